//
// Generated by NVIDIA NVVM Compiler
//
// Compiler Build ID: CL-36424714
// Cuda compilation tools, release 13.0, V13.0.88
// Based on NVVM 20.0.0
//

.version 9.0
.target sm_100
.address_size 64

	// .globl	median_general_kernel3d_float_3

.visible .entry median_general_kernel3d_float_3(
	.param .u64 .ptr .align 1 median_general_kernel3d_float_3_param_0,
	.param .u64 .ptr .align 1 median_general_kernel3d_float_3_param_1,
	.param .f32 median_general_kernel3d_float_3_param_2,
	.param .u32 median_general_kernel3d_float_3_param_3,
	.param .u32 median_general_kernel3d_float_3_param_4,
	.param .u32 median_general_kernel3d_float_3_param_5
)
{
	.local .align 4 .b8 	__local_depot0[108];
	.reg .b64 	%SP;
	.reg .b64 	%SPL;
	.reg .pred 	%p<55>;
	.reg .b16 	%rs<11>;
	.reg .b32 	%r<54>;
	.reg .b32 	%f<129>;
	.reg .b64 	%rd<139>;

	mov.u64 	%SPL, __local_depot0;
	ld.param.u32 	%r21, [median_general_kernel3d_float_3_param_3];
	ld.param.u32 	%r22, [median_general_kernel3d_float_3_param_4];
	ld.param.u32 	%r20, [median_general_kernel3d_float_3_param_5];
	add.u64 	%rd1, %SPL, 0;
	mov.u32 	%r23, %ntid.x;
	mov.u32 	%r24, %ctaid.x;
	mov.u32 	%r25, %tid.x;
	mad.lo.s32 	%r26, %r23, %r24, %r25;
	cvt.u64.u32 	%rd2, %r26;
	mov.u32 	%r27, %ntid.y;
	mov.u32 	%r28, %ctaid.y;
	mov.u32 	%r29, %tid.y;
	mad.lo.s32 	%r30, %r27, %r28, %r29;
	mov.u32 	%r31, %ntid.z;
	mov.u32 	%r32, %ctaid.z;
	mov.u32 	%r33, %tid.z;
	mad.lo.s32 	%r34, %r31, %r32, %r33;
	cvt.s64.s32 	%rd14, %r20;
	setp.ge.s64 	%p1, %rd2, %rd14;
	setp.ge.s32 	%p2, %r30, %r22;
	or.pred  	%p3, %p1, %p2;
	setp.ge.s32 	%p4, %r34, %r21;
	or.pred  	%p5, %p3, %p4;
	@%p5 bra 	$L__BB0_78;
	ld.param.u64 	%rd136, [median_general_kernel3d_float_3_param_0];
	cvt.u32.u64 	%r37, %rd2;
	cvt.u64.u32 	%rd15, %r34;
	cvta.to.global.u64 	%rd16, %rd136;
	cvt.u64.u32 	%rd17, %r30;
	cvt.s64.s32 	%rd18, %r20;
	mul.lo.s64 	%rd19, %rd18, %rd17;
	add.s64 	%rd20, %rd19, %rd2;
	mul.lo.s32 	%r38, %r20, %r22;
	cvt.s64.s32 	%rd21, %r38;
	mul.lo.s64 	%rd22, %rd21, %rd15;
	add.s64 	%rd3, %rd20, %rd22;
	cvt.u64.u32 	%rd23, %r22;
	cvt.u64.u32 	%rd24, %r21;
	add.s64 	%rd25, %rd17, 1;
	setp.lt.u64 	%p6, %rd25, %rd23;
	selp.b64 	%rd26, %rd25, %rd17, %p6;
	mul.lo.s64 	%rd27, %rd26, %rd18;
	setp.ne.s32 	%p7, %r37, 0;
	selp.s64 	%rd28, -1, 0, %p7;
	add.s64 	%rd29, %rd2, %rd28;
	add.s64 	%rd30, %rd15, -1;
	setp.lt.u64 	%p8, %rd30, %rd24;
	selp.b64 	%rd31, %rd30, %rd15, %p8;
	mul.lo.s64 	%rd32, %rd31, %rd21;
	add.s64 	%rd33, %rd17, -1;
	setp.lt.u64 	%p9, %rd33, %rd23;
	selp.b64 	%rd34, %rd33, %rd17, %p9;
	mul.lo.s64 	%rd35, %rd34, %rd18;
	add.s64 	%rd36, %rd35, %rd29;
	add.s64 	%rd37, %rd36, %rd32;
	shl.b64 	%rd38, %rd37, 2;
	add.s64 	%rd39, %rd16, %rd38;
	ld.global.f32 	%f67, [%rd39];
	st.local.f32 	[%rd1], %f67;
	add.s64 	%rd40, %rd36, %rd22;
	shl.b64 	%rd41, %rd40, 2;
	add.s64 	%rd42, %rd16, %rd41;
	ld.global.f32 	%f68, [%rd42];
	st.local.f32 	[%rd1+4], %f68;
	add.s64 	%rd43, %rd15, 1;
	setp.lt.u64 	%p10, %rd43, %rd24;
	selp.b64 	%rd44, %rd43, %rd15, %p10;
	mul.lo.s64 	%rd45, %rd44, %rd21;
	add.s64 	%rd46, %rd36, %rd45;
	shl.b64 	%rd47, %rd46, 2;
	add.s64 	%rd48, %rd16, %rd47;
	ld.global.f32 	%f69, [%rd48];
	st.local.f32 	[%rd1+8], %f69;
	add.s64 	%rd49, %rd20, %rd28;
	add.s64 	%rd50, %rd49, %rd32;
	shl.b64 	%rd51, %rd50, 2;
	add.s64 	%rd52, %rd16, %rd51;
	ld.global.f32 	%f70, [%rd52];
	st.local.f32 	[%rd1+12], %f70;
	add.s64 	%rd53, %rd3, %rd28;
	shl.b64 	%rd54, %rd53, 2;
	add.s64 	%rd55, %rd16, %rd54;
	ld.global.f32 	%f71, [%rd55];
	st.local.f32 	[%rd1+16], %f71;
	add.s64 	%rd56, %rd49, %rd45;
	shl.b64 	%rd57, %rd56, 2;
	add.s64 	%rd58, %rd16, %rd57;
	ld.global.f32 	%f72, [%rd58];
	st.local.f32 	[%rd1+20], %f72;
	add.s64 	%rd59, %rd27, %rd29;
	add.s64 	%rd60, %rd59, %rd32;
	shl.b64 	%rd61, %rd60, 2;
	add.s64 	%rd62, %rd16, %rd61;
	ld.global.f32 	%f73, [%rd62];
	st.local.f32 	[%rd1+24], %f73;
	add.s64 	%rd63, %rd59, %rd22;
	shl.b64 	%rd64, %rd63, 2;
	add.s64 	%rd65, %rd16, %rd64;
	ld.global.f32 	%f74, [%rd65];
	st.local.f32 	[%rd1+28], %f74;
	add.s64 	%rd66, %rd59, %rd45;
	shl.b64 	%rd67, %rd66, 2;
	add.s64 	%rd68, %rd16, %rd67;
	ld.global.f32 	%f75, [%rd68];
	add.s64 	%rd4, %rd1, 32;
	st.local.f32 	[%rd1+32], %f75;
	add.s64 	%rd69, %rd35, %rd2;
	add.s64 	%rd70, %rd69, %rd32;
	shl.b64 	%rd71, %rd70, 2;
	add.s64 	%rd72, %rd16, %rd71;
	ld.global.f32 	%f76, [%rd72];
	st.local.f32 	[%rd1+36], %f76;
	add.s64 	%rd73, %rd69, %rd22;
	shl.b64 	%rd74, %rd73, 2;
	add.s64 	%rd75, %rd16, %rd74;
	ld.global.f32 	%f77, [%rd75];
	st.local.f32 	[%rd1+40], %f77;
	add.s64 	%rd76, %rd69, %rd45;
	shl.b64 	%rd77, %rd76, 2;
	add.s64 	%rd78, %rd16, %rd77;
	ld.global.f32 	%f78, [%rd78];
	st.local.f32 	[%rd1+44], %f78;
	add.s64 	%rd79, %rd20, %rd32;
	shl.b64 	%rd80, %rd79, 2;
	add.s64 	%rd81, %rd16, %rd80;
	ld.global.f32 	%f79, [%rd81];
	st.local.f32 	[%rd1+48], %f79;
	shl.b64 	%rd82, %rd3, 2;
	add.s64 	%rd83, %rd16, %rd82;
	ld.global.f32 	%f1, [%rd83];
	st.local.f32 	[%rd1+52], %f1;
	add.s64 	%rd84, %rd20, %rd45;
	shl.b64 	%rd85, %rd84, 2;
	add.s64 	%rd86, %rd16, %rd85;
	ld.global.f32 	%f80, [%rd86];
	st.local.f32 	[%rd1+56], %f80;
	add.s64 	%rd87, %rd27, %rd2;
	add.s64 	%rd88, %rd87, %rd32;
	shl.b64 	%rd89, %rd88, 2;
	add.s64 	%rd90, %rd16, %rd89;
	ld.global.f32 	%f81, [%rd90];
	st.local.f32 	[%rd1+60], %f81;
	add.s64 	%rd91, %rd87, %rd22;
	shl.b64 	%rd92, %rd91, 2;
	add.s64 	%rd93, %rd16, %rd92;
	ld.global.f32 	%f82, [%rd93];
	st.local.f32 	[%rd1+64], %f82;
	add.s64 	%rd94, %rd87, %rd45;
	shl.b64 	%rd95, %rd94, 2;
	add.s64 	%rd96, %rd16, %rd95;
	ld.global.f32 	%f83, [%rd96];
	st.local.f32 	[%rd1+68], %f83;
	add.s64 	%rd97, %rd2, 1;
	setp.lt.u64 	%p11, %rd97, %rd18;
	selp.b64 	%rd98, %rd97, %rd2, %p11;
	add.s64 	%rd99, %rd35, %rd98;
	add.s64 	%rd100, %rd99, %rd32;
	shl.b64 	%rd101, %rd100, 2;
	add.s64 	%rd102, %rd16, %rd101;
	ld.global.f32 	%f84, [%rd102];
	st.local.f32 	[%rd1+72], %f84;
	add.s64 	%rd103, %rd99, %rd22;
	shl.b64 	%rd104, %rd103, 2;
	add.s64 	%rd105, %rd16, %rd104;
	ld.global.f32 	%f85, [%rd105];
	st.local.f32 	[%rd1+76], %f85;
	add.s64 	%rd106, %rd99, %rd45;
	shl.b64 	%rd107, %rd106, 2;
	add.s64 	%rd108, %rd16, %rd107;
	ld.global.f32 	%f86, [%rd108];
	st.local.f32 	[%rd1+80], %f86;
	add.s64 	%rd109, %rd19, %rd98;
	add.s64 	%rd110, %rd109, %rd32;
	shl.b64 	%rd111, %rd110, 2;
	add.s64 	%rd112, %rd16, %rd111;
	ld.global.f32 	%f87, [%rd112];
	st.local.f32 	[%rd1+84], %f87;
	add.s64 	%rd113, %rd109, %rd22;
	shl.b64 	%rd114, %rd113, 2;
	add.s64 	%rd115, %rd16, %rd114;
	ld.global.f32 	%f88, [%rd115];
	st.local.f32 	[%rd1+88], %f88;
	add.s64 	%rd116, %rd109, %rd45;
	shl.b64 	%rd117, %rd116, 2;
	add.s64 	%rd118, %rd16, %rd117;
	ld.global.f32 	%f89, [%rd118];
	st.local.f32 	[%rd1+92], %f89;
	add.s64 	%rd119, %rd27, %rd98;
	add.s64 	%rd120, %rd119, %rd32;
	shl.b64 	%rd121, %rd120, 2;
	add.s64 	%rd122, %rd16, %rd121;
	ld.global.f32 	%f90, [%rd122];
	st.local.f32 	[%rd1+96], %f90;
	add.s64 	%rd123, %rd119, %rd22;
	shl.b64 	%rd124, %rd123, 2;
	add.s64 	%rd125, %rd16, %rd124;
	ld.global.f32 	%f91, [%rd125];
	st.local.f32 	[%rd1+100], %f91;
	add.s64 	%rd126, %rd119, %rd45;
	shl.b64 	%rd127, %rd126, 2;
	add.s64 	%rd128, %rd16, %rd127;
	ld.global.f32 	%f92, [%rd128];
	st.local.f32 	[%rd1+104], %f92;
	mov.b32 	%r49, 0;
	mov.b32 	%r48, 26;
	mov.b16 	%rs9, 0;
	mov.u16 	%rs10, %rs9;
$L__BB0_2:
	add.s32 	%r40, %r49, -11;
	setp.lt.u32 	%p12, %r40, 15;
	mov.b32 	%r52, 0;
	@%p12 bra 	$L__BB0_37;
	and.b32  	%r52, %r48, -16;
	ld.local.f32 	%f100, [%rd1];
	neg.s32 	%r50, %r52;
	mov.u64 	%rd138, %rd4;
$L__BB0_4:
	.pragma "nounroll";
	ld.local.f32 	%f101, [%rd138+-28];
	setp.leu.f32 	%p13, %f100, %f101;
	@%p13 bra 	$L__BB0_6;
	st.local.f32 	[%rd138+-32], %f101;
	st.local.f32 	[%rd138+-28], %f100;
	mov.f32 	%f101, %f100;
$L__BB0_6:
	ld.local.f32 	%f102, [%rd138+-24];
	setp.leu.f32 	%p14, %f101, %f102;
	@%p14 bra 	$L__BB0_8;
	st.local.f32 	[%rd138+-28], %f102;
	st.local.f32 	[%rd138+-24], %f101;
	mov.f32 	%f102, %f101;
$L__BB0_8:
	ld.local.f32 	%f103, [%rd138+-20];
	setp.leu.f32 	%p15, %f102, %f103;
	@%p15 bra 	$L__BB0_10;
	st.local.f32 	[%rd138+-24], %f103;
	st.local.f32 	[%rd138+-20], %f102;
	mov.f32 	%f103, %f102;
$L__BB0_10:
	ld.local.f32 	%f104, [%rd138+-16];
	setp.leu.f32 	%p16, %f103, %f104;
	@%p16 bra 	$L__BB0_12;
	st.local.f32 	[%rd138+-20], %f104;
	st.local.f32 	[%rd138+-16], %f103;
	mov.f32 	%f104, %f103;
$L__BB0_12:
	ld.local.f32 	%f105, [%rd138+-12];
	setp.leu.f32 	%p17, %f104, %f105;
	@%p17 bra 	$L__BB0_14;
	st.local.f32 	[%rd138+-16], %f105;
	st.local.f32 	[%rd138+-12], %f104;
	mov.f32 	%f105, %f104;
$L__BB0_14:
	ld.local.f32 	%f106, [%rd138+-8];
	setp.leu.f32 	%p18, %f105, %f106;
	@%p18 bra 	$L__BB0_16;
	st.local.f32 	[%rd138+-12], %f106;
	st.local.f32 	[%rd138+-8], %f105;
	mov.f32 	%f106, %f105;
$L__BB0_16:
	ld.local.f32 	%f107, [%rd138+-4];
	setp.leu.f32 	%p19, %f106, %f107;
	@%p19 bra 	$L__BB0_18;
	st.local.f32 	[%rd138+-8], %f107;
	st.local.f32 	[%rd138+-4], %f106;
	mov.f32 	%f107, %f106;
$L__BB0_18:
	ld.local.f32 	%f108, [%rd138];
	setp.leu.f32 	%p20, %f107, %f108;
	@%p20 bra 	$L__BB0_20;
	st.local.f32 	[%rd138+-4], %f108;
	st.local.f32 	[%rd138], %f107;
	mov.f32 	%f108, %f107;
$L__BB0_20:
	ld.local.f32 	%f109, [%rd138+4];
	setp.leu.f32 	%p21, %f108, %f109;
	@%p21 bra 	$L__BB0_22;
	st.local.f32 	[%rd138], %f109;
	st.local.f32 	[%rd138+4], %f108;
	mov.f32 	%f109, %f108;
$L__BB0_22:
	ld.local.f32 	%f110, [%rd138+8];
	setp.leu.f32 	%p22, %f109, %f110;
	@%p22 bra 	$L__BB0_24;
	st.local.f32 	[%rd138+4], %f110;
	st.local.f32 	[%rd138+8], %f109;
	mov.f32 	%f110, %f109;
$L__BB0_24:
	ld.local.f32 	%f111, [%rd138+12];
	setp.leu.f32 	%p23, %f110, %f111;
	@%p23 bra 	$L__BB0_26;
	st.local.f32 	[%rd138+8], %f111;
	st.local.f32 	[%rd138+12], %f110;
	mov.f32 	%f111, %f110;
$L__BB0_26:
	ld.local.f32 	%f112, [%rd138+16];
	setp.leu.f32 	%p24, %f111, %f112;
	@%p24 bra 	$L__BB0_28;
	st.local.f32 	[%rd138+12], %f112;
	st.local.f32 	[%rd138+16], %f111;
	mov.f32 	%f112, %f111;
$L__BB0_28:
	ld.local.f32 	%f113, [%rd138+20];
	setp.leu.f32 	%p25, %f112, %f113;
	@%p25 bra 	$L__BB0_30;
	st.local.f32 	[%rd138+16], %f113;
	st.local.f32 	[%rd138+20], %f112;
	mov.f32 	%f113, %f112;
$L__BB0_30:
	ld.local.f32 	%f114, [%rd138+24];
	setp.leu.f32 	%p26, %f113, %f114;
	@%p26 bra 	$L__BB0_32;
	st.local.f32 	[%rd138+20], %f114;
	st.local.f32 	[%rd138+24], %f113;
	mov.f32 	%f114, %f113;
$L__BB0_32:
	ld.local.f32 	%f115, [%rd138+28];
	setp.leu.f32 	%p27, %f114, %f115;
	@%p27 bra 	$L__BB0_34;
	st.local.f32 	[%rd138+24], %f115;
	st.local.f32 	[%rd138+28], %f114;
	mov.f32 	%f115, %f114;
$L__BB0_34:
	ld.local.f32 	%f100, [%rd138+32];
	setp.leu.f32 	%p28, %f115, %f100;
	@%p28 bra 	$L__BB0_36;
	st.local.f32 	[%rd138+28], %f100;
	st.local.f32 	[%rd138+32], %f115;
	mov.f32 	%f100, %f115;
$L__BB0_36:
	add.s32 	%r50, %r50, 16;
	add.s64 	%rd138, %rd138, 64;
	setp.ne.s32 	%p29, %r50, 0;
	@%p29 bra 	$L__BB0_4;
$L__BB0_37:
	and.b32  	%r41, %r48, 15;
	setp.eq.s32 	%p30, %r41, 0;
	@%p30 bra 	$L__BB0_74;
	sub.s16 	%rs7, 10, %rs10;
	cvt.u32.u16 	%r42, %rs7;
	and.b32  	%r10, %r42, 15;
	add.s32 	%r43, %r10, -1;
	setp.lt.u32 	%p31, %r43, 7;
	@%p31 bra 	$L__BB0_55;
	mul.wide.u32 	%rd129, %r52, 4;
	add.s64 	%rd7, %rd1, %rd129;
	ld.local.f32 	%f36, [%rd7];
	ld.local.f32 	%f117, [%rd7+4];
	setp.leu.f32 	%p32, %f36, %f117;
	@%p32 bra 	$L__BB0_41;
	st.local.f32 	[%rd7], %f117;
	st.local.f32 	[%rd7+4], %f36;
	mov.f32 	%f117, %f36;
$L__BB0_41:
	ld.local.f32 	%f118, [%rd7+8];
	setp.leu.f32 	%p33, %f117, %f118;
	@%p33 bra 	$L__BB0_43;
	st.local.f32 	[%rd7+4], %f118;
	st.local.f32 	[%rd7+8], %f117;
	mov.f32 	%f118, %f117;
$L__BB0_43:
	ld.local.f32 	%f119, [%rd7+12];
	setp.leu.f32 	%p34, %f118, %f119;
	@%p34 bra 	$L__BB0_45;
	st.local.f32 	[%rd7+8], %f119;
	st.local.f32 	[%rd7+12], %f118;
	mov.f32 	%f119, %f118;
$L__BB0_45:
	ld.local.f32 	%f120, [%rd7+16];
	setp.leu.f32 	%p35, %f119, %f120;
	@%p35 bra 	$L__BB0_47;
	st.local.f32 	[%rd7+12], %f120;
	st.local.f32 	[%rd7+16], %f119;
	mov.f32 	%f120, %f119;
$L__BB0_47:
	ld.local.f32 	%f121, [%rd7+20];
	setp.leu.f32 	%p36, %f120, %f121;
	@%p36 bra 	$L__BB0_49;
	st.local.f32 	[%rd7+16], %f121;
	st.local.f32 	[%rd7+20], %f120;
	mov.f32 	%f121, %f120;
$L__BB0_49:
	ld.local.f32 	%f122, [%rd7+24];
	setp.leu.f32 	%p37, %f121, %f122;
	@%p37 bra 	$L__BB0_51;
	st.local.f32 	[%rd7+20], %f122;
	st.local.f32 	[%rd7+24], %f121;
	mov.f32 	%f122, %f121;
$L__BB0_51:
	ld.local.f32 	%f123, [%rd7+28];
	setp.leu.f32 	%p38, %f122, %f123;
	@%p38 bra 	$L__BB0_53;
	st.local.f32 	[%rd7+24], %f123;
	st.local.f32 	[%rd7+28], %f122;
	mov.f32 	%f123, %f122;
$L__BB0_53:
	add.s32 	%r52, %r52, 8;
	ld.local.f32 	%f51, [%rd7+32];
	setp.leu.f32 	%p39, %f123, %f51;
	@%p39 bra 	$L__BB0_55;
	st.local.f32 	[%rd7+28], %f51;
	st.local.f32 	[%rd7+32], %f123;
$L__BB0_55:
	and.b32  	%r44, %r10, 7;
	setp.eq.s32 	%p40, %r44, 0;
	@%p40 bra 	$L__BB0_74;
	sub.s16 	%rs8, 2, %rs9;
	cvt.u32.u16 	%r45, %rs8;
	and.b32  	%r46, %r45, 7;
	and.b32  	%r13, %r45, 3;
	add.s32 	%r47, %r46, -1;
	setp.lt.u32 	%p41, %r47, 3;
	@%p41 bra 	$L__BB0_65;
	mul.wide.u32 	%rd130, %r52, 4;
	add.s64 	%rd8, %rd1, %rd130;
	ld.local.f32 	%f52, [%rd8];
	ld.local.f32 	%f124, [%rd8+4];
	setp.leu.f32 	%p42, %f52, %f124;
	@%p42 bra 	$L__BB0_59;
	st.local.f32 	[%rd8], %f124;
	st.local.f32 	[%rd8+4], %f52;
	mov.f32 	%f124, %f52;
$L__BB0_59:
	ld.local.f32 	%f125, [%rd8+8];
	setp.leu.f32 	%p43, %f124, %f125;
	@%p43 bra 	$L__BB0_61;
	st.local.f32 	[%rd8+4], %f125;
	st.local.f32 	[%rd8+8], %f124;
	mov.f32 	%f125, %f124;
$L__BB0_61:
	ld.local.f32 	%f126, [%rd8+12];
	setp.leu.f32 	%p44, %f125, %f126;
	@%p44 bra 	$L__BB0_63;
	st.local.f32 	[%rd8+8], %f126;
	st.local.f32 	[%rd8+12], %f125;
	mov.f32 	%f126, %f125;
$L__BB0_63:
	add.s32 	%r52, %r52, 4;
	ld.local.f32 	%f59, [%rd8+16];
	setp.leu.f32 	%p45, %f126, %f59;
	@%p45 bra 	$L__BB0_65;
	st.local.f32 	[%rd8+12], %f59;
	st.local.f32 	[%rd8+16], %f126;
$L__BB0_65:
	setp.eq.s32 	%p46, %r13, 0;
	@%p46 bra 	$L__BB0_74;
	mul.wide.u32 	%rd131, %r52, 4;
	add.s64 	%rd9, %rd1, %rd131;
	ld.local.f32 	%f60, [%rd9];
	ld.local.f32 	%f127, [%rd9+4];
	setp.leu.f32 	%p47, %f60, %f127;
	@%p47 bra 	$L__BB0_68;
	st.local.f32 	[%rd9], %f127;
	st.local.f32 	[%rd9+4], %f60;
	mov.f32 	%f127, %f60;
$L__BB0_68:
	setp.eq.s32 	%p48, %r13, 1;
	@%p48 bra 	$L__BB0_74;
	ld.local.f32 	%f128, [%rd9+8];
	setp.leu.f32 	%p49, %f127, %f128;
	@%p49 bra 	$L__BB0_71;
	st.local.f32 	[%rd9+4], %f128;
	st.local.f32 	[%rd9+8], %f127;
	mov.f32 	%f128, %f127;
$L__BB0_71:
	setp.eq.s32 	%p50, %r13, 2;
	@%p50 bra 	$L__BB0_74;
	ld.local.f32 	%f65, [%rd9+12];
	setp.leu.f32 	%p51, %f128, %f65;
	@%p51 bra 	$L__BB0_74;
	st.local.f32 	[%rd9+8], %f65;
	st.local.f32 	[%rd9+12], %f128;
$L__BB0_74:
	add.s32 	%r49, %r49, 1;
	add.s32 	%r48, %r48, -1;
	setp.ne.s32 	%p52, %r49, 26;
	add.s16 	%rs10, %rs10, 1;
	add.s16 	%rs9, %rs9, 1;
	@%p52 bra 	$L__BB0_2;
	ld.param.f32 	%f98, [median_general_kernel3d_float_3_param_2];
	ld.param.u64 	%rd137, [median_general_kernel3d_float_3_param_1];
	cvta.to.global.u64 	%rd10, %rd137;
	setp.leu.f32 	%p53, %f98, 0f00000000;
	@%p53 bra 	$L__BB0_77;
	ld.param.f32 	%f99, [median_general_kernel3d_float_3_param_2];
	ld.local.f32 	%f94, [%rd1+52];
	sub.f32 	%f95, %f1, %f94;
	abs.f32 	%f96, %f95;
	setp.ltu.f32 	%p54, %f96, %f99;
	selp.f32 	%f97, %f1, %f94, %p54;
	add.s64 	%rd135, %rd10, %rd82;
	st.global.f32 	[%rd135], %f97;
	bra.uni 	$L__BB0_78;
$L__BB0_77:
	ld.local.f32 	%f93, [%rd1+52];
	add.s64 	%rd133, %rd10, %rd82;
	st.global.f32 	[%rd133], %f93;
$L__BB0_78:
	ret;

}
	// .globl	median_general_kernel3d_float_5
.visible .entry median_general_kernel3d_float_5(
	.param .u64 .ptr .align 1 median_general_kernel3d_float_5_param_0,
	.param .u64 .ptr .align 1 median_general_kernel3d_float_5_param_1,
	.param .f32 median_general_kernel3d_float_5_param_2,
	.param .u32 median_general_kernel3d_float_5_param_3,
	.param .u32 median_general_kernel3d_float_5_param_4,
	.param .u32 median_general_kernel3d_float_5_param_5
)
{
	.local .align 4 .b8 	__local_depot1[500];
	.reg .b64 	%SP;
	.reg .b64 	%SPL;
	.reg .pred 	%p<60>;
	.reg .b16 	%rs<11>;
	.reg .b32 	%r<61>;
	.reg .b32 	%f<128>;
	.reg .b64 	%rd<145>;

	mov.u64 	%SPL, __local_depot1;
	ld.param.u32 	%r25, [median_general_kernel3d_float_5_param_3];
	ld.param.u32 	%r26, [median_general_kernel3d_float_5_param_4];
	ld.param.u32 	%r24, [median_general_kernel3d_float_5_param_5];
	add.u64 	%rd1, %SPL, 0;
	mov.u32 	%r27, %ntid.x;
	mov.u32 	%r28, %ctaid.x;
	mov.u32 	%r29, %tid.x;
	mad.lo.s32 	%r30, %r27, %r28, %r29;
	cvt.u64.u32 	%rd2, %r30;
	mov.u32 	%r31, %ntid.y;
	mov.u32 	%r32, %ctaid.y;
	mov.u32 	%r33, %tid.y;
	mad.lo.s32 	%r34, %r31, %r32, %r33;
	mov.u32 	%r35, %ntid.z;
	mov.u32 	%r36, %ctaid.z;
	mov.u32 	%r37, %tid.z;
	mad.lo.s32 	%r38, %r35, %r36, %r37;
	cvt.s64.s32 	%rd3, %r24;
	setp.ge.s64 	%p1, %rd2, %rd3;
	setp.ge.s32 	%p2, %r34, %r26;
	or.pred  	%p3, %p1, %p2;
	setp.ge.s32 	%p4, %r38, %r25;
	or.pred  	%p5, %p3, %p4;
	@%p5 bra 	$L__BB1_80;
	cvt.u64.u32 	%rd26, %r38;
	cvt.u64.u32 	%rd27, %r34;
	mul.lo.s64 	%rd4, %rd3, %rd27;
	add.s64 	%rd28, %rd4, %rd2;
	mul.lo.s32 	%r41, %r24, %r26;
	cvt.s64.s32 	%rd29, %r41;
	mul.lo.s64 	%rd5, %rd29, %rd26;
	add.s64 	%rd6, %rd28, %rd5;
	cvt.u64.u32 	%rd30, %r26;
	cvt.u64.u32 	%rd31, %r25;
	add.s64 	%rd32, %rd27, 2;
	setp.lt.u64 	%p6, %rd32, %rd30;
	selp.b64 	%rd33, %rd32, %rd27, %p6;
	mul.lo.s64 	%rd7, %rd33, %rd3;
	add.s64 	%rd34, %rd26, -2;
	setp.lt.u64 	%p7, %rd34, %rd31;
	selp.b64 	%rd35, %rd34, %rd26, %p7;
	mul.lo.s64 	%rd8, %rd35, %rd29;
	add.s64 	%rd36, %rd27, -2;
	setp.lt.u64 	%p8, %rd36, %rd30;
	selp.b64 	%rd37, %rd36, %rd27, %p8;
	mul.lo.s64 	%rd9, %rd37, %rd3;
	add.s64 	%rd38, %rd26, -1;
	setp.lt.u64 	%p9, %rd38, %rd31;
	selp.b64 	%rd39, %rd38, %rd26, %p9;
	mul.lo.s64 	%rd10, %rd39, %rd29;
	add.s64 	%rd40, %rd26, 1;
	setp.lt.u64 	%p10, %rd40, %rd31;
	selp.b64 	%rd41, %rd40, %rd26, %p10;
	mul.lo.s64 	%rd11, %rd41, %rd29;
	add.s64 	%rd42, %rd26, 2;
	setp.lt.u64 	%p11, %rd42, %rd31;
	selp.b64 	%rd43, %rd42, %rd26, %p11;
	mul.lo.s64 	%rd12, %rd43, %rd29;
	add.s64 	%rd44, %rd27, -1;
	setp.lt.u64 	%p12, %rd44, %rd30;
	selp.b64 	%rd45, %rd44, %rd27, %p12;
	mul.lo.s64 	%rd13, %rd45, %rd3;
	add.s64 	%rd46, %rd27, 1;
	setp.lt.u64 	%p13, %rd46, %rd30;
	selp.b64 	%rd47, %rd46, %rd27, %p13;
	mul.lo.s64 	%rd14, %rd47, %rd3;
	mov.b32 	%r54, 0;
	mov.b32 	%r53, -2;
$L__BB1_2:
	ld.param.u64 	%rd142, [median_general_kernel3d_float_5_param_0];
	cvt.s64.s32 	%rd48, %r53;
	add.s64 	%rd49, %rd48, %rd2;
	setp.lt.s64 	%p14, %rd49, 0;
	setp.ge.s64 	%p15, %rd49, %rd3;
	selp.b64 	%rd50, %rd2, %rd49, %p15;
	selp.b64 	%rd51, %rd2, %rd50, %p14;
	add.s64 	%rd52, %rd9, %rd51;
	add.s64 	%rd53, %rd52, %rd8;
	cvta.to.global.u64 	%rd15, %rd142;
	shl.b64 	%rd54, %rd53, 2;
	add.s64 	%rd55, %rd15, %rd54;
	ld.global.f32 	%f66, [%rd55];
	mul.wide.u32 	%rd56, %r54, 4;
	add.s64 	%rd57, %rd1, %rd56;
	st.local.f32 	[%rd57], %f66;
	add.s64 	%rd58, %rd52, %rd10;
	shl.b64 	%rd59, %rd58, 2;
	add.s64 	%rd60, %rd15, %rd59;
	ld.global.f32 	%f67, [%rd60];
	st.local.f32 	[%rd57+4], %f67;
	add.s64 	%rd61, %rd52, %rd5;
	shl.b64 	%rd62, %rd61, 2;
	add.s64 	%rd63, %rd15, %rd62;
	ld.global.f32 	%f68, [%rd63];
	st.local.f32 	[%rd57+8], %f68;
	add.s64 	%rd64, %rd52, %rd11;
	shl.b64 	%rd65, %rd64, 2;
	add.s64 	%rd66, %rd15, %rd65;
	ld.global.f32 	%f69, [%rd66];
	st.local.f32 	[%rd57+12], %f69;
	add.s64 	%rd67, %rd52, %rd12;
	shl.b64 	%rd68, %rd67, 2;
	add.s64 	%rd69, %rd15, %rd68;
	ld.global.f32 	%f70, [%rd69];
	st.local.f32 	[%rd57+16], %f70;
	add.s64 	%rd70, %rd13, %rd51;
	add.s64 	%rd71, %rd70, %rd8;
	shl.b64 	%rd72, %rd71, 2;
	add.s64 	%rd73, %rd15, %rd72;
	ld.global.f32 	%f71, [%rd73];
	st.local.f32 	[%rd57+20], %f71;
	add.s64 	%rd74, %rd70, %rd10;
	shl.b64 	%rd75, %rd74, 2;
	add.s64 	%rd76, %rd15, %rd75;
	ld.global.f32 	%f72, [%rd76];
	st.local.f32 	[%rd57+24], %f72;
	add.s64 	%rd77, %rd70, %rd5;
	shl.b64 	%rd78, %rd77, 2;
	add.s64 	%rd79, %rd15, %rd78;
	ld.global.f32 	%f73, [%rd79];
	st.local.f32 	[%rd57+28], %f73;
	add.s64 	%rd80, %rd70, %rd11;
	shl.b64 	%rd81, %rd80, 2;
	add.s64 	%rd82, %rd15, %rd81;
	ld.global.f32 	%f74, [%rd82];
	st.local.f32 	[%rd57+32], %f74;
	add.s64 	%rd83, %rd70, %rd12;
	shl.b64 	%rd84, %rd83, 2;
	add.s64 	%rd85, %rd15, %rd84;
	ld.global.f32 	%f75, [%rd85];
	st.local.f32 	[%rd57+36], %f75;
	add.s64 	%rd86, %rd4, %rd51;
	add.s64 	%rd87, %rd86, %rd8;
	shl.b64 	%rd88, %rd87, 2;
	add.s64 	%rd89, %rd15, %rd88;
	ld.global.f32 	%f76, [%rd89];
	st.local.f32 	[%rd57+40], %f76;
	add.s64 	%rd90, %rd86, %rd10;
	shl.b64 	%rd91, %rd90, 2;
	add.s64 	%rd92, %rd15, %rd91;
	ld.global.f32 	%f77, [%rd92];
	st.local.f32 	[%rd57+44], %f77;
	add.s64 	%rd93, %rd86, %rd5;
	shl.b64 	%rd94, %rd93, 2;
	add.s64 	%rd95, %rd15, %rd94;
	ld.global.f32 	%f78, [%rd95];
	st.local.f32 	[%rd57+48], %f78;
	add.s64 	%rd96, %rd86, %rd11;
	shl.b64 	%rd97, %rd96, 2;
	add.s64 	%rd98, %rd15, %rd97;
	ld.global.f32 	%f79, [%rd98];
	st.local.f32 	[%rd57+52], %f79;
	add.s64 	%rd99, %rd86, %rd12;
	shl.b64 	%rd100, %rd99, 2;
	add.s64 	%rd101, %rd15, %rd100;
	ld.global.f32 	%f80, [%rd101];
	st.local.f32 	[%rd57+56], %f80;
	add.s64 	%rd102, %rd14, %rd51;
	add.s64 	%rd103, %rd102, %rd8;
	shl.b64 	%rd104, %rd103, 2;
	add.s64 	%rd105, %rd15, %rd104;
	ld.global.f32 	%f81, [%rd105];
	st.local.f32 	[%rd57+60], %f81;
	add.s64 	%rd106, %rd102, %rd10;
	shl.b64 	%rd107, %rd106, 2;
	add.s64 	%rd108, %rd15, %rd107;
	ld.global.f32 	%f82, [%rd108];
	st.local.f32 	[%rd57+64], %f82;
	add.s64 	%rd109, %rd102, %rd5;
	shl.b64 	%rd110, %rd109, 2;
	add.s64 	%rd111, %rd15, %rd110;
	ld.global.f32 	%f83, [%rd111];
	st.local.f32 	[%rd57+68], %f83;
	add.s64 	%rd112, %rd102, %rd11;
	shl.b64 	%rd113, %rd112, 2;
	add.s64 	%rd114, %rd15, %rd113;
	ld.global.f32 	%f84, [%rd114];
	st.local.f32 	[%rd57+72], %f84;
	add.s64 	%rd115, %rd102, %rd12;
	shl.b64 	%rd116, %rd115, 2;
	add.s64 	%rd117, %rd15, %rd116;
	ld.global.f32 	%f85, [%rd117];
	st.local.f32 	[%rd57+76], %f85;
	add.s64 	%rd118, %rd7, %rd51;
	add.s64 	%rd119, %rd118, %rd8;
	shl.b64 	%rd120, %rd119, 2;
	add.s64 	%rd121, %rd15, %rd120;
	ld.global.f32 	%f86, [%rd121];
	st.local.f32 	[%rd57+80], %f86;
	add.s64 	%rd122, %rd118, %rd10;
	shl.b64 	%rd123, %rd122, 2;
	add.s64 	%rd124, %rd15, %rd123;
	ld.global.f32 	%f87, [%rd124];
	st.local.f32 	[%rd57+84], %f87;
	add.s64 	%rd125, %rd118, %rd5;
	shl.b64 	%rd126, %rd125, 2;
	add.s64 	%rd127, %rd15, %rd126;
	ld.global.f32 	%f88, [%rd127];
	st.local.f32 	[%rd57+88], %f88;
	add.s64 	%rd128, %rd118, %rd11;
	shl.b64 	%rd129, %rd128, 2;
	add.s64 	%rd130, %rd15, %rd129;
	ld.global.f32 	%f89, [%rd130];
	st.local.f32 	[%rd57+92], %f89;
	add.s64 	%rd131, %rd118, %rd12;
	shl.b64 	%rd132, %rd131, 2;
	add.s64 	%rd133, %rd15, %rd132;
	ld.global.f32 	%f90, [%rd133];
	st.local.f32 	[%rd57+96], %f90;
	add.s32 	%r54, %r54, 25;
	add.s32 	%r53, %r53, 1;
	setp.ne.s32 	%p16, %r53, 3;
	@%p16 bra 	$L__BB1_2;
	add.s64 	%rd16, %rd1, 32;
	mov.b32 	%r56, 0;
	mov.b32 	%r55, 124;
	mov.b16 	%rs9, 0;
	mov.u16 	%rs10, %rs9;
$L__BB1_4:
	add.s32 	%r45, %r56, -109;
	setp.lt.u32 	%p17, %r45, 15;
	mov.b32 	%r59, 0;
	@%p17 bra 	$L__BB1_39;
	and.b32  	%r59, %r55, -16;
	ld.local.f32 	%f99, [%rd1];
	neg.s32 	%r57, %r59;
	mov.u64 	%rd144, %rd16;
$L__BB1_6:
	.pragma "nounroll";
	ld.local.f32 	%f100, [%rd144+-28];
	setp.leu.f32 	%p18, %f99, %f100;
	@%p18 bra 	$L__BB1_8;
	st.local.f32 	[%rd144+-32], %f100;
	st.local.f32 	[%rd144+-28], %f99;
	mov.f32 	%f100, %f99;
$L__BB1_8:
	ld.local.f32 	%f101, [%rd144+-24];
	setp.leu.f32 	%p19, %f100, %f101;
	@%p19 bra 	$L__BB1_10;
	st.local.f32 	[%rd144+-28], %f101;
	st.local.f32 	[%rd144+-24], %f100;
	mov.f32 	%f101, %f100;
$L__BB1_10:
	ld.local.f32 	%f102, [%rd144+-20];
	setp.leu.f32 	%p20, %f101, %f102;
	@%p20 bra 	$L__BB1_12;
	st.local.f32 	[%rd144+-24], %f102;
	st.local.f32 	[%rd144+-20], %f101;
	mov.f32 	%f102, %f101;
$L__BB1_12:
	ld.local.f32 	%f103, [%rd144+-16];
	setp.leu.f32 	%p21, %f102, %f103;
	@%p21 bra 	$L__BB1_14;
	st.local.f32 	[%rd144+-20], %f103;
	st.local.f32 	[%rd144+-16], %f102;
	mov.f32 	%f103, %f102;
$L__BB1_14:
	ld.local.f32 	%f104, [%rd144+-12];
	setp.leu.f32 	%p22, %f103, %f104;
	@%p22 bra 	$L__BB1_16;
	st.local.f32 	[%rd144+-16], %f104;
	st.local.f32 	[%rd144+-12], %f103;
	mov.f32 	%f104, %f103;
$L__BB1_16:
	ld.local.f32 	%f105, [%rd144+-8];
	setp.leu.f32 	%p23, %f104, %f105;
	@%p23 bra 	$L__BB1_18;
	st.local.f32 	[%rd144+-12], %f105;
	st.local.f32 	[%rd144+-8], %f104;
	mov.f32 	%f105, %f104;
$L__BB1_18:
	ld.local.f32 	%f106, [%rd144+-4];
	setp.leu.f32 	%p24, %f105, %f106;
	@%p24 bra 	$L__BB1_20;
	st.local.f32 	[%rd144+-8], %f106;
	st.local.f32 	[%rd144+-4], %f105;
	mov.f32 	%f106, %f105;
$L__BB1_20:
	ld.local.f32 	%f107, [%rd144];
	setp.leu.f32 	%p25, %f106, %f107;
	@%p25 bra 	$L__BB1_22;
	st.local.f32 	[%rd144+-4], %f107;
	st.local.f32 	[%rd144], %f106;
	mov.f32 	%f107, %f106;
$L__BB1_22:
	ld.local.f32 	%f108, [%rd144+4];
	setp.leu.f32 	%p26, %f107, %f108;
	@%p26 bra 	$L__BB1_24;
	st.local.f32 	[%rd144], %f108;
	st.local.f32 	[%rd144+4], %f107;
	mov.f32 	%f108, %f107;
$L__BB1_24:
	ld.local.f32 	%f109, [%rd144+8];
	setp.leu.f32 	%p27, %f108, %f109;
	@%p27 bra 	$L__BB1_26;
	st.local.f32 	[%rd144+4], %f109;
	st.local.f32 	[%rd144+8], %f108;
	mov.f32 	%f109, %f108;
$L__BB1_26:
	ld.local.f32 	%f110, [%rd144+12];
	setp.leu.f32 	%p28, %f109, %f110;
	@%p28 bra 	$L__BB1_28;
	st.local.f32 	[%rd144+8], %f110;
	st.local.f32 	[%rd144+12], %f109;
	mov.f32 	%f110, %f109;
$L__BB1_28:
	ld.local.f32 	%f111, [%rd144+16];
	setp.leu.f32 	%p29, %f110, %f111;
	@%p29 bra 	$L__BB1_30;
	st.local.f32 	[%rd144+12], %f111;
	st.local.f32 	[%rd144+16], %f110;
	mov.f32 	%f111, %f110;
$L__BB1_30:
	ld.local.f32 	%f112, [%rd144+20];
	setp.leu.f32 	%p30, %f111, %f112;
	@%p30 bra 	$L__BB1_32;
	st.local.f32 	[%rd144+16], %f112;
	st.local.f32 	[%rd144+20], %f111;
	mov.f32 	%f112, %f111;
$L__BB1_32:
	ld.local.f32 	%f113, [%rd144+24];
	setp.leu.f32 	%p31, %f112, %f113;
	@%p31 bra 	$L__BB1_34;
	st.local.f32 	[%rd144+20], %f113;
	st.local.f32 	[%rd144+24], %f112;
	mov.f32 	%f113, %f112;
$L__BB1_34:
	ld.local.f32 	%f114, [%rd144+28];
	setp.leu.f32 	%p32, %f113, %f114;
	@%p32 bra 	$L__BB1_36;
	st.local.f32 	[%rd144+24], %f114;
	st.local.f32 	[%rd144+28], %f113;
	mov.f32 	%f114, %f113;
$L__BB1_36:
	ld.local.f32 	%f99, [%rd144+32];
	setp.leu.f32 	%p33, %f114, %f99;
	@%p33 bra 	$L__BB1_38;
	st.local.f32 	[%rd144+28], %f99;
	st.local.f32 	[%rd144+32], %f114;
	mov.f32 	%f99, %f114;
$L__BB1_38:
	add.s32 	%r57, %r57, 16;
	add.s64 	%rd144, %rd144, 64;
	setp.ne.s32 	%p34, %r57, 0;
	@%p34 bra 	$L__BB1_6;
$L__BB1_39:
	and.b32  	%r46, %r55, 15;
	setp.eq.s32 	%p35, %r46, 0;
	@%p35 bra 	$L__BB1_76;
	sub.s16 	%rs7, 12, %rs10;
	cvt.u32.u16 	%r47, %rs7;
	and.b32  	%r14, %r47, 15;
	add.s32 	%r48, %r14, -1;
	setp.lt.u32 	%p36, %r48, 7;
	@%p36 bra 	$L__BB1_57;
	mul.wide.u32 	%rd134, %r59, 4;
	add.s64 	%rd19, %rd1, %rd134;
	ld.local.f32 	%f35, [%rd19];
	ld.local.f32 	%f116, [%rd19+4];
	setp.leu.f32 	%p37, %f35, %f116;
	@%p37 bra 	$L__BB1_43;
	st.local.f32 	[%rd19], %f116;
	st.local.f32 	[%rd19+4], %f35;
	mov.f32 	%f116, %f35;
$L__BB1_43:
	ld.local.f32 	%f117, [%rd19+8];
	setp.leu.f32 	%p38, %f116, %f117;
	@%p38 bra 	$L__BB1_45;
	st.local.f32 	[%rd19+4], %f117;
	st.local.f32 	[%rd19+8], %f116;
	mov.f32 	%f117, %f116;
$L__BB1_45:
	ld.local.f32 	%f118, [%rd19+12];
	setp.leu.f32 	%p39, %f117, %f118;
	@%p39 bra 	$L__BB1_47;
	st.local.f32 	[%rd19+8], %f118;
	st.local.f32 	[%rd19+12], %f117;
	mov.f32 	%f118, %f117;
$L__BB1_47:
	ld.local.f32 	%f119, [%rd19+16];
	setp.leu.f32 	%p40, %f118, %f119;
	@%p40 bra 	$L__BB1_49;
	st.local.f32 	[%rd19+12], %f119;
	st.local.f32 	[%rd19+16], %f118;
	mov.f32 	%f119, %f118;
$L__BB1_49:
	ld.local.f32 	%f120, [%rd19+20];
	setp.leu.f32 	%p41, %f119, %f120;
	@%p41 bra 	$L__BB1_51;
	st.local.f32 	[%rd19+16], %f120;
	st.local.f32 	[%rd19+20], %f119;
	mov.f32 	%f120, %f119;
$L__BB1_51:
	ld.local.f32 	%f121, [%rd19+24];
	setp.leu.f32 	%p42, %f120, %f121;
	@%p42 bra 	$L__BB1_53;
	st.local.f32 	[%rd19+20], %f121;
	st.local.f32 	[%rd19+24], %f120;
	mov.f32 	%f121, %f120;
$L__BB1_53:
	ld.local.f32 	%f122, [%rd19+28];
	setp.leu.f32 	%p43, %f121, %f122;
	@%p43 bra 	$L__BB1_55;
	st.local.f32 	[%rd19+24], %f122;
	st.local.f32 	[%rd19+28], %f121;
	mov.f32 	%f122, %f121;
$L__BB1_55:
	add.s32 	%r59, %r59, 8;
	ld.local.f32 	%f50, [%rd19+32];
	setp.leu.f32 	%p44, %f122, %f50;
	@%p44 bra 	$L__BB1_57;
	st.local.f32 	[%rd19+28], %f50;
	st.local.f32 	[%rd19+32], %f122;
$L__BB1_57:
	and.b32  	%r49, %r14, 7;
	setp.eq.s32 	%p45, %r49, 0;
	@%p45 bra 	$L__BB1_76;
	sub.s16 	%rs8, 4, %rs9;
	cvt.u32.u16 	%r50, %rs8;
	and.b32  	%r51, %r50, 7;
	and.b32  	%r17, %r50, 3;
	add.s32 	%r52, %r51, -1;
	setp.lt.u32 	%p46, %r52, 3;
	@%p46 bra 	$L__BB1_67;
	mul.wide.u32 	%rd135, %r59, 4;
	add.s64 	%rd20, %rd1, %rd135;
	ld.local.f32 	%f51, [%rd20];
	ld.local.f32 	%f123, [%rd20+4];
	setp.leu.f32 	%p47, %f51, %f123;
	@%p47 bra 	$L__BB1_61;
	st.local.f32 	[%rd20], %f123;
	st.local.f32 	[%rd20+4], %f51;
	mov.f32 	%f123, %f51;
$L__BB1_61:
	ld.local.f32 	%f124, [%rd20+8];
	setp.leu.f32 	%p48, %f123, %f124;
	@%p48 bra 	$L__BB1_63;
	st.local.f32 	[%rd20+4], %f124;
	st.local.f32 	[%rd20+8], %f123;
	mov.f32 	%f124, %f123;
$L__BB1_63:
	ld.local.f32 	%f125, [%rd20+12];
	setp.leu.f32 	%p49, %f124, %f125;
	@%p49 bra 	$L__BB1_65;
	st.local.f32 	[%rd20+8], %f125;
	st.local.f32 	[%rd20+12], %f124;
	mov.f32 	%f125, %f124;
$L__BB1_65:
	add.s32 	%r59, %r59, 4;
	ld.local.f32 	%f58, [%rd20+16];
	setp.leu.f32 	%p50, %f125, %f58;
	@%p50 bra 	$L__BB1_67;
	st.local.f32 	[%rd20+12], %f58;
	st.local.f32 	[%rd20+16], %f125;
$L__BB1_67:
	setp.eq.s32 	%p51, %r17, 0;
	@%p51 bra 	$L__BB1_76;
	mul.wide.u32 	%rd136, %r59, 4;
	add.s64 	%rd21, %rd1, %rd136;
	ld.local.f32 	%f59, [%rd21];
	ld.local.f32 	%f126, [%rd21+4];
	setp.leu.f32 	%p52, %f59, %f126;
	@%p52 bra 	$L__BB1_70;
	st.local.f32 	[%rd21], %f126;
	st.local.f32 	[%rd21+4], %f59;
	mov.f32 	%f126, %f59;
$L__BB1_70:
	setp.eq.s32 	%p53, %r17, 1;
	@%p53 bra 	$L__BB1_76;
	ld.local.f32 	%f127, [%rd21+8];
	setp.leu.f32 	%p54, %f126, %f127;
	@%p54 bra 	$L__BB1_73;
	st.local.f32 	[%rd21+4], %f127;
	st.local.f32 	[%rd21+8], %f126;
	mov.f32 	%f127, %f126;
$L__BB1_73:
	setp.eq.s32 	%p55, %r17, 2;
	@%p55 bra 	$L__BB1_76;
	ld.local.f32 	%f64, [%rd21+12];
	setp.leu.f32 	%p56, %f127, %f64;
	@%p56 bra 	$L__BB1_76;
	st.local.f32 	[%rd21+8], %f64;
	st.local.f32 	[%rd21+12], %f127;
$L__BB1_76:
	add.s32 	%r56, %r56, 1;
	add.s32 	%r55, %r55, -1;
	setp.ne.s32 	%p57, %r56, 124;
	add.s16 	%rs10, %rs10, 1;
	add.s16 	%rs9, %rs9, 1;
	@%p57 bra 	$L__BB1_4;
	ld.param.f32 	%f97, [median_general_kernel3d_float_5_param_2];
	ld.param.u64 	%rd143, [median_general_kernel3d_float_5_param_1];
	cvta.to.global.u64 	%rd22, %rd143;
	setp.leu.f32 	%p58, %f97, 0f00000000;
	@%p58 bra 	$L__BB1_79;
	ld.param.f32 	%f98, [median_general_kernel3d_float_5_param_2];
	shl.b64 	%rd139, %rd6, 2;
	add.s64 	%rd140, %rd15, %rd139;
	ld.global.f32 	%f92, [%rd140];
	ld.local.f32 	%f93, [%rd1+248];
	sub.f32 	%f94, %f92, %f93;
	abs.f32 	%f95, %f94;
	setp.ltu.f32 	%p59, %f95, %f98;
	selp.f32 	%f96, %f92, %f93, %p59;
	add.s64 	%rd141, %rd22, %rd139;
	st.global.f32 	[%rd141], %f96;
	bra.uni 	$L__BB1_80;
$L__BB1_79:
	ld.local.f32 	%f91, [%rd1+248];
	shl.b64 	%rd137, %rd6, 2;
	add.s64 	%rd138, %rd22, %rd137;
	st.global.f32 	[%rd138], %f91;
$L__BB1_80:
	ret;

}
	// .globl	median_general_kernel3d_float_7
.visible .entry median_general_kernel3d_float_7(
	.param .u64 .ptr .align 1 median_general_kernel3d_float_7_param_0,
	.param .u64 .ptr .align 1 median_general_kernel3d_float_7_param_1,
	.param .f32 median_general_kernel3d_float_7_param_2,
	.param .u32 median_general_kernel3d_float_7_param_3,
	.param .u32 median_general_kernel3d_float_7_param_4,
	.param .u32 median_general_kernel3d_float_7_param_5
)
{
	.local .align 4 .b8 	__local_depot2[1372];
	.reg .b64 	%SP;
	.reg .b64 	%SPL;
	.reg .pred 	%p<64>;
	.reg .b16 	%rs<11>;
	.reg .b32 	%r<61>;
	.reg .b32 	%f<152>;
	.reg .b64 	%rd<231>;

	mov.u64 	%SPL, __local_depot2;
	ld.param.u32 	%r25, [median_general_kernel3d_float_7_param_3];
	ld.param.u32 	%r26, [median_general_kernel3d_float_7_param_4];
	ld.param.u32 	%r24, [median_general_kernel3d_float_7_param_5];
	add.u64 	%rd1, %SPL, 0;
	mov.u32 	%r27, %ntid.x;
	mov.u32 	%r28, %ctaid.x;
	mov.u32 	%r29, %tid.x;
	mad.lo.s32 	%r30, %r27, %r28, %r29;
	cvt.u64.u32 	%rd2, %r30;
	mov.u32 	%r31, %ntid.y;
	mov.u32 	%r32, %ctaid.y;
	mov.u32 	%r33, %tid.y;
	mad.lo.s32 	%r34, %r31, %r32, %r33;
	mov.u32 	%r35, %ntid.z;
	mov.u32 	%r36, %ctaid.z;
	mov.u32 	%r37, %tid.z;
	mad.lo.s32 	%r38, %r35, %r36, %r37;
	cvt.s64.s32 	%rd3, %r24;
	setp.ge.s64 	%p1, %rd2, %rd3;
	setp.ge.s32 	%p2, %r34, %r26;
	or.pred  	%p3, %p1, %p2;
	setp.ge.s32 	%p4, %r38, %r25;
	or.pred  	%p5, %p3, %p4;
	@%p5 bra 	$L__BB2_80;
	cvt.u64.u32 	%rd30, %r38;
	cvt.u64.u32 	%rd31, %r34;
	mul.lo.s64 	%rd4, %rd3, %rd31;
	add.s64 	%rd32, %rd4, %rd2;
	mul.lo.s32 	%r41, %r24, %r26;
	cvt.s64.s32 	%rd33, %r41;
	mul.lo.s64 	%rd5, %rd33, %rd30;
	add.s64 	%rd6, %rd32, %rd5;
	cvt.u64.u32 	%rd34, %r26;
	cvt.u64.u32 	%rd35, %r25;
	add.s64 	%rd36, %rd31, 3;
	setp.lt.u64 	%p6, %rd36, %rd34;
	selp.b64 	%rd37, %rd36, %rd31, %p6;
	mul.lo.s64 	%rd7, %rd37, %rd3;
	add.s64 	%rd38, %rd30, -3;
	setp.lt.u64 	%p7, %rd38, %rd35;
	selp.b64 	%rd39, %rd38, %rd30, %p7;
	mul.lo.s64 	%rd8, %rd39, %rd33;
	add.s64 	%rd40, %rd31, -3;
	setp.lt.u64 	%p8, %rd40, %rd34;
	selp.b64 	%rd41, %rd40, %rd31, %p8;
	mul.lo.s64 	%rd9, %rd41, %rd3;
	add.s64 	%rd42, %rd30, -2;
	setp.lt.u64 	%p9, %rd42, %rd35;
	selp.b64 	%rd43, %rd42, %rd30, %p9;
	mul.lo.s64 	%rd10, %rd43, %rd33;
	add.s64 	%rd44, %rd30, -1;
	setp.lt.u64 	%p10, %rd44, %rd35;
	selp.b64 	%rd45, %rd44, %rd30, %p10;
	mul.lo.s64 	%rd11, %rd45, %rd33;
	add.s64 	%rd46, %rd30, 1;
	setp.lt.u64 	%p11, %rd46, %rd35;
	selp.b64 	%rd47, %rd46, %rd30, %p11;
	mul.lo.s64 	%rd12, %rd47, %rd33;
	add.s64 	%rd48, %rd30, 2;
	setp.lt.u64 	%p12, %rd48, %rd35;
	selp.b64 	%rd49, %rd48, %rd30, %p12;
	mul.lo.s64 	%rd13, %rd49, %rd33;
	add.s64 	%rd50, %rd30, 3;
	setp.lt.u64 	%p13, %rd50, %rd35;
	selp.b64 	%rd51, %rd50, %rd30, %p13;
	mul.lo.s64 	%rd14, %rd51, %rd33;
	add.s64 	%rd52, %rd31, -2;
	setp.lt.u64 	%p14, %rd52, %rd34;
	selp.b64 	%rd53, %rd52, %rd31, %p14;
	mul.lo.s64 	%rd15, %rd53, %rd3;
	add.s64 	%rd54, %rd31, -1;
	setp.lt.u64 	%p15, %rd54, %rd34;
	selp.b64 	%rd55, %rd54, %rd31, %p15;
	mul.lo.s64 	%rd16, %rd55, %rd3;
	add.s64 	%rd56, %rd31, 1;
	setp.lt.u64 	%p16, %rd56, %rd34;
	selp.b64 	%rd57, %rd56, %rd31, %p16;
	mul.lo.s64 	%rd17, %rd57, %rd3;
	add.s64 	%rd58, %rd31, 2;
	setp.lt.u64 	%p17, %rd58, %rd34;
	selp.b64 	%rd59, %rd58, %rd31, %p17;
	mul.lo.s64 	%rd18, %rd59, %rd3;
	mov.b32 	%r54, 0;
	mov.b32 	%r53, -3;
$L__BB2_2:
	ld.param.u64 	%rd228, [median_general_kernel3d_float_7_param_0];
	cvt.s64.s32 	%rd60, %r53;
	add.s64 	%rd61, %rd60, %rd2;
	setp.lt.s64 	%p18, %rd61, 0;
	setp.ge.s64 	%p19, %rd61, %rd3;
	selp.b64 	%rd62, %rd2, %rd61, %p19;
	selp.b64 	%rd63, %rd2, %rd62, %p18;
	add.s64 	%rd64, %rd9, %rd63;
	add.s64 	%rd65, %rd64, %rd8;
	cvta.to.global.u64 	%rd19, %rd228;
	shl.b64 	%rd66, %rd65, 2;
	add.s64 	%rd67, %rd19, %rd66;
	ld.global.f32 	%f66, [%rd67];
	mul.wide.u32 	%rd68, %r54, 4;
	add.s64 	%rd69, %rd1, %rd68;
	st.local.f32 	[%rd69], %f66;
	add.s64 	%rd70, %rd64, %rd10;
	shl.b64 	%rd71, %rd70, 2;
	add.s64 	%rd72, %rd19, %rd71;
	ld.global.f32 	%f67, [%rd72];
	st.local.f32 	[%rd69+4], %f67;
	add.s64 	%rd73, %rd64, %rd11;
	shl.b64 	%rd74, %rd73, 2;
	add.s64 	%rd75, %rd19, %rd74;
	ld.global.f32 	%f68, [%rd75];
	st.local.f32 	[%rd69+8], %f68;
	add.s64 	%rd76, %rd64, %rd5;
	shl.b64 	%rd77, %rd76, 2;
	add.s64 	%rd78, %rd19, %rd77;
	ld.global.f32 	%f69, [%rd78];
	st.local.f32 	[%rd69+12], %f69;
	add.s64 	%rd79, %rd64, %rd12;
	shl.b64 	%rd80, %rd79, 2;
	add.s64 	%rd81, %rd19, %rd80;
	ld.global.f32 	%f70, [%rd81];
	st.local.f32 	[%rd69+16], %f70;
	add.s64 	%rd82, %rd64, %rd13;
	shl.b64 	%rd83, %rd82, 2;
	add.s64 	%rd84, %rd19, %rd83;
	ld.global.f32 	%f71, [%rd84];
	st.local.f32 	[%rd69+20], %f71;
	add.s64 	%rd85, %rd64, %rd14;
	shl.b64 	%rd86, %rd85, 2;
	add.s64 	%rd87, %rd19, %rd86;
	ld.global.f32 	%f72, [%rd87];
	st.local.f32 	[%rd69+24], %f72;
	add.s64 	%rd88, %rd15, %rd63;
	add.s64 	%rd89, %rd88, %rd8;
	shl.b64 	%rd90, %rd89, 2;
	add.s64 	%rd91, %rd19, %rd90;
	ld.global.f32 	%f73, [%rd91];
	st.local.f32 	[%rd69+28], %f73;
	add.s64 	%rd92, %rd88, %rd10;
	shl.b64 	%rd93, %rd92, 2;
	add.s64 	%rd94, %rd19, %rd93;
	ld.global.f32 	%f74, [%rd94];
	st.local.f32 	[%rd69+32], %f74;
	add.s64 	%rd95, %rd88, %rd11;
	shl.b64 	%rd96, %rd95, 2;
	add.s64 	%rd97, %rd19, %rd96;
	ld.global.f32 	%f75, [%rd97];
	st.local.f32 	[%rd69+36], %f75;
	add.s64 	%rd98, %rd88, %rd5;
	shl.b64 	%rd99, %rd98, 2;
	add.s64 	%rd100, %rd19, %rd99;
	ld.global.f32 	%f76, [%rd100];
	st.local.f32 	[%rd69+40], %f76;
	add.s64 	%rd101, %rd88, %rd12;
	shl.b64 	%rd102, %rd101, 2;
	add.s64 	%rd103, %rd19, %rd102;
	ld.global.f32 	%f77, [%rd103];
	st.local.f32 	[%rd69+44], %f77;
	add.s64 	%rd104, %rd88, %rd13;
	shl.b64 	%rd105, %rd104, 2;
	add.s64 	%rd106, %rd19, %rd105;
	ld.global.f32 	%f78, [%rd106];
	st.local.f32 	[%rd69+48], %f78;
	add.s64 	%rd107, %rd88, %rd14;
	shl.b64 	%rd108, %rd107, 2;
	add.s64 	%rd109, %rd19, %rd108;
	ld.global.f32 	%f79, [%rd109];
	st.local.f32 	[%rd69+52], %f79;
	add.s64 	%rd110, %rd16, %rd63;
	add.s64 	%rd111, %rd110, %rd8;
	shl.b64 	%rd112, %rd111, 2;
	add.s64 	%rd113, %rd19, %rd112;
	ld.global.f32 	%f80, [%rd113];
	st.local.f32 	[%rd69+56], %f80;
	add.s64 	%rd114, %rd110, %rd10;
	shl.b64 	%rd115, %rd114, 2;
	add.s64 	%rd116, %rd19, %rd115;
	ld.global.f32 	%f81, [%rd116];
	st.local.f32 	[%rd69+60], %f81;
	add.s64 	%rd117, %rd110, %rd11;
	shl.b64 	%rd118, %rd117, 2;
	add.s64 	%rd119, %rd19, %rd118;
	ld.global.f32 	%f82, [%rd119];
	st.local.f32 	[%rd69+64], %f82;
	add.s64 	%rd120, %rd110, %rd5;
	shl.b64 	%rd121, %rd120, 2;
	add.s64 	%rd122, %rd19, %rd121;
	ld.global.f32 	%f83, [%rd122];
	st.local.f32 	[%rd69+68], %f83;
	add.s64 	%rd123, %rd110, %rd12;
	shl.b64 	%rd124, %rd123, 2;
	add.s64 	%rd125, %rd19, %rd124;
	ld.global.f32 	%f84, [%rd125];
	st.local.f32 	[%rd69+72], %f84;
	add.s64 	%rd126, %rd110, %rd13;
	shl.b64 	%rd127, %rd126, 2;
	add.s64 	%rd128, %rd19, %rd127;
	ld.global.f32 	%f85, [%rd128];
	st.local.f32 	[%rd69+76], %f85;
	add.s64 	%rd129, %rd110, %rd14;
	shl.b64 	%rd130, %rd129, 2;
	add.s64 	%rd131, %rd19, %rd130;
	ld.global.f32 	%f86, [%rd131];
	st.local.f32 	[%rd69+80], %f86;
	add.s64 	%rd132, %rd4, %rd63;
	add.s64 	%rd133, %rd132, %rd8;
	shl.b64 	%rd134, %rd133, 2;
	add.s64 	%rd135, %rd19, %rd134;
	ld.global.f32 	%f87, [%rd135];
	st.local.f32 	[%rd69+84], %f87;
	add.s64 	%rd136, %rd132, %rd10;
	shl.b64 	%rd137, %rd136, 2;
	add.s64 	%rd138, %rd19, %rd137;
	ld.global.f32 	%f88, [%rd138];
	st.local.f32 	[%rd69+88], %f88;
	add.s64 	%rd139, %rd132, %rd11;
	shl.b64 	%rd140, %rd139, 2;
	add.s64 	%rd141, %rd19, %rd140;
	ld.global.f32 	%f89, [%rd141];
	st.local.f32 	[%rd69+92], %f89;
	add.s64 	%rd142, %rd132, %rd5;
	shl.b64 	%rd143, %rd142, 2;
	add.s64 	%rd144, %rd19, %rd143;
	ld.global.f32 	%f90, [%rd144];
	st.local.f32 	[%rd69+96], %f90;
	add.s64 	%rd145, %rd132, %rd12;
	shl.b64 	%rd146, %rd145, 2;
	add.s64 	%rd147, %rd19, %rd146;
	ld.global.f32 	%f91, [%rd147];
	st.local.f32 	[%rd69+100], %f91;
	add.s64 	%rd148, %rd132, %rd13;
	shl.b64 	%rd149, %rd148, 2;
	add.s64 	%rd150, %rd19, %rd149;
	ld.global.f32 	%f92, [%rd150];
	st.local.f32 	[%rd69+104], %f92;
	add.s64 	%rd151, %rd132, %rd14;
	shl.b64 	%rd152, %rd151, 2;
	add.s64 	%rd153, %rd19, %rd152;
	ld.global.f32 	%f93, [%rd153];
	st.local.f32 	[%rd69+108], %f93;
	add.s64 	%rd154, %rd17, %rd63;
	add.s64 	%rd155, %rd154, %rd8;
	shl.b64 	%rd156, %rd155, 2;
	add.s64 	%rd157, %rd19, %rd156;
	ld.global.f32 	%f94, [%rd157];
	st.local.f32 	[%rd69+112], %f94;
	add.s64 	%rd158, %rd154, %rd10;
	shl.b64 	%rd159, %rd158, 2;
	add.s64 	%rd160, %rd19, %rd159;
	ld.global.f32 	%f95, [%rd160];
	st.local.f32 	[%rd69+116], %f95;
	add.s64 	%rd161, %rd154, %rd11;
	shl.b64 	%rd162, %rd161, 2;
	add.s64 	%rd163, %rd19, %rd162;
	ld.global.f32 	%f96, [%rd163];
	st.local.f32 	[%rd69+120], %f96;
	add.s64 	%rd164, %rd154, %rd5;
	shl.b64 	%rd165, %rd164, 2;
	add.s64 	%rd166, %rd19, %rd165;
	ld.global.f32 	%f97, [%rd166];
	st.local.f32 	[%rd69+124], %f97;
	add.s64 	%rd167, %rd154, %rd12;
	shl.b64 	%rd168, %rd167, 2;
	add.s64 	%rd169, %rd19, %rd168;
	ld.global.f32 	%f98, [%rd169];
	st.local.f32 	[%rd69+128], %f98;
	add.s64 	%rd170, %rd154, %rd13;
	shl.b64 	%rd171, %rd170, 2;
	add.s64 	%rd172, %rd19, %rd171;
	ld.global.f32 	%f99, [%rd172];
	st.local.f32 	[%rd69+132], %f99;
	add.s64 	%rd173, %rd154, %rd14;
	shl.b64 	%rd174, %rd173, 2;
	add.s64 	%rd175, %rd19, %rd174;
	ld.global.f32 	%f100, [%rd175];
	st.local.f32 	[%rd69+136], %f100;
	add.s64 	%rd176, %rd18, %rd63;
	add.s64 	%rd177, %rd176, %rd8;
	shl.b64 	%rd178, %rd177, 2;
	add.s64 	%rd179, %rd19, %rd178;
	ld.global.f32 	%f101, [%rd179];
	st.local.f32 	[%rd69+140], %f101;
	add.s64 	%rd180, %rd176, %rd10;
	shl.b64 	%rd181, %rd180, 2;
	add.s64 	%rd182, %rd19, %rd181;
	ld.global.f32 	%f102, [%rd182];
	st.local.f32 	[%rd69+144], %f102;
	add.s64 	%rd183, %rd176, %rd11;
	shl.b64 	%rd184, %rd183, 2;
	add.s64 	%rd185, %rd19, %rd184;
	ld.global.f32 	%f103, [%rd185];
	st.local.f32 	[%rd69+148], %f103;
	add.s64 	%rd186, %rd176, %rd5;
	shl.b64 	%rd187, %rd186, 2;
	add.s64 	%rd188, %rd19, %rd187;
	ld.global.f32 	%f104, [%rd188];
	st.local.f32 	[%rd69+152], %f104;
	add.s64 	%rd189, %rd176, %rd12;
	shl.b64 	%rd190, %rd189, 2;
	add.s64 	%rd191, %rd19, %rd190;
	ld.global.f32 	%f105, [%rd191];
	st.local.f32 	[%rd69+156], %f105;
	add.s64 	%rd192, %rd176, %rd13;
	shl.b64 	%rd193, %rd192, 2;
	add.s64 	%rd194, %rd19, %rd193;
	ld.global.f32 	%f106, [%rd194];
	st.local.f32 	[%rd69+160], %f106;
	add.s64 	%rd195, %rd176, %rd14;
	shl.b64 	%rd196, %rd195, 2;
	add.s64 	%rd197, %rd19, %rd196;
	ld.global.f32 	%f107, [%rd197];
	st.local.f32 	[%rd69+164], %f107;
	add.s64 	%rd198, %rd7, %rd63;
	add.s64 	%rd199, %rd198, %rd8;
	shl.b64 	%rd200, %rd199, 2;
	add.s64 	%rd201, %rd19, %rd200;
	ld.global.f32 	%f108, [%rd201];
	st.local.f32 	[%rd69+168], %f108;
	add.s64 	%rd202, %rd198, %rd10;
	shl.b64 	%rd203, %rd202, 2;
	add.s64 	%rd204, %rd19, %rd203;
	ld.global.f32 	%f109, [%rd204];
	st.local.f32 	[%rd69+172], %f109;
	add.s64 	%rd205, %rd198, %rd11;
	shl.b64 	%rd206, %rd205, 2;
	add.s64 	%rd207, %rd19, %rd206;
	ld.global.f32 	%f110, [%rd207];
	st.local.f32 	[%rd69+176], %f110;
	add.s64 	%rd208, %rd198, %rd5;
	shl.b64 	%rd209, %rd208, 2;
	add.s64 	%rd210, %rd19, %rd209;
	ld.global.f32 	%f111, [%rd210];
	st.local.f32 	[%rd69+180], %f111;
	add.s64 	%rd211, %rd198, %rd12;
	shl.b64 	%rd212, %rd211, 2;
	add.s64 	%rd213, %rd19, %rd212;
	ld.global.f32 	%f112, [%rd213];
	st.local.f32 	[%rd69+184], %f112;
	add.s64 	%rd214, %rd198, %rd13;
	shl.b64 	%rd215, %rd214, 2;
	add.s64 	%rd216, %rd19, %rd215;
	ld.global.f32 	%f113, [%rd216];
	st.local.f32 	[%rd69+188], %f113;
	add.s64 	%rd217, %rd198, %rd14;
	shl.b64 	%rd218, %rd217, 2;
	add.s64 	%rd219, %rd19, %rd218;
	ld.global.f32 	%f114, [%rd219];
	st.local.f32 	[%rd69+192], %f114;
	add.s32 	%r54, %r54, 49;
	add.s32 	%r53, %r53, 1;
	setp.ne.s32 	%p20, %r53, 4;
	@%p20 bra 	$L__BB2_2;
	add.s64 	%rd20, %rd1, 32;
	mov.b32 	%r56, 0;
	mov.b32 	%r55, 342;
	mov.b16 	%rs9, 0;
	mov.u16 	%rs10, %rs9;
$L__BB2_4:
	add.s32 	%r45, %r56, -327;
	setp.lt.u32 	%p21, %r45, 15;
	mov.b32 	%r59, 0;
	@%p21 bra 	$L__BB2_39;
	and.b32  	%r59, %r55, -16;
	ld.local.f32 	%f123, [%rd1];
	neg.s32 	%r57, %r59;
	mov.u64 	%rd230, %rd20;
$L__BB2_6:
	.pragma "nounroll";
	ld.local.f32 	%f124, [%rd230+-28];
	setp.leu.f32 	%p22, %f123, %f124;
	@%p22 bra 	$L__BB2_8;
	st.local.f32 	[%rd230+-32], %f124;
	st.local.f32 	[%rd230+-28], %f123;
	mov.f32 	%f124, %f123;
$L__BB2_8:
	ld.local.f32 	%f125, [%rd230+-24];
	setp.leu.f32 	%p23, %f124, %f125;
	@%p23 bra 	$L__BB2_10;
	st.local.f32 	[%rd230+-28], %f125;
	st.local.f32 	[%rd230+-24], %f124;
	mov.f32 	%f125, %f124;
$L__BB2_10:
	ld.local.f32 	%f126, [%rd230+-20];
	setp.leu.f32 	%p24, %f125, %f126;
	@%p24 bra 	$L__BB2_12;
	st.local.f32 	[%rd230+-24], %f126;
	st.local.f32 	[%rd230+-20], %f125;
	mov.f32 	%f126, %f125;
$L__BB2_12:
	ld.local.f32 	%f127, [%rd230+-16];
	setp.leu.f32 	%p25, %f126, %f127;
	@%p25 bra 	$L__BB2_14;
	st.local.f32 	[%rd230+-20], %f127;
	st.local.f32 	[%rd230+-16], %f126;
	mov.f32 	%f127, %f126;
$L__BB2_14:
	ld.local.f32 	%f128, [%rd230+-12];
	setp.leu.f32 	%p26, %f127, %f128;
	@%p26 bra 	$L__BB2_16;
	st.local.f32 	[%rd230+-16], %f128;
	st.local.f32 	[%rd230+-12], %f127;
	mov.f32 	%f128, %f127;
$L__BB2_16:
	ld.local.f32 	%f129, [%rd230+-8];
	setp.leu.f32 	%p27, %f128, %f129;
	@%p27 bra 	$L__BB2_18;
	st.local.f32 	[%rd230+-12], %f129;
	st.local.f32 	[%rd230+-8], %f128;
	mov.f32 	%f129, %f128;
$L__BB2_18:
	ld.local.f32 	%f130, [%rd230+-4];
	setp.leu.f32 	%p28, %f129, %f130;
	@%p28 bra 	$L__BB2_20;
	st.local.f32 	[%rd230+-8], %f130;
	st.local.f32 	[%rd230+-4], %f129;
	mov.f32 	%f130, %f129;
$L__BB2_20:
	ld.local.f32 	%f131, [%rd230];
	setp.leu.f32 	%p29, %f130, %f131;
	@%p29 bra 	$L__BB2_22;
	st.local.f32 	[%rd230+-4], %f131;
	st.local.f32 	[%rd230], %f130;
	mov.f32 	%f131, %f130;
$L__BB2_22:
	ld.local.f32 	%f132, [%rd230+4];
	setp.leu.f32 	%p30, %f131, %f132;
	@%p30 bra 	$L__BB2_24;
	st.local.f32 	[%rd230], %f132;
	st.local.f32 	[%rd230+4], %f131;
	mov.f32 	%f132, %f131;
$L__BB2_24:
	ld.local.f32 	%f133, [%rd230+8];
	setp.leu.f32 	%p31, %f132, %f133;
	@%p31 bra 	$L__BB2_26;
	st.local.f32 	[%rd230+4], %f133;
	st.local.f32 	[%rd230+8], %f132;
	mov.f32 	%f133, %f132;
$L__BB2_26:
	ld.local.f32 	%f134, [%rd230+12];
	setp.leu.f32 	%p32, %f133, %f134;
	@%p32 bra 	$L__BB2_28;
	st.local.f32 	[%rd230+8], %f134;
	st.local.f32 	[%rd230+12], %f133;
	mov.f32 	%f134, %f133;
$L__BB2_28:
	ld.local.f32 	%f135, [%rd230+16];
	setp.leu.f32 	%p33, %f134, %f135;
	@%p33 bra 	$L__BB2_30;
	st.local.f32 	[%rd230+12], %f135;
	st.local.f32 	[%rd230+16], %f134;
	mov.f32 	%f135, %f134;
$L__BB2_30:
	ld.local.f32 	%f136, [%rd230+20];
	setp.leu.f32 	%p34, %f135, %f136;
	@%p34 bra 	$L__BB2_32;
	st.local.f32 	[%rd230+16], %f136;
	st.local.f32 	[%rd230+20], %f135;
	mov.f32 	%f136, %f135;
$L__BB2_32:
	ld.local.f32 	%f137, [%rd230+24];
	setp.leu.f32 	%p35, %f136, %f137;
	@%p35 bra 	$L__BB2_34;
	st.local.f32 	[%rd230+20], %f137;
	st.local.f32 	[%rd230+24], %f136;
	mov.f32 	%f137, %f136;
$L__BB2_34:
	ld.local.f32 	%f138, [%rd230+28];
	setp.leu.f32 	%p36, %f137, %f138;
	@%p36 bra 	$L__BB2_36;
	st.local.f32 	[%rd230+24], %f138;
	st.local.f32 	[%rd230+28], %f137;
	mov.f32 	%f138, %f137;
$L__BB2_36:
	ld.local.f32 	%f123, [%rd230+32];
	setp.leu.f32 	%p37, %f138, %f123;
	@%p37 bra 	$L__BB2_38;
	st.local.f32 	[%rd230+28], %f123;
	st.local.f32 	[%rd230+32], %f138;
	mov.f32 	%f123, %f138;
$L__BB2_38:
	add.s32 	%r57, %r57, 16;
	add.s64 	%rd230, %rd230, 64;
	setp.ne.s32 	%p38, %r57, 0;
	@%p38 bra 	$L__BB2_6;
$L__BB2_39:
	and.b32  	%r46, %r55, 15;
	setp.eq.s32 	%p39, %r46, 0;
	@%p39 bra 	$L__BB2_76;
	sub.s16 	%rs7, 6, %rs10;
	cvt.u32.u16 	%r47, %rs7;
	and.b32  	%r14, %r47, 15;
	add.s32 	%r48, %r14, -1;
	setp.lt.u32 	%p40, %r48, 7;
	@%p40 bra 	$L__BB2_57;
	mul.wide.u32 	%rd220, %r59, 4;
	add.s64 	%rd23, %rd1, %rd220;
	ld.local.f32 	%f35, [%rd23];
	ld.local.f32 	%f140, [%rd23+4];
	setp.leu.f32 	%p41, %f35, %f140;
	@%p41 bra 	$L__BB2_43;
	st.local.f32 	[%rd23], %f140;
	st.local.f32 	[%rd23+4], %f35;
	mov.f32 	%f140, %f35;
$L__BB2_43:
	ld.local.f32 	%f141, [%rd23+8];
	setp.leu.f32 	%p42, %f140, %f141;
	@%p42 bra 	$L__BB2_45;
	st.local.f32 	[%rd23+4], %f141;
	st.local.f32 	[%rd23+8], %f140;
	mov.f32 	%f141, %f140;
$L__BB2_45:
	ld.local.f32 	%f142, [%rd23+12];
	setp.leu.f32 	%p43, %f141, %f142;
	@%p43 bra 	$L__BB2_47;
	st.local.f32 	[%rd23+8], %f142;
	st.local.f32 	[%rd23+12], %f141;
	mov.f32 	%f142, %f141;
$L__BB2_47:
	ld.local.f32 	%f143, [%rd23+16];
	setp.leu.f32 	%p44, %f142, %f143;
	@%p44 bra 	$L__BB2_49;
	st.local.f32 	[%rd23+12], %f143;
	st.local.f32 	[%rd23+16], %f142;
	mov.f32 	%f143, %f142;
$L__BB2_49:
	ld.local.f32 	%f144, [%rd23+20];
	setp.leu.f32 	%p45, %f143, %f144;
	@%p45 bra 	$L__BB2_51;
	st.local.f32 	[%rd23+16], %f144;
	st.local.f32 	[%rd23+20], %f143;
	mov.f32 	%f144, %f143;
$L__BB2_51:
	ld.local.f32 	%f145, [%rd23+24];
	setp.leu.f32 	%p46, %f144, %f145;
	@%p46 bra 	$L__BB2_53;
	st.local.f32 	[%rd23+20], %f145;
	st.local.f32 	[%rd23+24], %f144;
	mov.f32 	%f145, %f144;
$L__BB2_53:
	ld.local.f32 	%f146, [%rd23+28];
	setp.leu.f32 	%p47, %f145, %f146;
	@%p47 bra 	$L__BB2_55;
	st.local.f32 	[%rd23+24], %f146;
	st.local.f32 	[%rd23+28], %f145;
	mov.f32 	%f146, %f145;
$L__BB2_55:
	add.s32 	%r59, %r59, 8;
	ld.local.f32 	%f50, [%rd23+32];
	setp.leu.f32 	%p48, %f146, %f50;
	@%p48 bra 	$L__BB2_57;
	st.local.f32 	[%rd23+28], %f50;
	st.local.f32 	[%rd23+32], %f146;
$L__BB2_57:
	and.b32  	%r49, %r14, 7;
	setp.eq.s32 	%p49, %r49, 0;
	@%p49 bra 	$L__BB2_76;
	sub.s16 	%rs8, 6, %rs9;
	cvt.u32.u16 	%r50, %rs8;
	and.b32  	%r51, %r50, 7;
	and.b32  	%r17, %r50, 3;
	add.s32 	%r52, %r51, -1;
	setp.lt.u32 	%p50, %r52, 3;
	@%p50 bra 	$L__BB2_67;
	mul.wide.u32 	%rd221, %r59, 4;
	add.s64 	%rd24, %rd1, %rd221;
	ld.local.f32 	%f51, [%rd24];
	ld.local.f32 	%f147, [%rd24+4];
	setp.leu.f32 	%p51, %f51, %f147;
	@%p51 bra 	$L__BB2_61;
	st.local.f32 	[%rd24], %f147;
	st.local.f32 	[%rd24+4], %f51;
	mov.f32 	%f147, %f51;
$L__BB2_61:
	ld.local.f32 	%f148, [%rd24+8];
	setp.leu.f32 	%p52, %f147, %f148;
	@%p52 bra 	$L__BB2_63;
	st.local.f32 	[%rd24+4], %f148;
	st.local.f32 	[%rd24+8], %f147;
	mov.f32 	%f148, %f147;
$L__BB2_63:
	ld.local.f32 	%f149, [%rd24+12];
	setp.leu.f32 	%p53, %f148, %f149;
	@%p53 bra 	$L__BB2_65;
	st.local.f32 	[%rd24+8], %f149;
	st.local.f32 	[%rd24+12], %f148;
	mov.f32 	%f149, %f148;
$L__BB2_65:
	add.s32 	%r59, %r59, 4;
	ld.local.f32 	%f58, [%rd24+16];
	setp.leu.f32 	%p54, %f149, %f58;
	@%p54 bra 	$L__BB2_67;
	st.local.f32 	[%rd24+12], %f58;
	st.local.f32 	[%rd24+16], %f149;
$L__BB2_67:
	setp.eq.s32 	%p55, %r17, 0;
	@%p55 bra 	$L__BB2_76;
	mul.wide.u32 	%rd222, %r59, 4;
	add.s64 	%rd25, %rd1, %rd222;
	ld.local.f32 	%f59, [%rd25];
	ld.local.f32 	%f150, [%rd25+4];
	setp.leu.f32 	%p56, %f59, %f150;
	@%p56 bra 	$L__BB2_70;
	st.local.f32 	[%rd25], %f150;
	st.local.f32 	[%rd25+4], %f59;
	mov.f32 	%f150, %f59;
$L__BB2_70:
	setp.eq.s32 	%p57, %r17, 1;
	@%p57 bra 	$L__BB2_76;
	ld.local.f32 	%f151, [%rd25+8];
	setp.leu.f32 	%p58, %f150, %f151;
	@%p58 bra 	$L__BB2_73;
	st.local.f32 	[%rd25+4], %f151;
	st.local.f32 	[%rd25+8], %f150;
	mov.f32 	%f151, %f150;
$L__BB2_73:
	setp.eq.s32 	%p59, %r17, 2;
	@%p59 bra 	$L__BB2_76;
	ld.local.f32 	%f64, [%rd25+12];
	setp.leu.f32 	%p60, %f151, %f64;
	@%p60 bra 	$L__BB2_76;
	st.local.f32 	[%rd25+8], %f64;
	st.local.f32 	[%rd25+12], %f151;
$L__BB2_76:
	add.s32 	%r56, %r56, 1;
	add.s32 	%r55, %r55, -1;
	setp.ne.s32 	%p61, %r56, 342;
	add.s16 	%rs10, %rs10, 1;
	add.s16 	%rs9, %rs9, 1;
	@%p61 bra 	$L__BB2_4;
	ld.param.f32 	%f121, [median_general_kernel3d_float_7_param_2];
	ld.param.u64 	%rd229, [median_general_kernel3d_float_7_param_1];
	cvta.to.global.u64 	%rd26, %rd229;
	setp.leu.f32 	%p62, %f121, 0f00000000;
	@%p62 bra 	$L__BB2_79;
	ld.param.f32 	%f122, [median_general_kernel3d_float_7_param_2];
	shl.b64 	%rd225, %rd6, 2;
	add.s64 	%rd226, %rd19, %rd225;
	ld.global.f32 	%f116, [%rd226];
	ld.local.f32 	%f117, [%rd1+684];
	sub.f32 	%f118, %f116, %f117;
	abs.f32 	%f119, %f118;
	setp.ltu.f32 	%p63, %f119, %f122;
	selp.f32 	%f120, %f116, %f117, %p63;
	add.s64 	%rd227, %rd26, %rd225;
	st.global.f32 	[%rd227], %f120;
	bra.uni 	$L__BB2_80;
$L__BB2_79:
	ld.local.f32 	%f115, [%rd1+684];
	shl.b64 	%rd223, %rd6, 2;
	add.s64 	%rd224, %rd26, %rd223;
	st.global.f32 	[%rd224], %f115;
$L__BB2_80:
	ret;

}
	// .globl	median_general_kernel3d_float_9
.visible .entry median_general_kernel3d_float_9(
	.param .u64 .ptr .align 1 median_general_kernel3d_float_9_param_0,
	.param .u64 .ptr .align 1 median_general_kernel3d_float_9_param_1,
	.param .f32 median_general_kernel3d_float_9_param_2,
	.param .u32 median_general_kernel3d_float_9_param_3,
	.param .u32 median_general_kernel3d_float_9_param_4,
	.param .u32 median_general_kernel3d_float_9_param_5
)
{
	.local .align 4 .b8 	__local_depot3[2916];
	.reg .b64 	%SP;
	.reg .b64 	%SPL;
	.reg .pred 	%p<68>;
	.reg .b16 	%rs<11>;
	.reg .b32 	%r<83>;
	.reg .b32 	%f<184>;
	.reg .b64 	%rd<345>;

	mov.u64 	%SPL, __local_depot3;
	ld.param.u32 	%r23, [median_general_kernel3d_float_9_param_3];
	ld.param.u32 	%r24, [median_general_kernel3d_float_9_param_4];
	ld.param.u32 	%r22, [median_general_kernel3d_float_9_param_5];
	add.u64 	%rd1, %SPL, 0;
	mov.u32 	%r25, %ntid.x;
	mov.u32 	%r26, %ctaid.x;
	mov.u32 	%r27, %tid.x;
	mad.lo.s32 	%r28, %r25, %r26, %r27;
	cvt.u64.u32 	%rd31, %r28;
	mov.u32 	%r29, %ntid.y;
	mov.u32 	%r30, %ctaid.y;
	mov.u32 	%r31, %tid.y;
	mad.lo.s32 	%r32, %r29, %r30, %r31;
	mov.u32 	%r34, %ntid.z;
	mov.u32 	%r35, %ctaid.z;
	mov.u32 	%r36, %tid.z;
	mad.lo.s32 	%r37, %r34, %r35, %r36;
	cvt.s64.s32 	%rd32, %r22;
	setp.ge.s64 	%p1, %rd31, %rd32;
	setp.ge.s32 	%p2, %r32, %r24;
	or.pred  	%p3, %p1, %p2;
	setp.ge.s32 	%p4, %r37, %r23;
	or.pred  	%p5, %p3, %p4;
	@%p5 bra 	$L__BB3_80;
	ld.param.u32 	%r73, [median_general_kernel3d_float_9_param_5];
	mov.u32 	%r43, %tid.z;
	mad.lo.s32 	%r44, %r34, %r35, %r43;
	cvt.u64.u32 	%rd33, %r44;
	mov.u32 	%r45, %ntid.y;
	mov.u32 	%r46, %ctaid.y;
	mov.u32 	%r47, %tid.y;
	mad.lo.s32 	%r48, %r45, %r46, %r47;
	cvt.u64.u32 	%rd34, %r48;
	cvt.s64.s32 	%rd35, %r73;
	mov.u32 	%r49, %ntid.x;
	mov.u32 	%r50, %ctaid.x;
	mov.u32 	%r51, %tid.x;
	mad.lo.s32 	%r52, %r49, %r50, %r51;
	cvt.u64.u32 	%rd36, %r52;
	mad.lo.s64 	%rd37, %rd35, %rd34, %rd36;
	mul.lo.s32 	%r53, %r73, %r24;
	cvt.s64.s32 	%rd38, %r53;
	mul.lo.s64 	%rd2, %rd38, %rd33;
	add.s64 	%rd3, %rd37, %rd2;
	cvt.u64.u32 	%rd39, %r24;
	cvt.u64.u32 	%rd40, %r23;
	add.s64 	%rd41, %rd34, 4;
	setp.lt.u64 	%p6, %rd41, %rd39;
	selp.b64 	%rd42, %rd41, %rd34, %p6;
	mul.lo.s64 	%rd4, %rd42, %rd35;
	add.s64 	%rd43, %rd33, -4;
	setp.lt.u64 	%p7, %rd43, %rd40;
	selp.b64 	%rd44, %rd43, %rd33, %p7;
	mul.lo.s64 	%rd5, %rd44, %rd38;
	add.s64 	%rd45, %rd34, -4;
	setp.lt.u64 	%p8, %rd45, %rd39;
	selp.b64 	%rd46, %rd45, %rd34, %p8;
	mul.lo.s64 	%rd6, %rd46, %rd35;
	add.s64 	%rd47, %rd33, -3;
	setp.lt.u64 	%p9, %rd47, %rd40;
	selp.b64 	%rd48, %rd47, %rd33, %p9;
	mul.lo.s64 	%rd7, %rd48, %rd38;
	add.s64 	%rd49, %rd33, -2;
	setp.lt.u64 	%p10, %rd49, %rd40;
	selp.b64 	%rd50, %rd49, %rd33, %p10;
	mul.lo.s64 	%rd8, %rd50, %rd38;
	add.s64 	%rd51, %rd33, -1;
	setp.lt.u64 	%p11, %rd51, %rd40;
	selp.b64 	%rd52, %rd51, %rd33, %p11;
	mul.lo.s64 	%rd9, %rd52, %rd38;
	add.s64 	%rd53, %rd33, 1;
	setp.lt.u64 	%p12, %rd53, %rd40;
	selp.b64 	%rd54, %rd53, %rd33, %p12;
	mul.lo.s64 	%rd10, %rd54, %rd38;
	add.s64 	%rd55, %rd33, 2;
	setp.lt.u64 	%p13, %rd55, %rd40;
	selp.b64 	%rd56, %rd55, %rd33, %p13;
	mul.lo.s64 	%rd11, %rd56, %rd38;
	add.s64 	%rd57, %rd33, 3;
	setp.lt.u64 	%p14, %rd57, %rd40;
	selp.b64 	%rd58, %rd57, %rd33, %p14;
	mul.lo.s64 	%rd12, %rd58, %rd38;
	add.s64 	%rd59, %rd33, 4;
	setp.lt.u64 	%p15, %rd59, %rd40;
	selp.b64 	%rd60, %rd59, %rd33, %p15;
	mul.lo.s64 	%rd13, %rd60, %rd38;
	add.s64 	%rd61, %rd34, -3;
	setp.lt.u64 	%p16, %rd61, %rd39;
	selp.b64 	%rd62, %rd61, %rd34, %p16;
	mul.lo.s64 	%rd14, %rd62, %rd35;
	add.s64 	%rd63, %rd34, -2;
	setp.lt.u64 	%p17, %rd63, %rd39;
	selp.b64 	%rd64, %rd63, %rd34, %p17;
	mul.lo.s64 	%rd15, %rd64, %rd35;
	add.s64 	%rd65, %rd34, -1;
	setp.lt.u64 	%p18, %rd65, %rd39;
	selp.b64 	%rd66, %rd65, %rd34, %p18;
	mul.lo.s64 	%rd16, %rd66, %rd35;
	add.s64 	%rd67, %rd34, 1;
	setp.lt.u64 	%p19, %rd67, %rd39;
	selp.b64 	%rd68, %rd67, %rd34, %p19;
	mul.lo.s64 	%rd17, %rd68, %rd35;
	add.s64 	%rd69, %rd34, 2;
	setp.lt.u64 	%p20, %rd69, %rd39;
	selp.b64 	%rd70, %rd69, %rd34, %p20;
	mul.lo.s64 	%rd18, %rd70, %rd35;
	add.s64 	%rd71, %rd34, 3;
	setp.lt.u64 	%p21, %rd71, %rd39;
	selp.b64 	%rd72, %rd71, %rd34, %p21;
	mul.lo.s64 	%rd19, %rd72, %rd35;
	mov.b32 	%r76, 0;
	mov.b32 	%r75, -4;
$L__BB3_2:
	ld.param.u32 	%r74, [median_general_kernel3d_float_9_param_5];
	ld.param.u64 	%rd342, [median_general_kernel3d_float_9_param_0];
	cvt.s64.s32 	%rd73, %r75;
	cvt.u64.u32 	%rd74, %r52;
	add.s64 	%rd75, %rd73, %rd74;
	setp.lt.s64 	%p22, %rd75, 0;
	cvt.s64.s32 	%rd76, %r74;
	setp.ge.s64 	%p23, %rd75, %rd76;
	selp.b64 	%rd77, %rd74, %rd75, %p23;
	selp.b64 	%rd78, %rd74, %rd77, %p22;
	add.s64 	%rd79, %rd6, %rd78;
	add.s64 	%rd80, %rd79, %rd5;
	cvta.to.global.u64 	%rd20, %rd342;
	shl.b64 	%rd81, %rd80, 2;
	add.s64 	%rd82, %rd20, %rd81;
	ld.global.f32 	%f66, [%rd82];
	mul.wide.u32 	%rd83, %r76, 4;
	add.s64 	%rd84, %rd1, %rd83;
	st.local.f32 	[%rd84], %f66;
	add.s64 	%rd85, %rd79, %rd7;
	shl.b64 	%rd86, %rd85, 2;
	add.s64 	%rd87, %rd20, %rd86;
	ld.global.f32 	%f67, [%rd87];
	st.local.f32 	[%rd84+4], %f67;
	add.s64 	%rd88, %rd79, %rd8;
	shl.b64 	%rd89, %rd88, 2;
	add.s64 	%rd90, %rd20, %rd89;
	ld.global.f32 	%f68, [%rd90];
	st.local.f32 	[%rd84+8], %f68;
	add.s64 	%rd91, %rd79, %rd9;
	shl.b64 	%rd92, %rd91, 2;
	add.s64 	%rd93, %rd20, %rd92;
	ld.global.f32 	%f69, [%rd93];
	st.local.f32 	[%rd84+12], %f69;
	add.s64 	%rd94, %rd79, %rd2;
	shl.b64 	%rd95, %rd94, 2;
	add.s64 	%rd96, %rd20, %rd95;
	ld.global.f32 	%f70, [%rd96];
	st.local.f32 	[%rd84+16], %f70;
	add.s64 	%rd97, %rd79, %rd10;
	shl.b64 	%rd98, %rd97, 2;
	add.s64 	%rd99, %rd20, %rd98;
	ld.global.f32 	%f71, [%rd99];
	st.local.f32 	[%rd84+20], %f71;
	add.s64 	%rd100, %rd79, %rd11;
	shl.b64 	%rd101, %rd100, 2;
	add.s64 	%rd102, %rd20, %rd101;
	ld.global.f32 	%f72, [%rd102];
	st.local.f32 	[%rd84+24], %f72;
	add.s64 	%rd103, %rd79, %rd12;
	shl.b64 	%rd104, %rd103, 2;
	add.s64 	%rd105, %rd20, %rd104;
	ld.global.f32 	%f73, [%rd105];
	st.local.f32 	[%rd84+28], %f73;
	add.s64 	%rd106, %rd79, %rd13;
	shl.b64 	%rd107, %rd106, 2;
	add.s64 	%rd108, %rd20, %rd107;
	ld.global.f32 	%f74, [%rd108];
	st.local.f32 	[%rd84+32], %f74;
	add.s64 	%rd109, %rd14, %rd78;
	add.s64 	%rd110, %rd109, %rd5;
	shl.b64 	%rd111, %rd110, 2;
	add.s64 	%rd112, %rd20, %rd111;
	ld.global.f32 	%f75, [%rd112];
	st.local.f32 	[%rd84+36], %f75;
	add.s64 	%rd113, %rd109, %rd7;
	shl.b64 	%rd114, %rd113, 2;
	add.s64 	%rd115, %rd20, %rd114;
	ld.global.f32 	%f76, [%rd115];
	st.local.f32 	[%rd84+40], %f76;
	add.s64 	%rd116, %rd109, %rd8;
	shl.b64 	%rd117, %rd116, 2;
	add.s64 	%rd118, %rd20, %rd117;
	ld.global.f32 	%f77, [%rd118];
	st.local.f32 	[%rd84+44], %f77;
	add.s64 	%rd119, %rd109, %rd9;
	shl.b64 	%rd120, %rd119, 2;
	add.s64 	%rd121, %rd20, %rd120;
	ld.global.f32 	%f78, [%rd121];
	st.local.f32 	[%rd84+48], %f78;
	add.s64 	%rd122, %rd109, %rd2;
	shl.b64 	%rd123, %rd122, 2;
	add.s64 	%rd124, %rd20, %rd123;
	ld.global.f32 	%f79, [%rd124];
	st.local.f32 	[%rd84+52], %f79;
	add.s64 	%rd125, %rd109, %rd10;
	shl.b64 	%rd126, %rd125, 2;
	add.s64 	%rd127, %rd20, %rd126;
	ld.global.f32 	%f80, [%rd127];
	st.local.f32 	[%rd84+56], %f80;
	add.s64 	%rd128, %rd109, %rd11;
	shl.b64 	%rd129, %rd128, 2;
	add.s64 	%rd130, %rd20, %rd129;
	ld.global.f32 	%f81, [%rd130];
	st.local.f32 	[%rd84+60], %f81;
	add.s64 	%rd131, %rd109, %rd12;
	shl.b64 	%rd132, %rd131, 2;
	add.s64 	%rd133, %rd20, %rd132;
	ld.global.f32 	%f82, [%rd133];
	st.local.f32 	[%rd84+64], %f82;
	add.s64 	%rd134, %rd109, %rd13;
	shl.b64 	%rd135, %rd134, 2;
	add.s64 	%rd136, %rd20, %rd135;
	ld.global.f32 	%f83, [%rd136];
	st.local.f32 	[%rd84+68], %f83;
	add.s64 	%rd137, %rd15, %rd78;
	add.s64 	%rd138, %rd137, %rd5;
	shl.b64 	%rd139, %rd138, 2;
	add.s64 	%rd140, %rd20, %rd139;
	ld.global.f32 	%f84, [%rd140];
	st.local.f32 	[%rd84+72], %f84;
	add.s64 	%rd141, %rd137, %rd7;
	shl.b64 	%rd142, %rd141, 2;
	add.s64 	%rd143, %rd20, %rd142;
	ld.global.f32 	%f85, [%rd143];
	st.local.f32 	[%rd84+76], %f85;
	add.s64 	%rd144, %rd137, %rd8;
	shl.b64 	%rd145, %rd144, 2;
	add.s64 	%rd146, %rd20, %rd145;
	ld.global.f32 	%f86, [%rd146];
	st.local.f32 	[%rd84+80], %f86;
	add.s64 	%rd147, %rd137, %rd9;
	shl.b64 	%rd148, %rd147, 2;
	add.s64 	%rd149, %rd20, %rd148;
	ld.global.f32 	%f87, [%rd149];
	st.local.f32 	[%rd84+84], %f87;
	add.s64 	%rd150, %rd137, %rd2;
	shl.b64 	%rd151, %rd150, 2;
	add.s64 	%rd152, %rd20, %rd151;
	ld.global.f32 	%f88, [%rd152];
	st.local.f32 	[%rd84+88], %f88;
	add.s64 	%rd153, %rd137, %rd10;
	shl.b64 	%rd154, %rd153, 2;
	add.s64 	%rd155, %rd20, %rd154;
	ld.global.f32 	%f89, [%rd155];
	st.local.f32 	[%rd84+92], %f89;
	add.s64 	%rd156, %rd137, %rd11;
	shl.b64 	%rd157, %rd156, 2;
	add.s64 	%rd158, %rd20, %rd157;
	ld.global.f32 	%f90, [%rd158];
	st.local.f32 	[%rd84+96], %f90;
	add.s64 	%rd159, %rd137, %rd12;
	shl.b64 	%rd160, %rd159, 2;
	add.s64 	%rd161, %rd20, %rd160;
	ld.global.f32 	%f91, [%rd161];
	st.local.f32 	[%rd84+100], %f91;
	add.s64 	%rd162, %rd137, %rd13;
	shl.b64 	%rd163, %rd162, 2;
	add.s64 	%rd164, %rd20, %rd163;
	ld.global.f32 	%f92, [%rd164];
	st.local.f32 	[%rd84+104], %f92;
	add.s64 	%rd165, %rd16, %rd78;
	add.s64 	%rd166, %rd165, %rd5;
	shl.b64 	%rd167, %rd166, 2;
	add.s64 	%rd168, %rd20, %rd167;
	ld.global.f32 	%f93, [%rd168];
	st.local.f32 	[%rd84+108], %f93;
	add.s64 	%rd169, %rd165, %rd7;
	shl.b64 	%rd170, %rd169, 2;
	add.s64 	%rd171, %rd20, %rd170;
	ld.global.f32 	%f94, [%rd171];
	st.local.f32 	[%rd84+112], %f94;
	add.s64 	%rd172, %rd165, %rd8;
	shl.b64 	%rd173, %rd172, 2;
	add.s64 	%rd174, %rd20, %rd173;
	ld.global.f32 	%f95, [%rd174];
	st.local.f32 	[%rd84+116], %f95;
	add.s64 	%rd175, %rd165, %rd9;
	shl.b64 	%rd176, %rd175, 2;
	add.s64 	%rd177, %rd20, %rd176;
	ld.global.f32 	%f96, [%rd177];
	st.local.f32 	[%rd84+120], %f96;
	add.s64 	%rd178, %rd165, %rd2;
	shl.b64 	%rd179, %rd178, 2;
	add.s64 	%rd180, %rd20, %rd179;
	ld.global.f32 	%f97, [%rd180];
	st.local.f32 	[%rd84+124], %f97;
	add.s64 	%rd181, %rd165, %rd10;
	shl.b64 	%rd182, %rd181, 2;
	add.s64 	%rd183, %rd20, %rd182;
	ld.global.f32 	%f98, [%rd183];
	st.local.f32 	[%rd84+128], %f98;
	add.s64 	%rd184, %rd165, %rd11;
	shl.b64 	%rd185, %rd184, 2;
	add.s64 	%rd186, %rd20, %rd185;
	ld.global.f32 	%f99, [%rd186];
	st.local.f32 	[%rd84+132], %f99;
	add.s64 	%rd187, %rd165, %rd12;
	shl.b64 	%rd188, %rd187, 2;
	add.s64 	%rd189, %rd20, %rd188;
	ld.global.f32 	%f100, [%rd189];
	st.local.f32 	[%rd84+136], %f100;
	add.s64 	%rd190, %rd165, %rd13;
	shl.b64 	%rd191, %rd190, 2;
	add.s64 	%rd192, %rd20, %rd191;
	ld.global.f32 	%f101, [%rd192];
	st.local.f32 	[%rd84+140], %f101;
	cvt.u64.u32 	%rd193, %r48;
	mad.lo.s64 	%rd194, %rd76, %rd193, %rd78;
	add.s64 	%rd195, %rd194, %rd5;
	shl.b64 	%rd196, %rd195, 2;
	add.s64 	%rd197, %rd20, %rd196;
	ld.global.f32 	%f102, [%rd197];
	st.local.f32 	[%rd84+144], %f102;
	add.s64 	%rd198, %rd194, %rd7;
	shl.b64 	%rd199, %rd198, 2;
	add.s64 	%rd200, %rd20, %rd199;
	ld.global.f32 	%f103, [%rd200];
	st.local.f32 	[%rd84+148], %f103;
	add.s64 	%rd201, %rd194, %rd8;
	shl.b64 	%rd202, %rd201, 2;
	add.s64 	%rd203, %rd20, %rd202;
	ld.global.f32 	%f104, [%rd203];
	st.local.f32 	[%rd84+152], %f104;
	add.s64 	%rd204, %rd194, %rd9;
	shl.b64 	%rd205, %rd204, 2;
	add.s64 	%rd206, %rd20, %rd205;
	ld.global.f32 	%f105, [%rd206];
	st.local.f32 	[%rd84+156], %f105;
	add.s64 	%rd207, %rd194, %rd2;
	shl.b64 	%rd208, %rd207, 2;
	add.s64 	%rd209, %rd20, %rd208;
	ld.global.f32 	%f106, [%rd209];
	st.local.f32 	[%rd84+160], %f106;
	add.s64 	%rd210, %rd194, %rd10;
	shl.b64 	%rd211, %rd210, 2;
	add.s64 	%rd212, %rd20, %rd211;
	ld.global.f32 	%f107, [%rd212];
	st.local.f32 	[%rd84+164], %f107;
	add.s64 	%rd213, %rd194, %rd11;
	shl.b64 	%rd214, %rd213, 2;
	add.s64 	%rd215, %rd20, %rd214;
	ld.global.f32 	%f108, [%rd215];
	st.local.f32 	[%rd84+168], %f108;
	add.s64 	%rd216, %rd194, %rd12;
	shl.b64 	%rd217, %rd216, 2;
	add.s64 	%rd218, %rd20, %rd217;
	ld.global.f32 	%f109, [%rd218];
	st.local.f32 	[%rd84+172], %f109;
	add.s64 	%rd219, %rd194, %rd13;
	shl.b64 	%rd220, %rd219, 2;
	add.s64 	%rd221, %rd20, %rd220;
	ld.global.f32 	%f110, [%rd221];
	st.local.f32 	[%rd84+176], %f110;
	add.s64 	%rd222, %rd17, %rd78;
	add.s64 	%rd223, %rd222, %rd5;
	shl.b64 	%rd224, %rd223, 2;
	add.s64 	%rd225, %rd20, %rd224;
	ld.global.f32 	%f111, [%rd225];
	st.local.f32 	[%rd84+180], %f111;
	add.s64 	%rd226, %rd222, %rd7;
	shl.b64 	%rd227, %rd226, 2;
	add.s64 	%rd228, %rd20, %rd227;
	ld.global.f32 	%f112, [%rd228];
	st.local.f32 	[%rd84+184], %f112;
	add.s64 	%rd229, %rd222, %rd8;
	shl.b64 	%rd230, %rd229, 2;
	add.s64 	%rd231, %rd20, %rd230;
	ld.global.f32 	%f113, [%rd231];
	st.local.f32 	[%rd84+188], %f113;
	add.s64 	%rd232, %rd222, %rd9;
	shl.b64 	%rd233, %rd232, 2;
	add.s64 	%rd234, %rd20, %rd233;
	ld.global.f32 	%f114, [%rd234];
	st.local.f32 	[%rd84+192], %f114;
	add.s64 	%rd235, %rd222, %rd2;
	shl.b64 	%rd236, %rd235, 2;
	add.s64 	%rd237, %rd20, %rd236;
	ld.global.f32 	%f115, [%rd237];
	st.local.f32 	[%rd84+196], %f115;
	add.s64 	%rd238, %rd222, %rd10;
	shl.b64 	%rd239, %rd238, 2;
	add.s64 	%rd240, %rd20, %rd239;
	ld.global.f32 	%f116, [%rd240];
	st.local.f32 	[%rd84+200], %f116;
	add.s64 	%rd241, %rd222, %rd11;
	shl.b64 	%rd242, %rd241, 2;
	add.s64 	%rd243, %rd20, %rd242;
	ld.global.f32 	%f117, [%rd243];
	st.local.f32 	[%rd84+204], %f117;
	add.s64 	%rd244, %rd222, %rd12;
	shl.b64 	%rd245, %rd244, 2;
	add.s64 	%rd246, %rd20, %rd245;
	ld.global.f32 	%f118, [%rd246];
	st.local.f32 	[%rd84+208], %f118;
	add.s64 	%rd247, %rd222, %rd13;
	shl.b64 	%rd248, %rd247, 2;
	add.s64 	%rd249, %rd20, %rd248;
	ld.global.f32 	%f119, [%rd249];
	st.local.f32 	[%rd84+212], %f119;
	add.s64 	%rd250, %rd18, %rd78;
	add.s64 	%rd251, %rd250, %rd5;
	shl.b64 	%rd252, %rd251, 2;
	add.s64 	%rd253, %rd20, %rd252;
	ld.global.f32 	%f120, [%rd253];
	st.local.f32 	[%rd84+216], %f120;
	add.s64 	%rd254, %rd250, %rd7;
	shl.b64 	%rd255, %rd254, 2;
	add.s64 	%rd256, %rd20, %rd255;
	ld.global.f32 	%f121, [%rd256];
	st.local.f32 	[%rd84+220], %f121;
	add.s64 	%rd257, %rd250, %rd8;
	shl.b64 	%rd258, %rd257, 2;
	add.s64 	%rd259, %rd20, %rd258;
	ld.global.f32 	%f122, [%rd259];
	st.local.f32 	[%rd84+224], %f122;
	add.s64 	%rd260, %rd250, %rd9;
	shl.b64 	%rd261, %rd260, 2;
	add.s64 	%rd262, %rd20, %rd261;
	ld.global.f32 	%f123, [%rd262];
	st.local.f32 	[%rd84+228], %f123;
	add.s64 	%rd263, %rd250, %rd2;
	shl.b64 	%rd264, %rd263, 2;
	add.s64 	%rd265, %rd20, %rd264;
	ld.global.f32 	%f124, [%rd265];
	st.local.f32 	[%rd84+232], %f124;
	add.s64 	%rd266, %rd250, %rd10;
	shl.b64 	%rd267, %rd266, 2;
	add.s64 	%rd268, %rd20, %rd267;
	ld.global.f32 	%f125, [%rd268];
	st.local.f32 	[%rd84+236], %f125;
	add.s64 	%rd269, %rd250, %rd11;
	shl.b64 	%rd270, %rd269, 2;
	add.s64 	%rd271, %rd20, %rd270;
	ld.global.f32 	%f126, [%rd271];
	st.local.f32 	[%rd84+240], %f126;
	add.s64 	%rd272, %rd250, %rd12;
	shl.b64 	%rd273, %rd272, 2;
	add.s64 	%rd274, %rd20, %rd273;
	ld.global.f32 	%f127, [%rd274];
	st.local.f32 	[%rd84+244], %f127;
	add.s64 	%rd275, %rd250, %rd13;
	shl.b64 	%rd276, %rd275, 2;
	add.s64 	%rd277, %rd20, %rd276;
	ld.global.f32 	%f128, [%rd277];
	st.local.f32 	[%rd84+248], %f128;
	add.s64 	%rd278, %rd19, %rd78;
	add.s64 	%rd279, %rd278, %rd5;
	shl.b64 	%rd280, %rd279, 2;
	add.s64 	%rd281, %rd20, %rd280;
	ld.global.f32 	%f129, [%rd281];
	st.local.f32 	[%rd84+252], %f129;
	add.s64 	%rd282, %rd278, %rd7;
	shl.b64 	%rd283, %rd282, 2;
	add.s64 	%rd284, %rd20, %rd283;
	ld.global.f32 	%f130, [%rd284];
	st.local.f32 	[%rd84+256], %f130;
	add.s64 	%rd285, %rd278, %rd8;
	shl.b64 	%rd286, %rd285, 2;
	add.s64 	%rd287, %rd20, %rd286;
	ld.global.f32 	%f131, [%rd287];
	st.local.f32 	[%rd84+260], %f131;
	add.s64 	%rd288, %rd278, %rd9;
	shl.b64 	%rd289, %rd288, 2;
	add.s64 	%rd290, %rd20, %rd289;
	ld.global.f32 	%f132, [%rd290];
	st.local.f32 	[%rd84+264], %f132;
	add.s64 	%rd291, %rd278, %rd2;
	shl.b64 	%rd292, %rd291, 2;
	add.s64 	%rd293, %rd20, %rd292;
	ld.global.f32 	%f133, [%rd293];
	st.local.f32 	[%rd84+268], %f133;
	add.s64 	%rd294, %rd278, %rd10;
	shl.b64 	%rd295, %rd294, 2;
	add.s64 	%rd296, %rd20, %rd295;
	ld.global.f32 	%f134, [%rd296];
	st.local.f32 	[%rd84+272], %f134;
	add.s64 	%rd297, %rd278, %rd11;
	shl.b64 	%rd298, %rd297, 2;
	add.s64 	%rd299, %rd20, %rd298;
	ld.global.f32 	%f135, [%rd299];
	st.local.f32 	[%rd84+276], %f135;
	add.s64 	%rd300, %rd278, %rd12;
	shl.b64 	%rd301, %rd300, 2;
	add.s64 	%rd302, %rd20, %rd301;
	ld.global.f32 	%f136, [%rd302];
	st.local.f32 	[%rd84+280], %f136;
	add.s64 	%rd303, %rd278, %rd13;
	shl.b64 	%rd304, %rd303, 2;
	add.s64 	%rd305, %rd20, %rd304;
	ld.global.f32 	%f137, [%rd305];
	st.local.f32 	[%rd84+284], %f137;
	add.s64 	%rd306, %rd4, %rd78;
	add.s64 	%rd307, %rd306, %rd5;
	shl.b64 	%rd308, %rd307, 2;
	add.s64 	%rd309, %rd20, %rd308;
	ld.global.f32 	%f138, [%rd309];
	st.local.f32 	[%rd84+288], %f138;
	add.s64 	%rd310, %rd306, %rd7;
	shl.b64 	%rd311, %rd310, 2;
	add.s64 	%rd312, %rd20, %rd311;
	ld.global.f32 	%f139, [%rd312];
	st.local.f32 	[%rd84+292], %f139;
	add.s64 	%rd313, %rd306, %rd8;
	shl.b64 	%rd314, %rd313, 2;
	add.s64 	%rd315, %rd20, %rd314;
	ld.global.f32 	%f140, [%rd315];
	st.local.f32 	[%rd84+296], %f140;
	add.s64 	%rd316, %rd306, %rd9;
	shl.b64 	%rd317, %rd316, 2;
	add.s64 	%rd318, %rd20, %rd317;
	ld.global.f32 	%f141, [%rd318];
	st.local.f32 	[%rd84+300], %f141;
	add.s64 	%rd319, %rd306, %rd2;
	shl.b64 	%rd320, %rd319, 2;
	add.s64 	%rd321, %rd20, %rd320;
	ld.global.f32 	%f142, [%rd321];
	st.local.f32 	[%rd84+304], %f142;
	add.s64 	%rd322, %rd306, %rd10;
	shl.b64 	%rd323, %rd322, 2;
	add.s64 	%rd324, %rd20, %rd323;
	ld.global.f32 	%f143, [%rd324];
	st.local.f32 	[%rd84+308], %f143;
	add.s64 	%rd325, %rd306, %rd11;
	shl.b64 	%rd326, %rd325, 2;
	add.s64 	%rd327, %rd20, %rd326;
	ld.global.f32 	%f144, [%rd327];
	st.local.f32 	[%rd84+312], %f144;
	add.s64 	%rd328, %rd306, %rd12;
	shl.b64 	%rd329, %rd328, 2;
	add.s64 	%rd330, %rd20, %rd329;
	ld.global.f32 	%f145, [%rd330];
	st.local.f32 	[%rd84+316], %f145;
	add.s64 	%rd331, %rd306, %rd13;
	shl.b64 	%rd332, %rd331, 2;
	add.s64 	%rd333, %rd20, %rd332;
	ld.global.f32 	%f146, [%rd333];
	st.local.f32 	[%rd84+320], %f146;
	add.s32 	%r76, %r76, 81;
	add.s32 	%r75, %r75, 1;
	setp.ne.s32 	%p24, %r75, 5;
	@%p24 bra 	$L__BB3_2;
	add.s64 	%rd21, %rd1, 32;
	mov.b32 	%r78, 0;
	mov.b32 	%r77, 728;
	mov.b16 	%rs9, 0;
	mov.u16 	%rs10, %rs9;
$L__BB3_4:
	add.s32 	%r65, %r78, -713;
	setp.lt.u32 	%p25, %r65, 15;
	mov.b32 	%r81, 0;
	@%p25 bra 	$L__BB3_39;
	and.b32  	%r81, %r77, -16;
	ld.local.f32 	%f155, [%rd1];
	neg.s32 	%r79, %r81;
	mov.u64 	%rd344, %rd21;
$L__BB3_6:
	.pragma "nounroll";
	ld.local.f32 	%f156, [%rd344+-28];
	setp.leu.f32 	%p26, %f155, %f156;
	@%p26 bra 	$L__BB3_8;
	st.local.f32 	[%rd344+-32], %f156;
	st.local.f32 	[%rd344+-28], %f155;
	mov.f32 	%f156, %f155;
$L__BB3_8:
	ld.local.f32 	%f157, [%rd344+-24];
	setp.leu.f32 	%p27, %f156, %f157;
	@%p27 bra 	$L__BB3_10;
	st.local.f32 	[%rd344+-28], %f157;
	st.local.f32 	[%rd344+-24], %f156;
	mov.f32 	%f157, %f156;
$L__BB3_10:
	ld.local.f32 	%f158, [%rd344+-20];
	setp.leu.f32 	%p28, %f157, %f158;
	@%p28 bra 	$L__BB3_12;
	st.local.f32 	[%rd344+-24], %f158;
	st.local.f32 	[%rd344+-20], %f157;
	mov.f32 	%f158, %f157;
$L__BB3_12:
	ld.local.f32 	%f159, [%rd344+-16];
	setp.leu.f32 	%p29, %f158, %f159;
	@%p29 bra 	$L__BB3_14;
	st.local.f32 	[%rd344+-20], %f159;
	st.local.f32 	[%rd344+-16], %f158;
	mov.f32 	%f159, %f158;
$L__BB3_14:
	ld.local.f32 	%f160, [%rd344+-12];
	setp.leu.f32 	%p30, %f159, %f160;
	@%p30 bra 	$L__BB3_16;
	st.local.f32 	[%rd344+-16], %f160;
	st.local.f32 	[%rd344+-12], %f159;
	mov.f32 	%f160, %f159;
$L__BB3_16:
	ld.local.f32 	%f161, [%rd344+-8];
	setp.leu.f32 	%p31, %f160, %f161;
	@%p31 bra 	$L__BB3_18;
	st.local.f32 	[%rd344+-12], %f161;
	st.local.f32 	[%rd344+-8], %f160;
	mov.f32 	%f161, %f160;
$L__BB3_18:
	ld.local.f32 	%f162, [%rd344+-4];
	setp.leu.f32 	%p32, %f161, %f162;
	@%p32 bra 	$L__BB3_20;
	st.local.f32 	[%rd344+-8], %f162;
	st.local.f32 	[%rd344+-4], %f161;
	mov.f32 	%f162, %f161;
$L__BB3_20:
	ld.local.f32 	%f163, [%rd344];
	setp.leu.f32 	%p33, %f162, %f163;
	@%p33 bra 	$L__BB3_22;
	st.local.f32 	[%rd344+-4], %f163;
	st.local.f32 	[%rd344], %f162;
	mov.f32 	%f163, %f162;
$L__BB3_22:
	ld.local.f32 	%f164, [%rd344+4];
	setp.leu.f32 	%p34, %f163, %f164;
	@%p34 bra 	$L__BB3_24;
	st.local.f32 	[%rd344], %f164;
	st.local.f32 	[%rd344+4], %f163;
	mov.f32 	%f164, %f163;
$L__BB3_24:
	ld.local.f32 	%f165, [%rd344+8];
	setp.leu.f32 	%p35, %f164, %f165;
	@%p35 bra 	$L__BB3_26;
	st.local.f32 	[%rd344+4], %f165;
	st.local.f32 	[%rd344+8], %f164;
	mov.f32 	%f165, %f164;
$L__BB3_26:
	ld.local.f32 	%f166, [%rd344+12];
	setp.leu.f32 	%p36, %f165, %f166;
	@%p36 bra 	$L__BB3_28;
	st.local.f32 	[%rd344+8], %f166;
	st.local.f32 	[%rd344+12], %f165;
	mov.f32 	%f166, %f165;
$L__BB3_28:
	ld.local.f32 	%f167, [%rd344+16];
	setp.leu.f32 	%p37, %f166, %f167;
	@%p37 bra 	$L__BB3_30;
	st.local.f32 	[%rd344+12], %f167;
	st.local.f32 	[%rd344+16], %f166;
	mov.f32 	%f167, %f166;
$L__BB3_30:
	ld.local.f32 	%f168, [%rd344+20];
	setp.leu.f32 	%p38, %f167, %f168;
	@%p38 bra 	$L__BB3_32;
	st.local.f32 	[%rd344+16], %f168;
	st.local.f32 	[%rd344+20], %f167;
	mov.f32 	%f168, %f167;
$L__BB3_32:
	ld.local.f32 	%f169, [%rd344+24];
	setp.leu.f32 	%p39, %f168, %f169;
	@%p39 bra 	$L__BB3_34;
	st.local.f32 	[%rd344+20], %f169;
	st.local.f32 	[%rd344+24], %f168;
	mov.f32 	%f169, %f168;
$L__BB3_34:
	ld.local.f32 	%f170, [%rd344+28];
	setp.leu.f32 	%p40, %f169, %f170;
	@%p40 bra 	$L__BB3_36;
	st.local.f32 	[%rd344+24], %f170;
	st.local.f32 	[%rd344+28], %f169;
	mov.f32 	%f170, %f169;
$L__BB3_36:
	ld.local.f32 	%f155, [%rd344+32];
	setp.leu.f32 	%p41, %f170, %f155;
	@%p41 bra 	$L__BB3_38;
	st.local.f32 	[%rd344+28], %f155;
	st.local.f32 	[%rd344+32], %f170;
	mov.f32 	%f155, %f170;
$L__BB3_38:
	add.s32 	%r79, %r79, 16;
	add.s64 	%rd344, %rd344, 64;
	setp.ne.s32 	%p42, %r79, 0;
	@%p42 bra 	$L__BB3_6;
$L__BB3_39:
	and.b32  	%r66, %r77, 15;
	setp.eq.s32 	%p43, %r66, 0;
	@%p43 bra 	$L__BB3_76;
	sub.s16 	%rs7, 8, %rs10;
	cvt.u32.u16 	%r67, %rs7;
	and.b32  	%r12, %r67, 15;
	add.s32 	%r68, %r12, -1;
	setp.lt.u32 	%p44, %r68, 7;
	@%p44 bra 	$L__BB3_57;
	mul.wide.u32 	%rd334, %r81, 4;
	add.s64 	%rd24, %rd1, %rd334;
	ld.local.f32 	%f35, [%rd24];
	ld.local.f32 	%f172, [%rd24+4];
	setp.leu.f32 	%p45, %f35, %f172;
	@%p45 bra 	$L__BB3_43;
	st.local.f32 	[%rd24], %f172;
	st.local.f32 	[%rd24+4], %f35;
	mov.f32 	%f172, %f35;
$L__BB3_43:
	ld.local.f32 	%f173, [%rd24+8];
	setp.leu.f32 	%p46, %f172, %f173;
	@%p46 bra 	$L__BB3_45;
	st.local.f32 	[%rd24+4], %f173;
	st.local.f32 	[%rd24+8], %f172;
	mov.f32 	%f173, %f172;
$L__BB3_45:
	ld.local.f32 	%f174, [%rd24+12];
	setp.leu.f32 	%p47, %f173, %f174;
	@%p47 bra 	$L__BB3_47;
	st.local.f32 	[%rd24+8], %f174;
	st.local.f32 	[%rd24+12], %f173;
	mov.f32 	%f174, %f173;
$L__BB3_47:
	ld.local.f32 	%f175, [%rd24+16];
	setp.leu.f32 	%p48, %f174, %f175;
	@%p48 bra 	$L__BB3_49;
	st.local.f32 	[%rd24+12], %f175;
	st.local.f32 	[%rd24+16], %f174;
	mov.f32 	%f175, %f174;
$L__BB3_49:
	ld.local.f32 	%f176, [%rd24+20];
	setp.leu.f32 	%p49, %f175, %f176;
	@%p49 bra 	$L__BB3_51;
	st.local.f32 	[%rd24+16], %f176;
	st.local.f32 	[%rd24+20], %f175;
	mov.f32 	%f176, %f175;
$L__BB3_51:
	ld.local.f32 	%f177, [%rd24+24];
	setp.leu.f32 	%p50, %f176, %f177;
	@%p50 bra 	$L__BB3_53;
	st.local.f32 	[%rd24+20], %f177;
	st.local.f32 	[%rd24+24], %f176;
	mov.f32 	%f177, %f176;
$L__BB3_53:
	ld.local.f32 	%f178, [%rd24+28];
	setp.leu.f32 	%p51, %f177, %f178;
	@%p51 bra 	$L__BB3_55;
	st.local.f32 	[%rd24+24], %f178;
	st.local.f32 	[%rd24+28], %f177;
	mov.f32 	%f178, %f177;
$L__BB3_55:
	add.s32 	%r81, %r81, 8;
	ld.local.f32 	%f50, [%rd24+32];
	setp.leu.f32 	%p52, %f178, %f50;
	@%p52 bra 	$L__BB3_57;
	st.local.f32 	[%rd24+28], %f50;
	st.local.f32 	[%rd24+32], %f178;
$L__BB3_57:
	and.b32  	%r69, %r12, 7;
	setp.eq.s32 	%p53, %r69, 0;
	@%p53 bra 	$L__BB3_76;
	neg.s16 	%rs8, %rs9;
	cvt.u32.u16 	%r70, %rs8;
	and.b32  	%r71, %r70, 7;
	and.b32  	%r15, %r70, 3;
	add.s32 	%r72, %r71, -1;
	setp.lt.u32 	%p54, %r72, 3;
	@%p54 bra 	$L__BB3_67;
	mul.wide.u32 	%rd335, %r81, 4;
	add.s64 	%rd25, %rd1, %rd335;
	ld.local.f32 	%f51, [%rd25];
	ld.local.f32 	%f179, [%rd25+4];
	setp.leu.f32 	%p55, %f51, %f179;
	@%p55 bra 	$L__BB3_61;
	st.local.f32 	[%rd25], %f179;
	st.local.f32 	[%rd25+4], %f51;
	mov.f32 	%f179, %f51;
$L__BB3_61:
	ld.local.f32 	%f180, [%rd25+8];
	setp.leu.f32 	%p56, %f179, %f180;
	@%p56 bra 	$L__BB3_63;
	st.local.f32 	[%rd25+4], %f180;
	st.local.f32 	[%rd25+8], %f179;
	mov.f32 	%f180, %f179;
$L__BB3_63:
	ld.local.f32 	%f181, [%rd25+12];
	setp.leu.f32 	%p57, %f180, %f181;
	@%p57 bra 	$L__BB3_65;
	st.local.f32 	[%rd25+8], %f181;
	st.local.f32 	[%rd25+12], %f180;
	mov.f32 	%f181, %f180;
$L__BB3_65:
	add.s32 	%r81, %r81, 4;
	ld.local.f32 	%f58, [%rd25+16];
	setp.leu.f32 	%p58, %f181, %f58;
	@%p58 bra 	$L__BB3_67;
	st.local.f32 	[%rd25+12], %f58;
	st.local.f32 	[%rd25+16], %f181;
$L__BB3_67:
	setp.eq.s32 	%p59, %r15, 0;
	@%p59 bra 	$L__BB3_76;
	mul.wide.u32 	%rd336, %r81, 4;
	add.s64 	%rd26, %rd1, %rd336;
	ld.local.f32 	%f59, [%rd26];
	ld.local.f32 	%f182, [%rd26+4];
	setp.leu.f32 	%p60, %f59, %f182;
	@%p60 bra 	$L__BB3_70;
	st.local.f32 	[%rd26], %f182;
	st.local.f32 	[%rd26+4], %f59;
	mov.f32 	%f182, %f59;
$L__BB3_70:
	setp.eq.s32 	%p61, %r15, 1;
	@%p61 bra 	$L__BB3_76;
	ld.local.f32 	%f183, [%rd26+8];
	setp.leu.f32 	%p62, %f182, %f183;
	@%p62 bra 	$L__BB3_73;
	st.local.f32 	[%rd26+4], %f183;
	st.local.f32 	[%rd26+8], %f182;
	mov.f32 	%f183, %f182;
$L__BB3_73:
	setp.eq.s32 	%p63, %r15, 2;
	@%p63 bra 	$L__BB3_76;
	ld.local.f32 	%f64, [%rd26+12];
	setp.leu.f32 	%p64, %f183, %f64;
	@%p64 bra 	$L__BB3_76;
	st.local.f32 	[%rd26+8], %f64;
	st.local.f32 	[%rd26+12], %f183;
$L__BB3_76:
	add.s32 	%r78, %r78, 1;
	add.s32 	%r77, %r77, -1;
	setp.ne.s32 	%p65, %r78, 728;
	add.s16 	%rs10, %rs10, 1;
	add.s16 	%rs9, %rs9, 1;
	@%p65 bra 	$L__BB3_4;
	ld.param.f32 	%f153, [median_general_kernel3d_float_9_param_2];
	ld.param.u64 	%rd343, [median_general_kernel3d_float_9_param_1];
	cvta.to.global.u64 	%rd27, %rd343;
	setp.leu.f32 	%p66, %f153, 0f00000000;
	@%p66 bra 	$L__BB3_79;
	ld.param.f32 	%f154, [median_general_kernel3d_float_9_param_2];
	shl.b64 	%rd339, %rd3, 2;
	add.s64 	%rd340, %rd20, %rd339;
	ld.global.f32 	%f148, [%rd340];
	ld.local.f32 	%f149, [%rd1+1456];
	sub.f32 	%f150, %f148, %f149;
	abs.f32 	%f151, %f150;
	setp.ltu.f32 	%p67, %f151, %f154;
	selp.f32 	%f152, %f148, %f149, %p67;
	add.s64 	%rd341, %rd27, %rd339;
	st.global.f32 	[%rd341], %f152;
	bra.uni 	$L__BB3_80;
$L__BB3_79:
	ld.local.f32 	%f147, [%rd1+1456];
	shl.b64 	%rd337, %rd3, 2;
	add.s64 	%rd338, %rd27, %rd337;
	st.global.f32 	[%rd338], %f147;
$L__BB3_80:
	ret;

}
	// .globl	median_general_kernel3d_float_11
.visible .entry median_general_kernel3d_float_11(
	.param .u64 .ptr .align 1 median_general_kernel3d_float_11_param_0,
	.param .u64 .ptr .align 1 median_general_kernel3d_float_11_param_1,
	.param .f32 median_general_kernel3d_float_11_param_2,
	.param .u32 median_general_kernel3d_float_11_param_3,
	.param .u32 median_general_kernel3d_float_11_param_4,
	.param .u32 median_general_kernel3d_float_11_param_5
)
{
	.local .align 4 .b8 	__local_depot4[5324];
	.reg .b64 	%SP;
	.reg .b64 	%SPL;
	.reg .pred 	%p<72>;
	.reg .b16 	%rs<11>;
	.reg .b32 	%r<61>;
	.reg .b32 	%f<224>;
	.reg .b64 	%rd<475>;

	mov.u64 	%SPL, __local_depot4;
	ld.param.u32 	%r25, [median_general_kernel3d_float_11_param_3];
	ld.param.u32 	%r26, [median_general_kernel3d_float_11_param_4];
	ld.param.u32 	%r24, [median_general_kernel3d_float_11_param_5];
	add.u64 	%rd1, %SPL, 0;
	mov.u32 	%r27, %ntid.x;
	mov.u32 	%r28, %ctaid.x;
	mov.u32 	%r29, %tid.x;
	mad.lo.s32 	%r30, %r27, %r28, %r29;
	cvt.u64.u32 	%rd2, %r30;
	mov.u32 	%r31, %ntid.y;
	mov.u32 	%r32, %ctaid.y;
	mov.u32 	%r33, %tid.y;
	mad.lo.s32 	%r34, %r31, %r32, %r33;
	mov.u32 	%r35, %ntid.z;
	mov.u32 	%r36, %ctaid.z;
	mov.u32 	%r37, %tid.z;
	mad.lo.s32 	%r38, %r35, %r36, %r37;
	cvt.s64.s32 	%rd3, %r24;
	setp.ge.s64 	%p1, %rd2, %rd3;
	setp.ge.s32 	%p2, %r34, %r26;
	or.pred  	%p3, %p1, %p2;
	setp.ge.s32 	%p4, %r38, %r25;
	or.pred  	%p5, %p3, %p4;
	@%p5 bra 	$L__BB4_80;
	cvt.u64.u32 	%rd38, %r38;
	cvt.u64.u32 	%rd39, %r34;
	mul.lo.s64 	%rd4, %rd3, %rd39;
	add.s64 	%rd40, %rd4, %rd2;
	mul.lo.s32 	%r41, %r24, %r26;
	cvt.s64.s32 	%rd41, %r41;
	mul.lo.s64 	%rd5, %rd41, %rd38;
	add.s64 	%rd6, %rd40, %rd5;
	cvt.u64.u32 	%rd42, %r26;
	cvt.u64.u32 	%rd43, %r25;
	add.s64 	%rd44, %rd39, 5;
	setp.lt.u64 	%p6, %rd44, %rd42;
	selp.b64 	%rd45, %rd44, %rd39, %p6;
	mul.lo.s64 	%rd7, %rd45, %rd3;
	add.s64 	%rd46, %rd38, -5;
	setp.lt.u64 	%p7, %rd46, %rd43;
	selp.b64 	%rd47, %rd46, %rd38, %p7;
	mul.lo.s64 	%rd8, %rd47, %rd41;
	add.s64 	%rd48, %rd39, -5;
	setp.lt.u64 	%p8, %rd48, %rd42;
	selp.b64 	%rd49, %rd48, %rd39, %p8;
	mul.lo.s64 	%rd9, %rd49, %rd3;
	add.s64 	%rd50, %rd38, -4;
	setp.lt.u64 	%p9, %rd50, %rd43;
	selp.b64 	%rd51, %rd50, %rd38, %p9;
	mul.lo.s64 	%rd10, %rd51, %rd41;
	add.s64 	%rd52, %rd38, -3;
	setp.lt.u64 	%p10, %rd52, %rd43;
	selp.b64 	%rd53, %rd52, %rd38, %p10;
	mul.lo.s64 	%rd11, %rd53, %rd41;
	add.s64 	%rd54, %rd38, -2;
	setp.lt.u64 	%p11, %rd54, %rd43;
	selp.b64 	%rd55, %rd54, %rd38, %p11;
	mul.lo.s64 	%rd12, %rd55, %rd41;
	add.s64 	%rd56, %rd38, -1;
	setp.lt.u64 	%p12, %rd56, %rd43;
	selp.b64 	%rd57, %rd56, %rd38, %p12;
	mul.lo.s64 	%rd13, %rd57, %rd41;
	add.s64 	%rd58, %rd38, 1;
	setp.lt.u64 	%p13, %rd58, %rd43;
	selp.b64 	%rd59, %rd58, %rd38, %p13;
	mul.lo.s64 	%rd14, %rd59, %rd41;
	add.s64 	%rd60, %rd38, 2;
	setp.lt.u64 	%p14, %rd60, %rd43;
	selp.b64 	%rd61, %rd60, %rd38, %p14;
	mul.lo.s64 	%rd15, %rd61, %rd41;
	add.s64 	%rd62, %rd38, 3;
	setp.lt.u64 	%p15, %rd62, %rd43;
	selp.b64 	%rd63, %rd62, %rd38, %p15;
	mul.lo.s64 	%rd16, %rd63, %rd41;
	add.s64 	%rd64, %rd38, 4;
	setp.lt.u64 	%p16, %rd64, %rd43;
	selp.b64 	%rd65, %rd64, %rd38, %p16;
	mul.lo.s64 	%rd17, %rd65, %rd41;
	add.s64 	%rd66, %rd38, 5;
	setp.lt.u64 	%p17, %rd66, %rd43;
	selp.b64 	%rd67, %rd66, %rd38, %p17;
	mul.lo.s64 	%rd18, %rd67, %rd41;
	add.s64 	%rd68, %rd39, -4;
	setp.lt.u64 	%p18, %rd68, %rd42;
	selp.b64 	%rd69, %rd68, %rd39, %p18;
	mul.lo.s64 	%rd19, %rd69, %rd3;
	add.s64 	%rd70, %rd39, -3;
	setp.lt.u64 	%p19, %rd70, %rd42;
	selp.b64 	%rd71, %rd70, %rd39, %p19;
	mul.lo.s64 	%rd20, %rd71, %rd3;
	add.s64 	%rd72, %rd39, -2;
	setp.lt.u64 	%p20, %rd72, %rd42;
	selp.b64 	%rd73, %rd72, %rd39, %p20;
	mul.lo.s64 	%rd21, %rd73, %rd3;
	add.s64 	%rd74, %rd39, -1;
	setp.lt.u64 	%p21, %rd74, %rd42;
	selp.b64 	%rd75, %rd74, %rd39, %p21;
	mul.lo.s64 	%rd22, %rd75, %rd3;
	add.s64 	%rd76, %rd39, 1;
	setp.lt.u64 	%p22, %rd76, %rd42;
	selp.b64 	%rd77, %rd76, %rd39, %p22;
	mul.lo.s64 	%rd23, %rd77, %rd3;
	add.s64 	%rd78, %rd39, 2;
	setp.lt.u64 	%p23, %rd78, %rd42;
	selp.b64 	%rd79, %rd78, %rd39, %p23;
	mul.lo.s64 	%rd24, %rd79, %rd3;
	add.s64 	%rd80, %rd39, 3;
	setp.lt.u64 	%p24, %rd80, %rd42;
	selp.b64 	%rd81, %rd80, %rd39, %p24;
	mul.lo.s64 	%rd25, %rd81, %rd3;
	add.s64 	%rd82, %rd39, 4;
	setp.lt.u64 	%p25, %rd82, %rd42;
	selp.b64 	%rd83, %rd82, %rd39, %p25;
	mul.lo.s64 	%rd26, %rd83, %rd3;
	mov.b32 	%r54, 0;
	mov.b32 	%r53, -5;
$L__BB4_2:
	ld.param.u64 	%rd472, [median_general_kernel3d_float_11_param_0];
	cvt.s64.s32 	%rd84, %r53;
	add.s64 	%rd85, %rd84, %rd2;
	setp.lt.s64 	%p26, %rd85, 0;
	setp.ge.s64 	%p27, %rd85, %rd3;
	selp.b64 	%rd86, %rd2, %rd85, %p27;
	selp.b64 	%rd87, %rd2, %rd86, %p26;
	add.s64 	%rd88, %rd9, %rd87;
	add.s64 	%rd89, %rd88, %rd8;
	cvta.to.global.u64 	%rd27, %rd472;
	shl.b64 	%rd90, %rd89, 2;
	add.s64 	%rd91, %rd27, %rd90;
	ld.global.f32 	%f66, [%rd91];
	mul.wide.u32 	%rd92, %r54, 4;
	add.s64 	%rd93, %rd1, %rd92;
	st.local.f32 	[%rd93], %f66;
	add.s64 	%rd94, %rd88, %rd10;
	shl.b64 	%rd95, %rd94, 2;
	add.s64 	%rd96, %rd27, %rd95;
	ld.global.f32 	%f67, [%rd96];
	st.local.f32 	[%rd93+4], %f67;
	add.s64 	%rd97, %rd88, %rd11;
	shl.b64 	%rd98, %rd97, 2;
	add.s64 	%rd99, %rd27, %rd98;
	ld.global.f32 	%f68, [%rd99];
	st.local.f32 	[%rd93+8], %f68;
	add.s64 	%rd100, %rd88, %rd12;
	shl.b64 	%rd101, %rd100, 2;
	add.s64 	%rd102, %rd27, %rd101;
	ld.global.f32 	%f69, [%rd102];
	st.local.f32 	[%rd93+12], %f69;
	add.s64 	%rd103, %rd88, %rd13;
	shl.b64 	%rd104, %rd103, 2;
	add.s64 	%rd105, %rd27, %rd104;
	ld.global.f32 	%f70, [%rd105];
	st.local.f32 	[%rd93+16], %f70;
	add.s64 	%rd106, %rd88, %rd5;
	shl.b64 	%rd107, %rd106, 2;
	add.s64 	%rd108, %rd27, %rd107;
	ld.global.f32 	%f71, [%rd108];
	st.local.f32 	[%rd93+20], %f71;
	add.s64 	%rd109, %rd88, %rd14;
	shl.b64 	%rd110, %rd109, 2;
	add.s64 	%rd111, %rd27, %rd110;
	ld.global.f32 	%f72, [%rd111];
	st.local.f32 	[%rd93+24], %f72;
	add.s64 	%rd112, %rd88, %rd15;
	shl.b64 	%rd113, %rd112, 2;
	add.s64 	%rd114, %rd27, %rd113;
	ld.global.f32 	%f73, [%rd114];
	st.local.f32 	[%rd93+28], %f73;
	add.s64 	%rd115, %rd88, %rd16;
	shl.b64 	%rd116, %rd115, 2;
	add.s64 	%rd117, %rd27, %rd116;
	ld.global.f32 	%f74, [%rd117];
	st.local.f32 	[%rd93+32], %f74;
	add.s64 	%rd118, %rd88, %rd17;
	shl.b64 	%rd119, %rd118, 2;
	add.s64 	%rd120, %rd27, %rd119;
	ld.global.f32 	%f75, [%rd120];
	st.local.f32 	[%rd93+36], %f75;
	add.s64 	%rd121, %rd88, %rd18;
	shl.b64 	%rd122, %rd121, 2;
	add.s64 	%rd123, %rd27, %rd122;
	ld.global.f32 	%f76, [%rd123];
	st.local.f32 	[%rd93+40], %f76;
	add.s64 	%rd124, %rd19, %rd87;
	add.s64 	%rd125, %rd124, %rd8;
	shl.b64 	%rd126, %rd125, 2;
	add.s64 	%rd127, %rd27, %rd126;
	ld.global.f32 	%f77, [%rd127];
	st.local.f32 	[%rd93+44], %f77;
	add.s64 	%rd128, %rd124, %rd10;
	shl.b64 	%rd129, %rd128, 2;
	add.s64 	%rd130, %rd27, %rd129;
	ld.global.f32 	%f78, [%rd130];
	st.local.f32 	[%rd93+48], %f78;
	add.s64 	%rd131, %rd124, %rd11;
	shl.b64 	%rd132, %rd131, 2;
	add.s64 	%rd133, %rd27, %rd132;
	ld.global.f32 	%f79, [%rd133];
	st.local.f32 	[%rd93+52], %f79;
	add.s64 	%rd134, %rd124, %rd12;
	shl.b64 	%rd135, %rd134, 2;
	add.s64 	%rd136, %rd27, %rd135;
	ld.global.f32 	%f80, [%rd136];
	st.local.f32 	[%rd93+56], %f80;
	add.s64 	%rd137, %rd124, %rd13;
	shl.b64 	%rd138, %rd137, 2;
	add.s64 	%rd139, %rd27, %rd138;
	ld.global.f32 	%f81, [%rd139];
	st.local.f32 	[%rd93+60], %f81;
	add.s64 	%rd140, %rd124, %rd5;
	shl.b64 	%rd141, %rd140, 2;
	add.s64 	%rd142, %rd27, %rd141;
	ld.global.f32 	%f82, [%rd142];
	st.local.f32 	[%rd93+64], %f82;
	add.s64 	%rd143, %rd124, %rd14;
	shl.b64 	%rd144, %rd143, 2;
	add.s64 	%rd145, %rd27, %rd144;
	ld.global.f32 	%f83, [%rd145];
	st.local.f32 	[%rd93+68], %f83;
	add.s64 	%rd146, %rd124, %rd15;
	shl.b64 	%rd147, %rd146, 2;
	add.s64 	%rd148, %rd27, %rd147;
	ld.global.f32 	%f84, [%rd148];
	st.local.f32 	[%rd93+72], %f84;
	add.s64 	%rd149, %rd124, %rd16;
	shl.b64 	%rd150, %rd149, 2;
	add.s64 	%rd151, %rd27, %rd150;
	ld.global.f32 	%f85, [%rd151];
	st.local.f32 	[%rd93+76], %f85;
	add.s64 	%rd152, %rd124, %rd17;
	shl.b64 	%rd153, %rd152, 2;
	add.s64 	%rd154, %rd27, %rd153;
	ld.global.f32 	%f86, [%rd154];
	st.local.f32 	[%rd93+80], %f86;
	add.s64 	%rd155, %rd124, %rd18;
	shl.b64 	%rd156, %rd155, 2;
	add.s64 	%rd157, %rd27, %rd156;
	ld.global.f32 	%f87, [%rd157];
	st.local.f32 	[%rd93+84], %f87;
	add.s64 	%rd158, %rd20, %rd87;
	add.s64 	%rd159, %rd158, %rd8;
	shl.b64 	%rd160, %rd159, 2;
	add.s64 	%rd161, %rd27, %rd160;
	ld.global.f32 	%f88, [%rd161];
	st.local.f32 	[%rd93+88], %f88;
	add.s64 	%rd162, %rd158, %rd10;
	shl.b64 	%rd163, %rd162, 2;
	add.s64 	%rd164, %rd27, %rd163;
	ld.global.f32 	%f89, [%rd164];
	st.local.f32 	[%rd93+92], %f89;
	add.s64 	%rd165, %rd158, %rd11;
	shl.b64 	%rd166, %rd165, 2;
	add.s64 	%rd167, %rd27, %rd166;
	ld.global.f32 	%f90, [%rd167];
	st.local.f32 	[%rd93+96], %f90;
	add.s64 	%rd168, %rd158, %rd12;
	shl.b64 	%rd169, %rd168, 2;
	add.s64 	%rd170, %rd27, %rd169;
	ld.global.f32 	%f91, [%rd170];
	st.local.f32 	[%rd93+100], %f91;
	add.s64 	%rd171, %rd158, %rd13;
	shl.b64 	%rd172, %rd171, 2;
	add.s64 	%rd173, %rd27, %rd172;
	ld.global.f32 	%f92, [%rd173];
	st.local.f32 	[%rd93+104], %f92;
	add.s64 	%rd174, %rd158, %rd5;
	shl.b64 	%rd175, %rd174, 2;
	add.s64 	%rd176, %rd27, %rd175;
	ld.global.f32 	%f93, [%rd176];
	st.local.f32 	[%rd93+108], %f93;
	add.s64 	%rd177, %rd158, %rd14;
	shl.b64 	%rd178, %rd177, 2;
	add.s64 	%rd179, %rd27, %rd178;
	ld.global.f32 	%f94, [%rd179];
	st.local.f32 	[%rd93+112], %f94;
	add.s64 	%rd180, %rd158, %rd15;
	shl.b64 	%rd181, %rd180, 2;
	add.s64 	%rd182, %rd27, %rd181;
	ld.global.f32 	%f95, [%rd182];
	st.local.f32 	[%rd93+116], %f95;
	add.s64 	%rd183, %rd158, %rd16;
	shl.b64 	%rd184, %rd183, 2;
	add.s64 	%rd185, %rd27, %rd184;
	ld.global.f32 	%f96, [%rd185];
	st.local.f32 	[%rd93+120], %f96;
	add.s64 	%rd186, %rd158, %rd17;
	shl.b64 	%rd187, %rd186, 2;
	add.s64 	%rd188, %rd27, %rd187;
	ld.global.f32 	%f97, [%rd188];
	st.local.f32 	[%rd93+124], %f97;
	add.s64 	%rd189, %rd158, %rd18;
	shl.b64 	%rd190, %rd189, 2;
	add.s64 	%rd191, %rd27, %rd190;
	ld.global.f32 	%f98, [%rd191];
	st.local.f32 	[%rd93+128], %f98;
	add.s64 	%rd192, %rd21, %rd87;
	add.s64 	%rd193, %rd192, %rd8;
	shl.b64 	%rd194, %rd193, 2;
	add.s64 	%rd195, %rd27, %rd194;
	ld.global.f32 	%f99, [%rd195];
	st.local.f32 	[%rd93+132], %f99;
	add.s64 	%rd196, %rd192, %rd10;
	shl.b64 	%rd197, %rd196, 2;
	add.s64 	%rd198, %rd27, %rd197;
	ld.global.f32 	%f100, [%rd198];
	st.local.f32 	[%rd93+136], %f100;
	add.s64 	%rd199, %rd192, %rd11;
	shl.b64 	%rd200, %rd199, 2;
	add.s64 	%rd201, %rd27, %rd200;
	ld.global.f32 	%f101, [%rd201];
	st.local.f32 	[%rd93+140], %f101;
	add.s64 	%rd202, %rd192, %rd12;
	shl.b64 	%rd203, %rd202, 2;
	add.s64 	%rd204, %rd27, %rd203;
	ld.global.f32 	%f102, [%rd204];
	st.local.f32 	[%rd93+144], %f102;
	add.s64 	%rd205, %rd192, %rd13;
	shl.b64 	%rd206, %rd205, 2;
	add.s64 	%rd207, %rd27, %rd206;
	ld.global.f32 	%f103, [%rd207];
	st.local.f32 	[%rd93+148], %f103;
	add.s64 	%rd208, %rd192, %rd5;
	shl.b64 	%rd209, %rd208, 2;
	add.s64 	%rd210, %rd27, %rd209;
	ld.global.f32 	%f104, [%rd210];
	st.local.f32 	[%rd93+152], %f104;
	add.s64 	%rd211, %rd192, %rd14;
	shl.b64 	%rd212, %rd211, 2;
	add.s64 	%rd213, %rd27, %rd212;
	ld.global.f32 	%f105, [%rd213];
	st.local.f32 	[%rd93+156], %f105;
	add.s64 	%rd214, %rd192, %rd15;
	shl.b64 	%rd215, %rd214, 2;
	add.s64 	%rd216, %rd27, %rd215;
	ld.global.f32 	%f106, [%rd216];
	st.local.f32 	[%rd93+160], %f106;
	add.s64 	%rd217, %rd192, %rd16;
	shl.b64 	%rd218, %rd217, 2;
	add.s64 	%rd219, %rd27, %rd218;
	ld.global.f32 	%f107, [%rd219];
	st.local.f32 	[%rd93+164], %f107;
	add.s64 	%rd220, %rd192, %rd17;
	shl.b64 	%rd221, %rd220, 2;
	add.s64 	%rd222, %rd27, %rd221;
	ld.global.f32 	%f108, [%rd222];
	st.local.f32 	[%rd93+168], %f108;
	add.s64 	%rd223, %rd192, %rd18;
	shl.b64 	%rd224, %rd223, 2;
	add.s64 	%rd225, %rd27, %rd224;
	ld.global.f32 	%f109, [%rd225];
	st.local.f32 	[%rd93+172], %f109;
	add.s64 	%rd226, %rd22, %rd87;
	add.s64 	%rd227, %rd226, %rd8;
	shl.b64 	%rd228, %rd227, 2;
	add.s64 	%rd229, %rd27, %rd228;
	ld.global.f32 	%f110, [%rd229];
	st.local.f32 	[%rd93+176], %f110;
	add.s64 	%rd230, %rd226, %rd10;
	shl.b64 	%rd231, %rd230, 2;
	add.s64 	%rd232, %rd27, %rd231;
	ld.global.f32 	%f111, [%rd232];
	st.local.f32 	[%rd93+180], %f111;
	add.s64 	%rd233, %rd226, %rd11;
	shl.b64 	%rd234, %rd233, 2;
	add.s64 	%rd235, %rd27, %rd234;
	ld.global.f32 	%f112, [%rd235];
	st.local.f32 	[%rd93+184], %f112;
	add.s64 	%rd236, %rd226, %rd12;
	shl.b64 	%rd237, %rd236, 2;
	add.s64 	%rd238, %rd27, %rd237;
	ld.global.f32 	%f113, [%rd238];
	st.local.f32 	[%rd93+188], %f113;
	add.s64 	%rd239, %rd226, %rd13;
	shl.b64 	%rd240, %rd239, 2;
	add.s64 	%rd241, %rd27, %rd240;
	ld.global.f32 	%f114, [%rd241];
	st.local.f32 	[%rd93+192], %f114;
	add.s64 	%rd242, %rd226, %rd5;
	shl.b64 	%rd243, %rd242, 2;
	add.s64 	%rd244, %rd27, %rd243;
	ld.global.f32 	%f115, [%rd244];
	st.local.f32 	[%rd93+196], %f115;
	add.s64 	%rd245, %rd226, %rd14;
	shl.b64 	%rd246, %rd245, 2;
	add.s64 	%rd247, %rd27, %rd246;
	ld.global.f32 	%f116, [%rd247];
	st.local.f32 	[%rd93+200], %f116;
	add.s64 	%rd248, %rd226, %rd15;
	shl.b64 	%rd249, %rd248, 2;
	add.s64 	%rd250, %rd27, %rd249;
	ld.global.f32 	%f117, [%rd250];
	st.local.f32 	[%rd93+204], %f117;
	add.s64 	%rd251, %rd226, %rd16;
	shl.b64 	%rd252, %rd251, 2;
	add.s64 	%rd253, %rd27, %rd252;
	ld.global.f32 	%f118, [%rd253];
	st.local.f32 	[%rd93+208], %f118;
	add.s64 	%rd254, %rd226, %rd17;
	shl.b64 	%rd255, %rd254, 2;
	add.s64 	%rd256, %rd27, %rd255;
	ld.global.f32 	%f119, [%rd256];
	st.local.f32 	[%rd93+212], %f119;
	add.s64 	%rd257, %rd226, %rd18;
	shl.b64 	%rd258, %rd257, 2;
	add.s64 	%rd259, %rd27, %rd258;
	ld.global.f32 	%f120, [%rd259];
	st.local.f32 	[%rd93+216], %f120;
	add.s64 	%rd260, %rd4, %rd87;
	add.s64 	%rd261, %rd260, %rd8;
	shl.b64 	%rd262, %rd261, 2;
	add.s64 	%rd263, %rd27, %rd262;
	ld.global.f32 	%f121, [%rd263];
	st.local.f32 	[%rd93+220], %f121;
	add.s64 	%rd264, %rd260, %rd10;
	shl.b64 	%rd265, %rd264, 2;
	add.s64 	%rd266, %rd27, %rd265;
	ld.global.f32 	%f122, [%rd266];
	st.local.f32 	[%rd93+224], %f122;
	add.s64 	%rd267, %rd260, %rd11;
	shl.b64 	%rd268, %rd267, 2;
	add.s64 	%rd269, %rd27, %rd268;
	ld.global.f32 	%f123, [%rd269];
	st.local.f32 	[%rd93+228], %f123;
	add.s64 	%rd270, %rd260, %rd12;
	shl.b64 	%rd271, %rd270, 2;
	add.s64 	%rd272, %rd27, %rd271;
	ld.global.f32 	%f124, [%rd272];
	st.local.f32 	[%rd93+232], %f124;
	add.s64 	%rd273, %rd260, %rd13;
	shl.b64 	%rd274, %rd273, 2;
	add.s64 	%rd275, %rd27, %rd274;
	ld.global.f32 	%f125, [%rd275];
	st.local.f32 	[%rd93+236], %f125;
	add.s64 	%rd276, %rd260, %rd5;
	shl.b64 	%rd277, %rd276, 2;
	add.s64 	%rd278, %rd27, %rd277;
	ld.global.f32 	%f126, [%rd278];
	st.local.f32 	[%rd93+240], %f126;
	add.s64 	%rd279, %rd260, %rd14;
	shl.b64 	%rd280, %rd279, 2;
	add.s64 	%rd281, %rd27, %rd280;
	ld.global.f32 	%f127, [%rd281];
	st.local.f32 	[%rd93+244], %f127;
	add.s64 	%rd282, %rd260, %rd15;
	shl.b64 	%rd283, %rd282, 2;
	add.s64 	%rd284, %rd27, %rd283;
	ld.global.f32 	%f128, [%rd284];
	st.local.f32 	[%rd93+248], %f128;
	add.s64 	%rd285, %rd260, %rd16;
	shl.b64 	%rd286, %rd285, 2;
	add.s64 	%rd287, %rd27, %rd286;
	ld.global.f32 	%f129, [%rd287];
	st.local.f32 	[%rd93+252], %f129;
	add.s64 	%rd288, %rd260, %rd17;
	shl.b64 	%rd289, %rd288, 2;
	add.s64 	%rd290, %rd27, %rd289;
	ld.global.f32 	%f130, [%rd290];
	st.local.f32 	[%rd93+256], %f130;
	add.s64 	%rd291, %rd260, %rd18;
	shl.b64 	%rd292, %rd291, 2;
	add.s64 	%rd293, %rd27, %rd292;
	ld.global.f32 	%f131, [%rd293];
	st.local.f32 	[%rd93+260], %f131;
	add.s64 	%rd294, %rd23, %rd87;
	add.s64 	%rd295, %rd294, %rd8;
	shl.b64 	%rd296, %rd295, 2;
	add.s64 	%rd297, %rd27, %rd296;
	ld.global.f32 	%f132, [%rd297];
	st.local.f32 	[%rd93+264], %f132;
	add.s64 	%rd298, %rd294, %rd10;
	shl.b64 	%rd299, %rd298, 2;
	add.s64 	%rd300, %rd27, %rd299;
	ld.global.f32 	%f133, [%rd300];
	st.local.f32 	[%rd93+268], %f133;
	add.s64 	%rd301, %rd294, %rd11;
	shl.b64 	%rd302, %rd301, 2;
	add.s64 	%rd303, %rd27, %rd302;
	ld.global.f32 	%f134, [%rd303];
	st.local.f32 	[%rd93+272], %f134;
	add.s64 	%rd304, %rd294, %rd12;
	shl.b64 	%rd305, %rd304, 2;
	add.s64 	%rd306, %rd27, %rd305;
	ld.global.f32 	%f135, [%rd306];
	st.local.f32 	[%rd93+276], %f135;
	add.s64 	%rd307, %rd294, %rd13;
	shl.b64 	%rd308, %rd307, 2;
	add.s64 	%rd309, %rd27, %rd308;
	ld.global.f32 	%f136, [%rd309];
	st.local.f32 	[%rd93+280], %f136;
	add.s64 	%rd310, %rd294, %rd5;
	shl.b64 	%rd311, %rd310, 2;
	add.s64 	%rd312, %rd27, %rd311;
	ld.global.f32 	%f137, [%rd312];
	st.local.f32 	[%rd93+284], %f137;
	add.s64 	%rd313, %rd294, %rd14;
	shl.b64 	%rd314, %rd313, 2;
	add.s64 	%rd315, %rd27, %rd314;
	ld.global.f32 	%f138, [%rd315];
	st.local.f32 	[%rd93+288], %f138;
	add.s64 	%rd316, %rd294, %rd15;
	shl.b64 	%rd317, %rd316, 2;
	add.s64 	%rd318, %rd27, %rd317;
	ld.global.f32 	%f139, [%rd318];
	st.local.f32 	[%rd93+292], %f139;
	add.s64 	%rd319, %rd294, %rd16;
	shl.b64 	%rd320, %rd319, 2;
	add.s64 	%rd321, %rd27, %rd320;
	ld.global.f32 	%f140, [%rd321];
	st.local.f32 	[%rd93+296], %f140;
	add.s64 	%rd322, %rd294, %rd17;
	shl.b64 	%rd323, %rd322, 2;
	add.s64 	%rd324, %rd27, %rd323;
	ld.global.f32 	%f141, [%rd324];
	st.local.f32 	[%rd93+300], %f141;
	add.s64 	%rd325, %rd294, %rd18;
	shl.b64 	%rd326, %rd325, 2;
	add.s64 	%rd327, %rd27, %rd326;
	ld.global.f32 	%f142, [%rd327];
	st.local.f32 	[%rd93+304], %f142;
	add.s64 	%rd328, %rd24, %rd87;
	add.s64 	%rd329, %rd328, %rd8;
	shl.b64 	%rd330, %rd329, 2;
	add.s64 	%rd331, %rd27, %rd330;
	ld.global.f32 	%f143, [%rd331];
	st.local.f32 	[%rd93+308], %f143;
	add.s64 	%rd332, %rd328, %rd10;
	shl.b64 	%rd333, %rd332, 2;
	add.s64 	%rd334, %rd27, %rd333;
	ld.global.f32 	%f144, [%rd334];
	st.local.f32 	[%rd93+312], %f144;
	add.s64 	%rd335, %rd328, %rd11;
	shl.b64 	%rd336, %rd335, 2;
	add.s64 	%rd337, %rd27, %rd336;
	ld.global.f32 	%f145, [%rd337];
	st.local.f32 	[%rd93+316], %f145;
	add.s64 	%rd338, %rd328, %rd12;
	shl.b64 	%rd339, %rd338, 2;
	add.s64 	%rd340, %rd27, %rd339;
	ld.global.f32 	%f146, [%rd340];
	st.local.f32 	[%rd93+320], %f146;
	add.s64 	%rd341, %rd328, %rd13;
	shl.b64 	%rd342, %rd341, 2;
	add.s64 	%rd343, %rd27, %rd342;
	ld.global.f32 	%f147, [%rd343];
	st.local.f32 	[%rd93+324], %f147;
	add.s64 	%rd344, %rd328, %rd5;
	shl.b64 	%rd345, %rd344, 2;
	add.s64 	%rd346, %rd27, %rd345;
	ld.global.f32 	%f148, [%rd346];
	st.local.f32 	[%rd93+328], %f148;
	add.s64 	%rd347, %rd328, %rd14;
	shl.b64 	%rd348, %rd347, 2;
	add.s64 	%rd349, %rd27, %rd348;
	ld.global.f32 	%f149, [%rd349];
	st.local.f32 	[%rd93+332], %f149;
	add.s64 	%rd350, %rd328, %rd15;
	shl.b64 	%rd351, %rd350, 2;
	add.s64 	%rd352, %rd27, %rd351;
	ld.global.f32 	%f150, [%rd352];
	st.local.f32 	[%rd93+336], %f150;
	add.s64 	%rd353, %rd328, %rd16;
	shl.b64 	%rd354, %rd353, 2;
	add.s64 	%rd355, %rd27, %rd354;
	ld.global.f32 	%f151, [%rd355];
	st.local.f32 	[%rd93+340], %f151;
	add.s64 	%rd356, %rd328, %rd17;
	shl.b64 	%rd357, %rd356, 2;
	add.s64 	%rd358, %rd27, %rd357;
	ld.global.f32 	%f152, [%rd358];
	st.local.f32 	[%rd93+344], %f152;
	add.s64 	%rd359, %rd328, %rd18;
	shl.b64 	%rd360, %rd359, 2;
	add.s64 	%rd361, %rd27, %rd360;
	ld.global.f32 	%f153, [%rd361];
	st.local.f32 	[%rd93+348], %f153;
	add.s64 	%rd362, %rd25, %rd87;
	add.s64 	%rd363, %rd362, %rd8;
	shl.b64 	%rd364, %rd363, 2;
	add.s64 	%rd365, %rd27, %rd364;
	ld.global.f32 	%f154, [%rd365];
	st.local.f32 	[%rd93+352], %f154;
	add.s64 	%rd366, %rd362, %rd10;
	shl.b64 	%rd367, %rd366, 2;
	add.s64 	%rd368, %rd27, %rd367;
	ld.global.f32 	%f155, [%rd368];
	st.local.f32 	[%rd93+356], %f155;
	add.s64 	%rd369, %rd362, %rd11;
	shl.b64 	%rd370, %rd369, 2;
	add.s64 	%rd371, %rd27, %rd370;
	ld.global.f32 	%f156, [%rd371];
	st.local.f32 	[%rd93+360], %f156;
	add.s64 	%rd372, %rd362, %rd12;
	shl.b64 	%rd373, %rd372, 2;
	add.s64 	%rd374, %rd27, %rd373;
	ld.global.f32 	%f157, [%rd374];
	st.local.f32 	[%rd93+364], %f157;
	add.s64 	%rd375, %rd362, %rd13;
	shl.b64 	%rd376, %rd375, 2;
	add.s64 	%rd377, %rd27, %rd376;
	ld.global.f32 	%f158, [%rd377];
	st.local.f32 	[%rd93+368], %f158;
	add.s64 	%rd378, %rd362, %rd5;
	shl.b64 	%rd379, %rd378, 2;
	add.s64 	%rd380, %rd27, %rd379;
	ld.global.f32 	%f159, [%rd380];
	st.local.f32 	[%rd93+372], %f159;
	add.s64 	%rd381, %rd362, %rd14;
	shl.b64 	%rd382, %rd381, 2;
	add.s64 	%rd383, %rd27, %rd382;
	ld.global.f32 	%f160, [%rd383];
	st.local.f32 	[%rd93+376], %f160;
	add.s64 	%rd384, %rd362, %rd15;
	shl.b64 	%rd385, %rd384, 2;
	add.s64 	%rd386, %rd27, %rd385;
	ld.global.f32 	%f161, [%rd386];
	st.local.f32 	[%rd93+380], %f161;
	add.s64 	%rd387, %rd362, %rd16;
	shl.b64 	%rd388, %rd387, 2;
	add.s64 	%rd389, %rd27, %rd388;
	ld.global.f32 	%f162, [%rd389];
	st.local.f32 	[%rd93+384], %f162;
	add.s64 	%rd390, %rd362, %rd17;
	shl.b64 	%rd391, %rd390, 2;
	add.s64 	%rd392, %rd27, %rd391;
	ld.global.f32 	%f163, [%rd392];
	st.local.f32 	[%rd93+388], %f163;
	add.s64 	%rd393, %rd362, %rd18;
	shl.b64 	%rd394, %rd393, 2;
	add.s64 	%rd395, %rd27, %rd394;
	ld.global.f32 	%f164, [%rd395];
	st.local.f32 	[%rd93+392], %f164;
	add.s64 	%rd396, %rd26, %rd87;
	add.s64 	%rd397, %rd396, %rd8;
	shl.b64 	%rd398, %rd397, 2;
	add.s64 	%rd399, %rd27, %rd398;
	ld.global.f32 	%f165, [%rd399];
	st.local.f32 	[%rd93+396], %f165;
	add.s64 	%rd400, %rd396, %rd10;
	shl.b64 	%rd401, %rd400, 2;
	add.s64 	%rd402, %rd27, %rd401;
	ld.global.f32 	%f166, [%rd402];
	st.local.f32 	[%rd93+400], %f166;
	add.s64 	%rd403, %rd396, %rd11;
	shl.b64 	%rd404, %rd403, 2;
	add.s64 	%rd405, %rd27, %rd404;
	ld.global.f32 	%f167, [%rd405];
	st.local.f32 	[%rd93+404], %f167;
	add.s64 	%rd406, %rd396, %rd12;
	shl.b64 	%rd407, %rd406, 2;
	add.s64 	%rd408, %rd27, %rd407;
	ld.global.f32 	%f168, [%rd408];
	st.local.f32 	[%rd93+408], %f168;
	add.s64 	%rd409, %rd396, %rd13;
	shl.b64 	%rd410, %rd409, 2;
	add.s64 	%rd411, %rd27, %rd410;
	ld.global.f32 	%f169, [%rd411];
	st.local.f32 	[%rd93+412], %f169;
	add.s64 	%rd412, %rd396, %rd5;
	shl.b64 	%rd413, %rd412, 2;
	add.s64 	%rd414, %rd27, %rd413;
	ld.global.f32 	%f170, [%rd414];
	st.local.f32 	[%rd93+416], %f170;
	add.s64 	%rd415, %rd396, %rd14;
	shl.b64 	%rd416, %rd415, 2;
	add.s64 	%rd417, %rd27, %rd416;
	ld.global.f32 	%f171, [%rd417];
	st.local.f32 	[%rd93+420], %f171;
	add.s64 	%rd418, %rd396, %rd15;
	shl.b64 	%rd419, %rd418, 2;
	add.s64 	%rd420, %rd27, %rd419;
	ld.global.f32 	%f172, [%rd420];
	st.local.f32 	[%rd93+424], %f172;
	add.s64 	%rd421, %rd396, %rd16;
	shl.b64 	%rd422, %rd421, 2;
	add.s64 	%rd423, %rd27, %rd422;
	ld.global.f32 	%f173, [%rd423];
	st.local.f32 	[%rd93+428], %f173;
	add.s64 	%rd424, %rd396, %rd17;
	shl.b64 	%rd425, %rd424, 2;
	add.s64 	%rd426, %rd27, %rd425;
	ld.global.f32 	%f174, [%rd426];
	st.local.f32 	[%rd93+432], %f174;
	add.s64 	%rd427, %rd396, %rd18;
	shl.b64 	%rd428, %rd427, 2;
	add.s64 	%rd429, %rd27, %rd428;
	ld.global.f32 	%f175, [%rd429];
	st.local.f32 	[%rd93+436], %f175;
	add.s64 	%rd430, %rd7, %rd87;
	add.s64 	%rd431, %rd430, %rd8;
	shl.b64 	%rd432, %rd431, 2;
	add.s64 	%rd433, %rd27, %rd432;
	ld.global.f32 	%f176, [%rd433];
	st.local.f32 	[%rd93+440], %f176;
	add.s64 	%rd434, %rd430, %rd10;
	shl.b64 	%rd435, %rd434, 2;
	add.s64 	%rd436, %rd27, %rd435;
	ld.global.f32 	%f177, [%rd436];
	st.local.f32 	[%rd93+444], %f177;
	add.s64 	%rd437, %rd430, %rd11;
	shl.b64 	%rd438, %rd437, 2;
	add.s64 	%rd439, %rd27, %rd438;
	ld.global.f32 	%f178, [%rd439];
	st.local.f32 	[%rd93+448], %f178;
	add.s64 	%rd440, %rd430, %rd12;
	shl.b64 	%rd441, %rd440, 2;
	add.s64 	%rd442, %rd27, %rd441;
	ld.global.f32 	%f179, [%rd442];
	st.local.f32 	[%rd93+452], %f179;
	add.s64 	%rd443, %rd430, %rd13;
	shl.b64 	%rd444, %rd443, 2;
	add.s64 	%rd445, %rd27, %rd444;
	ld.global.f32 	%f180, [%rd445];
	st.local.f32 	[%rd93+456], %f180;
	add.s64 	%rd446, %rd430, %rd5;
	shl.b64 	%rd447, %rd446, 2;
	add.s64 	%rd448, %rd27, %rd447;
	ld.global.f32 	%f181, [%rd448];
	st.local.f32 	[%rd93+460], %f181;
	add.s64 	%rd449, %rd430, %rd14;
	shl.b64 	%rd450, %rd449, 2;
	add.s64 	%rd451, %rd27, %rd450;
	ld.global.f32 	%f182, [%rd451];
	st.local.f32 	[%rd93+464], %f182;
	add.s64 	%rd452, %rd430, %rd15;
	shl.b64 	%rd453, %rd452, 2;
	add.s64 	%rd454, %rd27, %rd453;
	ld.global.f32 	%f183, [%rd454];
	st.local.f32 	[%rd93+468], %f183;
	add.s64 	%rd455, %rd430, %rd16;
	shl.b64 	%rd456, %rd455, 2;
	add.s64 	%rd457, %rd27, %rd456;
	ld.global.f32 	%f184, [%rd457];
	st.local.f32 	[%rd93+472], %f184;
	add.s64 	%rd458, %rd430, %rd17;
	shl.b64 	%rd459, %rd458, 2;
	add.s64 	%rd460, %rd27, %rd459;
	ld.global.f32 	%f185, [%rd460];
	st.local.f32 	[%rd93+476], %f185;
	add.s64 	%rd461, %rd430, %rd18;
	shl.b64 	%rd462, %rd461, 2;
	add.s64 	%rd463, %rd27, %rd462;
	ld.global.f32 	%f186, [%rd463];
	st.local.f32 	[%rd93+480], %f186;
	add.s32 	%r54, %r54, 121;
	add.s32 	%r53, %r53, 1;
	setp.ne.s32 	%p28, %r53, 6;
	@%p28 bra 	$L__BB4_2;
	add.s64 	%rd28, %rd1, 32;
	mov.b32 	%r56, 0;
	mov.b32 	%r55, 1330;
	mov.b16 	%rs9, 0;
	mov.u16 	%rs10, %rs9;
$L__BB4_4:
	add.s32 	%r45, %r56, -1315;
	setp.lt.u32 	%p29, %r45, 15;
	mov.b32 	%r59, 0;
	@%p29 bra 	$L__BB4_39;
	and.b32  	%r59, %r55, -16;
	ld.local.f32 	%f195, [%rd1];
	neg.s32 	%r57, %r59;
	mov.u64 	%rd474, %rd28;
$L__BB4_6:
	.pragma "nounroll";
	ld.local.f32 	%f196, [%rd474+-28];
	setp.leu.f32 	%p30, %f195, %f196;
	@%p30 bra 	$L__BB4_8;
	st.local.f32 	[%rd474+-32], %f196;
	st.local.f32 	[%rd474+-28], %f195;
	mov.f32 	%f196, %f195;
$L__BB4_8:
	ld.local.f32 	%f197, [%rd474+-24];
	setp.leu.f32 	%p31, %f196, %f197;
	@%p31 bra 	$L__BB4_10;
	st.local.f32 	[%rd474+-28], %f197;
	st.local.f32 	[%rd474+-24], %f196;
	mov.f32 	%f197, %f196;
$L__BB4_10:
	ld.local.f32 	%f198, [%rd474+-20];
	setp.leu.f32 	%p32, %f197, %f198;
	@%p32 bra 	$L__BB4_12;
	st.local.f32 	[%rd474+-24], %f198;
	st.local.f32 	[%rd474+-20], %f197;
	mov.f32 	%f198, %f197;
$L__BB4_12:
	ld.local.f32 	%f199, [%rd474+-16];
	setp.leu.f32 	%p33, %f198, %f199;
	@%p33 bra 	$L__BB4_14;
	st.local.f32 	[%rd474+-20], %f199;
	st.local.f32 	[%rd474+-16], %f198;
	mov.f32 	%f199, %f198;
$L__BB4_14:
	ld.local.f32 	%f200, [%rd474+-12];
	setp.leu.f32 	%p34, %f199, %f200;
	@%p34 bra 	$L__BB4_16;
	st.local.f32 	[%rd474+-16], %f200;
	st.local.f32 	[%rd474+-12], %f199;
	mov.f32 	%f200, %f199;
$L__BB4_16:
	ld.local.f32 	%f201, [%rd474+-8];
	setp.leu.f32 	%p35, %f200, %f201;
	@%p35 bra 	$L__BB4_18;
	st.local.f32 	[%rd474+-12], %f201;
	st.local.f32 	[%rd474+-8], %f200;
	mov.f32 	%f201, %f200;
$L__BB4_18:
	ld.local.f32 	%f202, [%rd474+-4];
	setp.leu.f32 	%p36, %f201, %f202;
	@%p36 bra 	$L__BB4_20;
	st.local.f32 	[%rd474+-8], %f202;
	st.local.f32 	[%rd474+-4], %f201;
	mov.f32 	%f202, %f201;
$L__BB4_20:
	ld.local.f32 	%f203, [%rd474];
	setp.leu.f32 	%p37, %f202, %f203;
	@%p37 bra 	$L__BB4_22;
	st.local.f32 	[%rd474+-4], %f203;
	st.local.f32 	[%rd474], %f202;
	mov.f32 	%f203, %f202;
$L__BB4_22:
	ld.local.f32 	%f204, [%rd474+4];
	setp.leu.f32 	%p38, %f203, %f204;
	@%p38 bra 	$L__BB4_24;
	st.local.f32 	[%rd474], %f204;
	st.local.f32 	[%rd474+4], %f203;
	mov.f32 	%f204, %f203;
$L__BB4_24:
	ld.local.f32 	%f205, [%rd474+8];
	setp.leu.f32 	%p39, %f204, %f205;
	@%p39 bra 	$L__BB4_26;
	st.local.f32 	[%rd474+4], %f205;
	st.local.f32 	[%rd474+8], %f204;
	mov.f32 	%f205, %f204;
$L__BB4_26:
	ld.local.f32 	%f206, [%rd474+12];
	setp.leu.f32 	%p40, %f205, %f206;
	@%p40 bra 	$L__BB4_28;
	st.local.f32 	[%rd474+8], %f206;
	st.local.f32 	[%rd474+12], %f205;
	mov.f32 	%f206, %f205;
$L__BB4_28:
	ld.local.f32 	%f207, [%rd474+16];
	setp.leu.f32 	%p41, %f206, %f207;
	@%p41 bra 	$L__BB4_30;
	st.local.f32 	[%rd474+12], %f207;
	st.local.f32 	[%rd474+16], %f206;
	mov.f32 	%f207, %f206;
$L__BB4_30:
	ld.local.f32 	%f208, [%rd474+20];
	setp.leu.f32 	%p42, %f207, %f208;
	@%p42 bra 	$L__BB4_32;
	st.local.f32 	[%rd474+16], %f208;
	st.local.f32 	[%rd474+20], %f207;
	mov.f32 	%f208, %f207;
$L__BB4_32:
	ld.local.f32 	%f209, [%rd474+24];
	setp.leu.f32 	%p43, %f208, %f209;
	@%p43 bra 	$L__BB4_34;
	st.local.f32 	[%rd474+20], %f209;
	st.local.f32 	[%rd474+24], %f208;
	mov.f32 	%f209, %f208;
$L__BB4_34:
	ld.local.f32 	%f210, [%rd474+28];
	setp.leu.f32 	%p44, %f209, %f210;
	@%p44 bra 	$L__BB4_36;
	st.local.f32 	[%rd474+24], %f210;
	st.local.f32 	[%rd474+28], %f209;
	mov.f32 	%f210, %f209;
$L__BB4_36:
	ld.local.f32 	%f195, [%rd474+32];
	setp.leu.f32 	%p45, %f210, %f195;
	@%p45 bra 	$L__BB4_38;
	st.local.f32 	[%rd474+28], %f195;
	st.local.f32 	[%rd474+32], %f210;
	mov.f32 	%f195, %f210;
$L__BB4_38:
	add.s32 	%r57, %r57, 16;
	add.s64 	%rd474, %rd474, 64;
	setp.ne.s32 	%p46, %r57, 0;
	@%p46 bra 	$L__BB4_6;
$L__BB4_39:
	and.b32  	%r46, %r55, 15;
	setp.eq.s32 	%p47, %r46, 0;
	@%p47 bra 	$L__BB4_76;
	sub.s16 	%rs7, 2, %rs10;
	cvt.u32.u16 	%r47, %rs7;
	and.b32  	%r14, %r47, 15;
	add.s32 	%r48, %r14, -1;
	setp.lt.u32 	%p48, %r48, 7;
	@%p48 bra 	$L__BB4_57;
	mul.wide.u32 	%rd464, %r59, 4;
	add.s64 	%rd31, %rd1, %rd464;
	ld.local.f32 	%f35, [%rd31];
	ld.local.f32 	%f212, [%rd31+4];
	setp.leu.f32 	%p49, %f35, %f212;
	@%p49 bra 	$L__BB4_43;
	st.local.f32 	[%rd31], %f212;
	st.local.f32 	[%rd31+4], %f35;
	mov.f32 	%f212, %f35;
$L__BB4_43:
	ld.local.f32 	%f213, [%rd31+8];
	setp.leu.f32 	%p50, %f212, %f213;
	@%p50 bra 	$L__BB4_45;
	st.local.f32 	[%rd31+4], %f213;
	st.local.f32 	[%rd31+8], %f212;
	mov.f32 	%f213, %f212;
$L__BB4_45:
	ld.local.f32 	%f214, [%rd31+12];
	setp.leu.f32 	%p51, %f213, %f214;
	@%p51 bra 	$L__BB4_47;
	st.local.f32 	[%rd31+8], %f214;
	st.local.f32 	[%rd31+12], %f213;
	mov.f32 	%f214, %f213;
$L__BB4_47:
	ld.local.f32 	%f215, [%rd31+16];
	setp.leu.f32 	%p52, %f214, %f215;
	@%p52 bra 	$L__BB4_49;
	st.local.f32 	[%rd31+12], %f215;
	st.local.f32 	[%rd31+16], %f214;
	mov.f32 	%f215, %f214;
$L__BB4_49:
	ld.local.f32 	%f216, [%rd31+20];
	setp.leu.f32 	%p53, %f215, %f216;
	@%p53 bra 	$L__BB4_51;
	st.local.f32 	[%rd31+16], %f216;
	st.local.f32 	[%rd31+20], %f215;
	mov.f32 	%f216, %f215;
$L__BB4_51:
	ld.local.f32 	%f217, [%rd31+24];
	setp.leu.f32 	%p54, %f216, %f217;
	@%p54 bra 	$L__BB4_53;
	st.local.f32 	[%rd31+20], %f217;
	st.local.f32 	[%rd31+24], %f216;
	mov.f32 	%f217, %f216;
$L__BB4_53:
	ld.local.f32 	%f218, [%rd31+28];
	setp.leu.f32 	%p55, %f217, %f218;
	@%p55 bra 	$L__BB4_55;
	st.local.f32 	[%rd31+24], %f218;
	st.local.f32 	[%rd31+28], %f217;
	mov.f32 	%f218, %f217;
$L__BB4_55:
	add.s32 	%r59, %r59, 8;
	ld.local.f32 	%f50, [%rd31+32];
	setp.leu.f32 	%p56, %f218, %f50;
	@%p56 bra 	$L__BB4_57;
	st.local.f32 	[%rd31+28], %f50;
	st.local.f32 	[%rd31+32], %f218;
$L__BB4_57:
	and.b32  	%r49, %r14, 7;
	setp.eq.s32 	%p57, %r49, 0;
	@%p57 bra 	$L__BB4_76;
	sub.s16 	%rs8, 2, %rs9;
	cvt.u32.u16 	%r50, %rs8;
	and.b32  	%r51, %r50, 7;
	and.b32  	%r17, %r50, 3;
	add.s32 	%r52, %r51, -1;
	setp.lt.u32 	%p58, %r52, 3;
	@%p58 bra 	$L__BB4_67;
	mul.wide.u32 	%rd465, %r59, 4;
	add.s64 	%rd32, %rd1, %rd465;
	ld.local.f32 	%f51, [%rd32];
	ld.local.f32 	%f219, [%rd32+4];
	setp.leu.f32 	%p59, %f51, %f219;
	@%p59 bra 	$L__BB4_61;
	st.local.f32 	[%rd32], %f219;
	st.local.f32 	[%rd32+4], %f51;
	mov.f32 	%f219, %f51;
$L__BB4_61:
	ld.local.f32 	%f220, [%rd32+8];
	setp.leu.f32 	%p60, %f219, %f220;
	@%p60 bra 	$L__BB4_63;
	st.local.f32 	[%rd32+4], %f220;
	st.local.f32 	[%rd32+8], %f219;
	mov.f32 	%f220, %f219;
$L__BB4_63:
	ld.local.f32 	%f221, [%rd32+12];
	setp.leu.f32 	%p61, %f220, %f221;
	@%p61 bra 	$L__BB4_65;
	st.local.f32 	[%rd32+8], %f221;
	st.local.f32 	[%rd32+12], %f220;
	mov.f32 	%f221, %f220;
$L__BB4_65:
	add.s32 	%r59, %r59, 4;
	ld.local.f32 	%f58, [%rd32+16];
	setp.leu.f32 	%p62, %f221, %f58;
	@%p62 bra 	$L__BB4_67;
	st.local.f32 	[%rd32+12], %f58;
	st.local.f32 	[%rd32+16], %f221;
$L__BB4_67:
	setp.eq.s32 	%p63, %r17, 0;
	@%p63 bra 	$L__BB4_76;
	mul.wide.u32 	%rd466, %r59, 4;
	add.s64 	%rd33, %rd1, %rd466;
	ld.local.f32 	%f59, [%rd33];
	ld.local.f32 	%f222, [%rd33+4];
	setp.leu.f32 	%p64, %f59, %f222;
	@%p64 bra 	$L__BB4_70;
	st.local.f32 	[%rd33], %f222;
	st.local.f32 	[%rd33+4], %f59;
	mov.f32 	%f222, %f59;
$L__BB4_70:
	setp.eq.s32 	%p65, %r17, 1;
	@%p65 bra 	$L__BB4_76;
	ld.local.f32 	%f223, [%rd33+8];
	setp.leu.f32 	%p66, %f222, %f223;
	@%p66 bra 	$L__BB4_73;
	st.local.f32 	[%rd33+4], %f223;
	st.local.f32 	[%rd33+8], %f222;
	mov.f32 	%f223, %f222;
$L__BB4_73:
	setp.eq.s32 	%p67, %r17, 2;
	@%p67 bra 	$L__BB4_76;
	ld.local.f32 	%f64, [%rd33+12];
	setp.leu.f32 	%p68, %f223, %f64;
	@%p68 bra 	$L__BB4_76;
	st.local.f32 	[%rd33+8], %f64;
	st.local.f32 	[%rd33+12], %f223;
$L__BB4_76:
	add.s32 	%r56, %r56, 1;
	add.s32 	%r55, %r55, -1;
	setp.ne.s32 	%p69, %r56, 1330;
	add.s16 	%rs10, %rs10, 1;
	add.s16 	%rs9, %rs9, 1;
	@%p69 bra 	$L__BB4_4;
	ld.param.f32 	%f193, [median_general_kernel3d_float_11_param_2];
	ld.param.u64 	%rd473, [median_general_kernel3d_float_11_param_1];
	cvta.to.global.u64 	%rd34, %rd473;
	setp.leu.f32 	%p70, %f193, 0f00000000;
	@%p70 bra 	$L__BB4_79;
	ld.param.f32 	%f194, [median_general_kernel3d_float_11_param_2];
	shl.b64 	%rd469, %rd6, 2;
	add.s64 	%rd470, %rd27, %rd469;
	ld.global.f32 	%f188, [%rd470];
	ld.local.f32 	%f189, [%rd1+2660];
	sub.f32 	%f190, %f188, %f189;
	abs.f32 	%f191, %f190;
	setp.ltu.f32 	%p71, %f191, %f194;
	selp.f32 	%f192, %f188, %f189, %p71;
	add.s64 	%rd471, %rd34, %rd469;
	st.global.f32 	[%rd471], %f192;
	bra.uni 	$L__BB4_80;
$L__BB4_79:
	ld.local.f32 	%f187, [%rd1+2660];
	shl.b64 	%rd467, %rd6, 2;
	add.s64 	%rd468, %rd34, %rd467;
	st.global.f32 	[%rd468], %f187;
$L__BB4_80:
	ret;

}
	// .globl	median_general_kernel3d_float_13
.visible .entry median_general_kernel3d_float_13(
	.param .u64 .ptr .align 1 median_general_kernel3d_float_13_param_0,
	.param .u64 .ptr .align 1 median_general_kernel3d_float_13_param_1,
	.param .f32 median_general_kernel3d_float_13_param_2,
	.param .u32 median_general_kernel3d_float_13_param_3,
	.param .u32 median_general_kernel3d_float_13_param_4,
	.param .u32 median_general_kernel3d_float_13_param_5
)
{
	.local .align 4 .b8 	__local_depot5[8788];
	.reg .b64 	%SP;
	.reg .b64 	%SPL;
	.reg .pred 	%p<66>;
	.reg .b16 	%rs<11>;
	.reg .b32 	%r<67>;
	.reg .b32 	%f<116>;
	.reg .b64 	%rd<119>;

	mov.u64 	%SPL, __local_depot5;
	ld.param.u32 	%r27, [median_general_kernel3d_float_13_param_3];
	ld.param.u32 	%r28, [median_general_kernel3d_float_13_param_4];
	ld.param.u32 	%r26, [median_general_kernel3d_float_13_param_5];
	add.u64 	%rd1, %SPL, 0;
	mov.u32 	%r29, %ntid.x;
	mov.u32 	%r30, %ctaid.x;
	mov.u32 	%r31, %tid.x;
	mad.lo.s32 	%r32, %r29, %r30, %r31;
	cvt.u64.u32 	%rd2, %r32;
	mov.u32 	%r33, %ntid.y;
	mov.u32 	%r34, %ctaid.y;
	mov.u32 	%r35, %tid.y;
	mad.lo.s32 	%r36, %r33, %r34, %r35;
	cvt.u64.u32 	%rd3, %r36;
	mov.u32 	%r38, %ntid.z;
	mov.u32 	%r39, %ctaid.z;
	mov.u32 	%r40, %tid.z;
	mad.lo.s32 	%r41, %r38, %r39, %r40;
	cvt.s64.s32 	%rd4, %r26;
	setp.ge.s64 	%p1, %rd2, %rd4;
	setp.ge.s32 	%p2, %r36, %r28;
	or.pred  	%p3, %p1, %p2;
	setp.ge.s32 	%p4, %r41, %r27;
	or.pred  	%p5, %p3, %p4;
	@%p5 bra 	$L__BB5_82;
	cvt.u64.u32 	%rd30, %r41;
	mad.lo.s64 	%rd31, %rd4, %rd3, %rd2;
	mul.lo.s32 	%r44, %r26, %r28;
	cvt.s64.s32 	%rd32, %r44;
	mul.lo.s64 	%rd5, %rd32, %rd30;
	add.s64 	%rd6, %rd31, %rd5;
	cvt.u64.u32 	%rd33, %r27;
	add.s64 	%rd34, %rd30, -6;
	setp.lt.u64 	%p6, %rd34, %rd33;
	selp.b64 	%rd35, %rd34, %rd30, %p6;
	mul.lo.s64 	%rd7, %rd35, %rd32;
	add.s64 	%rd36, %rd30, -5;
	setp.lt.u64 	%p7, %rd36, %rd33;
	selp.b64 	%rd37, %rd36, %rd30, %p7;
	mul.lo.s64 	%rd8, %rd37, %rd32;
	add.s64 	%rd38, %rd30, -4;
	setp.lt.u64 	%p8, %rd38, %rd33;
	selp.b64 	%rd39, %rd38, %rd30, %p8;
	mul.lo.s64 	%rd9, %rd39, %rd32;
	add.s64 	%rd40, %rd30, -3;
	setp.lt.u64 	%p9, %rd40, %rd33;
	selp.b64 	%rd41, %rd40, %rd30, %p9;
	mul.lo.s64 	%rd10, %rd41, %rd32;
	add.s64 	%rd42, %rd30, -2;
	setp.lt.u64 	%p10, %rd42, %rd33;
	selp.b64 	%rd43, %rd42, %rd30, %p10;
	mul.lo.s64 	%rd11, %rd43, %rd32;
	add.s64 	%rd44, %rd30, -1;
	setp.lt.u64 	%p11, %rd44, %rd33;
	selp.b64 	%rd45, %rd44, %rd30, %p11;
	mul.lo.s64 	%rd12, %rd45, %rd32;
	add.s64 	%rd46, %rd30, 1;
	setp.lt.u64 	%p12, %rd46, %rd33;
	selp.b64 	%rd47, %rd46, %rd30, %p12;
	mul.lo.s64 	%rd13, %rd47, %rd32;
	add.s64 	%rd48, %rd30, 2;
	setp.lt.u64 	%p13, %rd48, %rd33;
	selp.b64 	%rd49, %rd48, %rd30, %p13;
	mul.lo.s64 	%rd14, %rd49, %rd32;
	add.s64 	%rd50, %rd30, 3;
	setp.lt.u64 	%p14, %rd50, %rd33;
	selp.b64 	%rd51, %rd50, %rd30, %p14;
	mul.lo.s64 	%rd15, %rd51, %rd32;
	add.s64 	%rd52, %rd30, 4;
	setp.lt.u64 	%p15, %rd52, %rd33;
	selp.b64 	%rd53, %rd52, %rd30, %p15;
	mul.lo.s64 	%rd16, %rd53, %rd32;
	add.s64 	%rd54, %rd30, 5;
	setp.lt.u64 	%p16, %rd54, %rd33;
	selp.b64 	%rd55, %rd54, %rd30, %p16;
	mul.lo.s64 	%rd17, %rd55, %rd32;
	add.s64 	%rd56, %rd30, 6;
	setp.lt.u64 	%p17, %rd56, %rd33;
	selp.b64 	%rd57, %rd56, %rd30, %p17;
	mul.lo.s64 	%rd18, %rd57, %rd32;
	mov.b32 	%r60, 0;
	mov.b32 	%r57, -6;
$L__BB5_2:
	mov.b32 	%r59, -6;
$L__BB5_3:
	ld.param.u64 	%rd116, [median_general_kernel3d_float_13_param_0];
	cvt.s64.s32 	%rd58, %r59;
	add.s64 	%rd59, %rd58, %rd3;
	cvt.u64.u32 	%rd60, %r28;
	setp.lt.u64 	%p18, %rd59, %rd60;
	selp.b64 	%rd61, %rd59, %rd3, %p18;
	cvt.s64.s32 	%rd62, %r57;
	add.s64 	%rd63, %rd62, %rd2;
	setp.lt.s64 	%p19, %rd63, 0;
	setp.ge.s64 	%p20, %rd63, %rd4;
	selp.b64 	%rd64, %rd2, %rd63, %p20;
	selp.b64 	%rd65, %rd2, %rd64, %p19;
	mad.lo.s64 	%rd66, %rd61, %rd4, %rd65;
	add.s64 	%rd67, %rd66, %rd7;
	cvta.to.global.u64 	%rd19, %rd116;
	shl.b64 	%rd68, %rd67, 2;
	add.s64 	%rd69, %rd19, %rd68;
	ld.global.f32 	%f66, [%rd69];
	mul.wide.s32 	%rd70, %r60, 4;
	add.s64 	%rd71, %rd1, %rd70;
	st.local.f32 	[%rd71], %f66;
	add.s64 	%rd72, %rd66, %rd8;
	shl.b64 	%rd73, %rd72, 2;
	add.s64 	%rd74, %rd19, %rd73;
	ld.global.f32 	%f67, [%rd74];
	st.local.f32 	[%rd71+4], %f67;
	add.s64 	%rd75, %rd66, %rd9;
	shl.b64 	%rd76, %rd75, 2;
	add.s64 	%rd77, %rd19, %rd76;
	ld.global.f32 	%f68, [%rd77];
	st.local.f32 	[%rd71+8], %f68;
	add.s64 	%rd78, %rd66, %rd10;
	shl.b64 	%rd79, %rd78, 2;
	add.s64 	%rd80, %rd19, %rd79;
	ld.global.f32 	%f69, [%rd80];
	st.local.f32 	[%rd71+12], %f69;
	add.s64 	%rd81, %rd66, %rd11;
	shl.b64 	%rd82, %rd81, 2;
	add.s64 	%rd83, %rd19, %rd82;
	ld.global.f32 	%f70, [%rd83];
	st.local.f32 	[%rd71+16], %f70;
	add.s64 	%rd84, %rd66, %rd12;
	shl.b64 	%rd85, %rd84, 2;
	add.s64 	%rd86, %rd19, %rd85;
	ld.global.f32 	%f71, [%rd86];
	st.local.f32 	[%rd71+20], %f71;
	add.s64 	%rd87, %rd66, %rd5;
	shl.b64 	%rd88, %rd87, 2;
	add.s64 	%rd89, %rd19, %rd88;
	ld.global.f32 	%f72, [%rd89];
	st.local.f32 	[%rd71+24], %f72;
	add.s64 	%rd90, %rd66, %rd13;
	shl.b64 	%rd91, %rd90, 2;
	add.s64 	%rd92, %rd19, %rd91;
	ld.global.f32 	%f73, [%rd92];
	st.local.f32 	[%rd71+28], %f73;
	add.s64 	%rd93, %rd66, %rd14;
	shl.b64 	%rd94, %rd93, 2;
	add.s64 	%rd95, %rd19, %rd94;
	ld.global.f32 	%f74, [%rd95];
	st.local.f32 	[%rd71+32], %f74;
	add.s64 	%rd96, %rd66, %rd15;
	shl.b64 	%rd97, %rd96, 2;
	add.s64 	%rd98, %rd19, %rd97;
	ld.global.f32 	%f75, [%rd98];
	st.local.f32 	[%rd71+36], %f75;
	add.s64 	%rd99, %rd66, %rd16;
	shl.b64 	%rd100, %rd99, 2;
	add.s64 	%rd101, %rd19, %rd100;
	ld.global.f32 	%f76, [%rd101];
	st.local.f32 	[%rd71+40], %f76;
	add.s64 	%rd102, %rd66, %rd17;
	shl.b64 	%rd103, %rd102, 2;
	add.s64 	%rd104, %rd19, %rd103;
	ld.global.f32 	%f77, [%rd104];
	st.local.f32 	[%rd71+44], %f77;
	add.s64 	%rd105, %rd66, %rd18;
	shl.b64 	%rd106, %rd105, 2;
	add.s64 	%rd107, %rd19, %rd106;
	ld.global.f32 	%f78, [%rd107];
	st.local.f32 	[%rd71+48], %f78;
	add.s32 	%r60, %r60, 13;
	add.s32 	%r59, %r59, 1;
	setp.ne.s32 	%p21, %r59, 7;
	@%p21 bra 	$L__BB5_3;
	add.s32 	%r57, %r57, 1;
	setp.ne.s32 	%p22, %r57, 7;
	@%p22 bra 	$L__BB5_2;
	add.s64 	%rd20, %rd1, 32;
	mov.b32 	%r62, 0;
	mov.b32 	%r61, 2196;
	mov.b16 	%rs9, 0;
	mov.u16 	%rs10, %rs9;
$L__BB5_6:
	add.s32 	%r49, %r62, -2181;
	setp.lt.u32 	%p23, %r49, 15;
	mov.b32 	%r65, 0;
	@%p23 bra 	$L__BB5_41;
	and.b32  	%r65, %r61, -16;
	ld.local.f32 	%f87, [%rd1];
	neg.s32 	%r63, %r65;
	mov.u64 	%rd118, %rd20;
$L__BB5_8:
	.pragma "nounroll";
	ld.local.f32 	%f88, [%rd118+-28];
	setp.leu.f32 	%p24, %f87, %f88;
	@%p24 bra 	$L__BB5_10;
	st.local.f32 	[%rd118+-32], %f88;
	st.local.f32 	[%rd118+-28], %f87;
	mov.f32 	%f88, %f87;
$L__BB5_10:
	ld.local.f32 	%f89, [%rd118+-24];
	setp.leu.f32 	%p25, %f88, %f89;
	@%p25 bra 	$L__BB5_12;
	st.local.f32 	[%rd118+-28], %f89;
	st.local.f32 	[%rd118+-24], %f88;
	mov.f32 	%f89, %f88;
$L__BB5_12:
	ld.local.f32 	%f90, [%rd118+-20];
	setp.leu.f32 	%p26, %f89, %f90;
	@%p26 bra 	$L__BB5_14;
	st.local.f32 	[%rd118+-24], %f90;
	st.local.f32 	[%rd118+-20], %f89;
	mov.f32 	%f90, %f89;
$L__BB5_14:
	ld.local.f32 	%f91, [%rd118+-16];
	setp.leu.f32 	%p27, %f90, %f91;
	@%p27 bra 	$L__BB5_16;
	st.local.f32 	[%rd118+-20], %f91;
	st.local.f32 	[%rd118+-16], %f90;
	mov.f32 	%f91, %f90;
$L__BB5_16:
	ld.local.f32 	%f92, [%rd118+-12];
	setp.leu.f32 	%p28, %f91, %f92;
	@%p28 bra 	$L__BB5_18;
	st.local.f32 	[%rd118+-16], %f92;
	st.local.f32 	[%rd118+-12], %f91;
	mov.f32 	%f92, %f91;
$L__BB5_18:
	ld.local.f32 	%f93, [%rd118+-8];
	setp.leu.f32 	%p29, %f92, %f93;
	@%p29 bra 	$L__BB5_20;
	st.local.f32 	[%rd118+-12], %f93;
	st.local.f32 	[%rd118+-8], %f92;
	mov.f32 	%f93, %f92;
$L__BB5_20:
	ld.local.f32 	%f94, [%rd118+-4];
	setp.leu.f32 	%p30, %f93, %f94;
	@%p30 bra 	$L__BB5_22;
	st.local.f32 	[%rd118+-8], %f94;
	st.local.f32 	[%rd118+-4], %f93;
	mov.f32 	%f94, %f93;
$L__BB5_22:
	ld.local.f32 	%f95, [%rd118];
	setp.leu.f32 	%p31, %f94, %f95;
	@%p31 bra 	$L__BB5_24;
	st.local.f32 	[%rd118+-4], %f95;
	st.local.f32 	[%rd118], %f94;
	mov.f32 	%f95, %f94;
$L__BB5_24:
	ld.local.f32 	%f96, [%rd118+4];
	setp.leu.f32 	%p32, %f95, %f96;
	@%p32 bra 	$L__BB5_26;
	st.local.f32 	[%rd118], %f96;
	st.local.f32 	[%rd118+4], %f95;
	mov.f32 	%f96, %f95;
$L__BB5_26:
	ld.local.f32 	%f97, [%rd118+8];
	setp.leu.f32 	%p33, %f96, %f97;
	@%p33 bra 	$L__BB5_28;
	st.local.f32 	[%rd118+4], %f97;
	st.local.f32 	[%rd118+8], %f96;
	mov.f32 	%f97, %f96;
$L__BB5_28:
	ld.local.f32 	%f98, [%rd118+12];
	setp.leu.f32 	%p34, %f97, %f98;
	@%p34 bra 	$L__BB5_30;
	st.local.f32 	[%rd118+8], %f98;
	st.local.f32 	[%rd118+12], %f97;
	mov.f32 	%f98, %f97;
$L__BB5_30:
	ld.local.f32 	%f99, [%rd118+16];
	setp.leu.f32 	%p35, %f98, %f99;
	@%p35 bra 	$L__BB5_32;
	st.local.f32 	[%rd118+12], %f99;
	st.local.f32 	[%rd118+16], %f98;
	mov.f32 	%f99, %f98;
$L__BB5_32:
	ld.local.f32 	%f100, [%rd118+20];
	setp.leu.f32 	%p36, %f99, %f100;
	@%p36 bra 	$L__BB5_34;
	st.local.f32 	[%rd118+16], %f100;
	st.local.f32 	[%rd118+20], %f99;
	mov.f32 	%f100, %f99;
$L__BB5_34:
	ld.local.f32 	%f101, [%rd118+24];
	setp.leu.f32 	%p37, %f100, %f101;
	@%p37 bra 	$L__BB5_36;
	st.local.f32 	[%rd118+20], %f101;
	st.local.f32 	[%rd118+24], %f100;
	mov.f32 	%f101, %f100;
$L__BB5_36:
	ld.local.f32 	%f102, [%rd118+28];
	setp.leu.f32 	%p38, %f101, %f102;
	@%p38 bra 	$L__BB5_38;
	st.local.f32 	[%rd118+24], %f102;
	st.local.f32 	[%rd118+28], %f101;
	mov.f32 	%f102, %f101;
$L__BB5_38:
	ld.local.f32 	%f87, [%rd118+32];
	setp.leu.f32 	%p39, %f102, %f87;
	@%p39 bra 	$L__BB5_40;
	st.local.f32 	[%rd118+28], %f87;
	st.local.f32 	[%rd118+32], %f102;
	mov.f32 	%f87, %f102;
$L__BB5_40:
	add.s32 	%r63, %r63, 16;
	add.s64 	%rd118, %rd118, 64;
	setp.ne.s32 	%p40, %r63, 0;
	@%p40 bra 	$L__BB5_8;
$L__BB5_41:
	and.b32  	%r50, %r61, 15;
	setp.eq.s32 	%p41, %r50, 0;
	@%p41 bra 	$L__BB5_78;
	sub.s16 	%rs7, 4, %rs10;
	cvt.u32.u16 	%r51, %rs7;
	and.b32  	%r16, %r51, 15;
	add.s32 	%r52, %r16, -1;
	setp.lt.u32 	%p42, %r52, 7;
	@%p42 bra 	$L__BB5_59;
	mul.wide.u32 	%rd108, %r65, 4;
	add.s64 	%rd23, %rd1, %rd108;
	ld.local.f32 	%f35, [%rd23];
	ld.local.f32 	%f104, [%rd23+4];
	setp.leu.f32 	%p43, %f35, %f104;
	@%p43 bra 	$L__BB5_45;
	st.local.f32 	[%rd23], %f104;
	st.local.f32 	[%rd23+4], %f35;
	mov.f32 	%f104, %f35;
$L__BB5_45:
	ld.local.f32 	%f105, [%rd23+8];
	setp.leu.f32 	%p44, %f104, %f105;
	@%p44 bra 	$L__BB5_47;
	st.local.f32 	[%rd23+4], %f105;
	st.local.f32 	[%rd23+8], %f104;
	mov.f32 	%f105, %f104;
$L__BB5_47:
	ld.local.f32 	%f106, [%rd23+12];
	setp.leu.f32 	%p45, %f105, %f106;
	@%p45 bra 	$L__BB5_49;
	st.local.f32 	[%rd23+8], %f106;
	st.local.f32 	[%rd23+12], %f105;
	mov.f32 	%f106, %f105;
$L__BB5_49:
	ld.local.f32 	%f107, [%rd23+16];
	setp.leu.f32 	%p46, %f106, %f107;
	@%p46 bra 	$L__BB5_51;
	st.local.f32 	[%rd23+12], %f107;
	st.local.f32 	[%rd23+16], %f106;
	mov.f32 	%f107, %f106;
$L__BB5_51:
	ld.local.f32 	%f108, [%rd23+20];
	setp.leu.f32 	%p47, %f107, %f108;
	@%p47 bra 	$L__BB5_53;
	st.local.f32 	[%rd23+16], %f108;
	st.local.f32 	[%rd23+20], %f107;
	mov.f32 	%f108, %f107;
$L__BB5_53:
	ld.local.f32 	%f109, [%rd23+24];
	setp.leu.f32 	%p48, %f108, %f109;
	@%p48 bra 	$L__BB5_55;
	st.local.f32 	[%rd23+20], %f109;
	st.local.f32 	[%rd23+24], %f108;
	mov.f32 	%f109, %f108;
$L__BB5_55:
	ld.local.f32 	%f110, [%rd23+28];
	setp.leu.f32 	%p49, %f109, %f110;
	@%p49 bra 	$L__BB5_57;
	st.local.f32 	[%rd23+24], %f110;
	st.local.f32 	[%rd23+28], %f109;
	mov.f32 	%f110, %f109;
$L__BB5_57:
	add.s32 	%r65, %r65, 8;
	ld.local.f32 	%f50, [%rd23+32];
	setp.leu.f32 	%p50, %f110, %f50;
	@%p50 bra 	$L__BB5_59;
	st.local.f32 	[%rd23+28], %f50;
	st.local.f32 	[%rd23+32], %f110;
$L__BB5_59:
	and.b32  	%r53, %r16, 7;
	setp.eq.s32 	%p51, %r53, 0;
	@%p51 bra 	$L__BB5_78;
	sub.s16 	%rs8, 4, %rs9;
	cvt.u32.u16 	%r54, %rs8;
	and.b32  	%r55, %r54, 7;
	and.b32  	%r19, %r54, 3;
	add.s32 	%r56, %r55, -1;
	setp.lt.u32 	%p52, %r56, 3;
	@%p52 bra 	$L__BB5_69;
	mul.wide.u32 	%rd109, %r65, 4;
	add.s64 	%rd24, %rd1, %rd109;
	ld.local.f32 	%f51, [%rd24];
	ld.local.f32 	%f111, [%rd24+4];
	setp.leu.f32 	%p53, %f51, %f111;
	@%p53 bra 	$L__BB5_63;
	st.local.f32 	[%rd24], %f111;
	st.local.f32 	[%rd24+4], %f51;
	mov.f32 	%f111, %f51;
$L__BB5_63:
	ld.local.f32 	%f112, [%rd24+8];
	setp.leu.f32 	%p54, %f111, %f112;
	@%p54 bra 	$L__BB5_65;
	st.local.f32 	[%rd24+4], %f112;
	st.local.f32 	[%rd24+8], %f111;
	mov.f32 	%f112, %f111;
$L__BB5_65:
	ld.local.f32 	%f113, [%rd24+12];
	setp.leu.f32 	%p55, %f112, %f113;
	@%p55 bra 	$L__BB5_67;
	st.local.f32 	[%rd24+8], %f113;
	st.local.f32 	[%rd24+12], %f112;
	mov.f32 	%f113, %f112;
$L__BB5_67:
	add.s32 	%r65, %r65, 4;
	ld.local.f32 	%f58, [%rd24+16];
	setp.leu.f32 	%p56, %f113, %f58;
	@%p56 bra 	$L__BB5_69;
	st.local.f32 	[%rd24+12], %f58;
	st.local.f32 	[%rd24+16], %f113;
$L__BB5_69:
	setp.eq.s32 	%p57, %r19, 0;
	@%p57 bra 	$L__BB5_78;
	mul.wide.u32 	%rd110, %r65, 4;
	add.s64 	%rd25, %rd1, %rd110;
	ld.local.f32 	%f59, [%rd25];
	ld.local.f32 	%f114, [%rd25+4];
	setp.leu.f32 	%p58, %f59, %f114;
	@%p58 bra 	$L__BB5_72;
	st.local.f32 	[%rd25], %f114;
	st.local.f32 	[%rd25+4], %f59;
	mov.f32 	%f114, %f59;
$L__BB5_72:
	setp.eq.s32 	%p59, %r19, 1;
	@%p59 bra 	$L__BB5_78;
	ld.local.f32 	%f115, [%rd25+8];
	setp.leu.f32 	%p60, %f114, %f115;
	@%p60 bra 	$L__BB5_75;
	st.local.f32 	[%rd25+4], %f115;
	st.local.f32 	[%rd25+8], %f114;
	mov.f32 	%f115, %f114;
$L__BB5_75:
	setp.eq.s32 	%p61, %r19, 2;
	@%p61 bra 	$L__BB5_78;
	ld.local.f32 	%f64, [%rd25+12];
	setp.leu.f32 	%p62, %f115, %f64;
	@%p62 bra 	$L__BB5_78;
	st.local.f32 	[%rd25+8], %f64;
	st.local.f32 	[%rd25+12], %f115;
$L__BB5_78:
	add.s32 	%r62, %r62, 1;
	add.s32 	%r61, %r61, -1;
	setp.ne.s32 	%p63, %r62, 2196;
	add.s16 	%rs10, %rs10, 1;
	add.s16 	%rs9, %rs9, 1;
	@%p63 bra 	$L__BB5_6;
	ld.param.f32 	%f85, [median_general_kernel3d_float_13_param_2];
	ld.param.u64 	%rd117, [median_general_kernel3d_float_13_param_1];
	cvta.to.global.u64 	%rd26, %rd117;
	setp.leu.f32 	%p64, %f85, 0f00000000;
	@%p64 bra 	$L__BB5_81;
	ld.param.f32 	%f86, [median_general_kernel3d_float_13_param_2];
	shl.b64 	%rd113, %rd6, 2;
	add.s64 	%rd114, %rd19, %rd113;
	ld.global.f32 	%f80, [%rd114];
	ld.local.f32 	%f81, [%rd1+4392];
	sub.f32 	%f82, %f80, %f81;
	abs.f32 	%f83, %f82;
	setp.ltu.f32 	%p65, %f83, %f86;
	selp.f32 	%f84, %f80, %f81, %p65;
	add.s64 	%rd115, %rd26, %rd113;
	st.global.f32 	[%rd115], %f84;
	bra.uni 	$L__BB5_82;
$L__BB5_81:
	ld.local.f32 	%f79, [%rd1+4392];
	shl.b64 	%rd111, %rd6, 2;
	add.s64 	%rd112, %rd26, %rd111;
	st.global.f32 	[%rd112], %f79;
$L__BB5_82:
	ret;

}
	// .globl	median_general_kernel3d_unsigned_short_3
.visible .entry median_general_kernel3d_unsigned_short_3(
	.param .u64 .ptr .align 1 median_general_kernel3d_unsigned_short_3_param_0,
	.param .u64 .ptr .align 1 median_general_kernel3d_unsigned_short_3_param_1,
	.param .f32 median_general_kernel3d_unsigned_short_3_param_2,
	.param .u32 median_general_kernel3d_unsigned_short_3_param_3,
	.param .u32 median_general_kernel3d_unsigned_short_3_param_4,
	.param .u32 median_general_kernel3d_unsigned_short_3_param_5
)
{
	.local .align 2 .b8 	__local_depot6[54];
	.reg .b64 	%SP;
	.reg .b64 	%SPL;
	.reg .pred 	%p<55>;
	.reg .b16 	%rs<134>;
	.reg .b32 	%r<57>;
	.reg .b32 	%f<6>;
	.reg .b64 	%rd<139>;

	mov.u64 	%SPL, __local_depot6;
	ld.param.u32 	%r21, [median_general_kernel3d_unsigned_short_3_param_3];
	ld.param.u32 	%r22, [median_general_kernel3d_unsigned_short_3_param_4];
	ld.param.u32 	%r20, [median_general_kernel3d_unsigned_short_3_param_5];
	add.u64 	%rd1, %SPL, 0;
	mov.u32 	%r23, %ntid.x;
	mov.u32 	%r24, %ctaid.x;
	mov.u32 	%r25, %tid.x;
	mad.lo.s32 	%r26, %r23, %r24, %r25;
	cvt.u64.u32 	%rd2, %r26;
	mov.u32 	%r27, %ntid.y;
	mov.u32 	%r28, %ctaid.y;
	mov.u32 	%r29, %tid.y;
	mad.lo.s32 	%r30, %r27, %r28, %r29;
	mov.u32 	%r31, %ntid.z;
	mov.u32 	%r32, %ctaid.z;
	mov.u32 	%r33, %tid.z;
	mad.lo.s32 	%r34, %r31, %r32, %r33;
	cvt.s64.s32 	%rd14, %r20;
	setp.ge.s64 	%p1, %rd2, %rd14;
	setp.ge.s32 	%p2, %r30, %r22;
	or.pred  	%p3, %p1, %p2;
	setp.ge.s32 	%p4, %r34, %r21;
	or.pred  	%p5, %p3, %p4;
	@%p5 bra 	$L__BB6_78;
	ld.param.u64 	%rd136, [median_general_kernel3d_unsigned_short_3_param_0];
	cvt.u32.u64 	%r37, %rd2;
	cvt.u64.u32 	%rd15, %r34;
	cvta.to.global.u64 	%rd16, %rd136;
	cvt.u64.u32 	%rd17, %r30;
	cvt.s64.s32 	%rd18, %r20;
	mul.lo.s64 	%rd19, %rd18, %rd17;
	add.s64 	%rd20, %rd19, %rd2;
	mul.lo.s32 	%r38, %r20, %r22;
	cvt.s64.s32 	%rd21, %r38;
	mul.lo.s64 	%rd22, %rd21, %rd15;
	add.s64 	%rd3, %rd20, %rd22;
	cvt.u64.u32 	%rd23, %r22;
	cvt.u64.u32 	%rd24, %r21;
	add.s64 	%rd25, %rd17, 1;
	setp.lt.u64 	%p6, %rd25, %rd23;
	selp.b64 	%rd26, %rd25, %rd17, %p6;
	mul.lo.s64 	%rd27, %rd26, %rd18;
	setp.ne.s32 	%p7, %r37, 0;
	selp.s64 	%rd28, -1, 0, %p7;
	add.s64 	%rd29, %rd2, %rd28;
	add.s64 	%rd30, %rd15, -1;
	setp.lt.u64 	%p8, %rd30, %rd24;
	selp.b64 	%rd31, %rd30, %rd15, %p8;
	mul.lo.s64 	%rd32, %rd31, %rd21;
	add.s64 	%rd33, %rd17, -1;
	setp.lt.u64 	%p9, %rd33, %rd23;
	selp.b64 	%rd34, %rd33, %rd17, %p9;
	mul.lo.s64 	%rd35, %rd34, %rd18;
	add.s64 	%rd36, %rd35, %rd29;
	add.s64 	%rd37, %rd36, %rd32;
	shl.b64 	%rd38, %rd37, 1;
	add.s64 	%rd39, %rd16, %rd38;
	ld.global.u16 	%rs72, [%rd39];
	st.local.u16 	[%rd1], %rs72;
	add.s64 	%rd40, %rd36, %rd22;
	shl.b64 	%rd41, %rd40, 1;
	add.s64 	%rd42, %rd16, %rd41;
	ld.global.u16 	%rs73, [%rd42];
	st.local.u16 	[%rd1+2], %rs73;
	add.s64 	%rd43, %rd15, 1;
	setp.lt.u64 	%p10, %rd43, %rd24;
	selp.b64 	%rd44, %rd43, %rd15, %p10;
	mul.lo.s64 	%rd45, %rd44, %rd21;
	add.s64 	%rd46, %rd36, %rd45;
	shl.b64 	%rd47, %rd46, 1;
	add.s64 	%rd48, %rd16, %rd47;
	ld.global.u16 	%rs74, [%rd48];
	st.local.u16 	[%rd1+4], %rs74;
	add.s64 	%rd49, %rd20, %rd28;
	add.s64 	%rd50, %rd49, %rd32;
	shl.b64 	%rd51, %rd50, 1;
	add.s64 	%rd52, %rd16, %rd51;
	ld.global.u16 	%rs75, [%rd52];
	st.local.u16 	[%rd1+6], %rs75;
	add.s64 	%rd53, %rd3, %rd28;
	shl.b64 	%rd54, %rd53, 1;
	add.s64 	%rd55, %rd16, %rd54;
	ld.global.u16 	%rs76, [%rd55];
	st.local.u16 	[%rd1+8], %rs76;
	add.s64 	%rd56, %rd49, %rd45;
	shl.b64 	%rd57, %rd56, 1;
	add.s64 	%rd58, %rd16, %rd57;
	ld.global.u16 	%rs77, [%rd58];
	st.local.u16 	[%rd1+10], %rs77;
	add.s64 	%rd59, %rd27, %rd29;
	add.s64 	%rd60, %rd59, %rd32;
	shl.b64 	%rd61, %rd60, 1;
	add.s64 	%rd62, %rd16, %rd61;
	ld.global.u16 	%rs78, [%rd62];
	st.local.u16 	[%rd1+12], %rs78;
	add.s64 	%rd63, %rd59, %rd22;
	shl.b64 	%rd64, %rd63, 1;
	add.s64 	%rd65, %rd16, %rd64;
	ld.global.u16 	%rs79, [%rd65];
	st.local.u16 	[%rd1+14], %rs79;
	add.s64 	%rd66, %rd59, %rd45;
	shl.b64 	%rd67, %rd66, 1;
	add.s64 	%rd68, %rd16, %rd67;
	ld.global.u16 	%rs80, [%rd68];
	add.s64 	%rd4, %rd1, 16;
	st.local.u16 	[%rd1+16], %rs80;
	add.s64 	%rd69, %rd35, %rd2;
	add.s64 	%rd70, %rd69, %rd32;
	shl.b64 	%rd71, %rd70, 1;
	add.s64 	%rd72, %rd16, %rd71;
	ld.global.u16 	%rs81, [%rd72];
	st.local.u16 	[%rd1+18], %rs81;
	add.s64 	%rd73, %rd69, %rd22;
	shl.b64 	%rd74, %rd73, 1;
	add.s64 	%rd75, %rd16, %rd74;
	ld.global.u16 	%rs82, [%rd75];
	st.local.u16 	[%rd1+20], %rs82;
	add.s64 	%rd76, %rd69, %rd45;
	shl.b64 	%rd77, %rd76, 1;
	add.s64 	%rd78, %rd16, %rd77;
	ld.global.u16 	%rs83, [%rd78];
	st.local.u16 	[%rd1+22], %rs83;
	add.s64 	%rd79, %rd20, %rd32;
	shl.b64 	%rd80, %rd79, 1;
	add.s64 	%rd81, %rd16, %rd80;
	ld.global.u16 	%rs84, [%rd81];
	st.local.u16 	[%rd1+24], %rs84;
	shl.b64 	%rd82, %rd3, 1;
	add.s64 	%rd83, %rd16, %rd82;
	ld.global.u16 	%rs1, [%rd83];
	st.local.u16 	[%rd1+26], %rs1;
	add.s64 	%rd84, %rd20, %rd45;
	shl.b64 	%rd85, %rd84, 1;
	add.s64 	%rd86, %rd16, %rd85;
	ld.global.u16 	%rs85, [%rd86];
	st.local.u16 	[%rd1+28], %rs85;
	add.s64 	%rd87, %rd27, %rd2;
	add.s64 	%rd88, %rd87, %rd32;
	shl.b64 	%rd89, %rd88, 1;
	add.s64 	%rd90, %rd16, %rd89;
	ld.global.u16 	%rs86, [%rd90];
	st.local.u16 	[%rd1+30], %rs86;
	add.s64 	%rd91, %rd87, %rd22;
	shl.b64 	%rd92, %rd91, 1;
	add.s64 	%rd93, %rd16, %rd92;
	ld.global.u16 	%rs87, [%rd93];
	st.local.u16 	[%rd1+32], %rs87;
	add.s64 	%rd94, %rd87, %rd45;
	shl.b64 	%rd95, %rd94, 1;
	add.s64 	%rd96, %rd16, %rd95;
	ld.global.u16 	%rs88, [%rd96];
	st.local.u16 	[%rd1+34], %rs88;
	add.s64 	%rd97, %rd2, 1;
	setp.lt.u64 	%p11, %rd97, %rd18;
	selp.b64 	%rd98, %rd97, %rd2, %p11;
	add.s64 	%rd99, %rd35, %rd98;
	add.s64 	%rd100, %rd99, %rd32;
	shl.b64 	%rd101, %rd100, 1;
	add.s64 	%rd102, %rd16, %rd101;
	ld.global.u16 	%rs89, [%rd102];
	st.local.u16 	[%rd1+36], %rs89;
	add.s64 	%rd103, %rd99, %rd22;
	shl.b64 	%rd104, %rd103, 1;
	add.s64 	%rd105, %rd16, %rd104;
	ld.global.u16 	%rs90, [%rd105];
	st.local.u16 	[%rd1+38], %rs90;
	add.s64 	%rd106, %rd99, %rd45;
	shl.b64 	%rd107, %rd106, 1;
	add.s64 	%rd108, %rd16, %rd107;
	ld.global.u16 	%rs91, [%rd108];
	st.local.u16 	[%rd1+40], %rs91;
	add.s64 	%rd109, %rd19, %rd98;
	add.s64 	%rd110, %rd109, %rd32;
	shl.b64 	%rd111, %rd110, 1;
	add.s64 	%rd112, %rd16, %rd111;
	ld.global.u16 	%rs92, [%rd112];
	st.local.u16 	[%rd1+42], %rs92;
	add.s64 	%rd113, %rd109, %rd22;
	shl.b64 	%rd114, %rd113, 1;
	add.s64 	%rd115, %rd16, %rd114;
	ld.global.u16 	%rs93, [%rd115];
	st.local.u16 	[%rd1+44], %rs93;
	add.s64 	%rd116, %rd109, %rd45;
	shl.b64 	%rd117, %rd116, 1;
	add.s64 	%rd118, %rd16, %rd117;
	ld.global.u16 	%rs94, [%rd118];
	st.local.u16 	[%rd1+46], %rs94;
	add.s64 	%rd119, %rd27, %rd98;
	add.s64 	%rd120, %rd119, %rd32;
	shl.b64 	%rd121, %rd120, 1;
	add.s64 	%rd122, %rd16, %rd121;
	ld.global.u16 	%rs95, [%rd122];
	st.local.u16 	[%rd1+48], %rs95;
	add.s64 	%rd123, %rd119, %rd22;
	shl.b64 	%rd124, %rd123, 1;
	add.s64 	%rd125, %rd16, %rd124;
	ld.global.u16 	%rs96, [%rd125];
	st.local.u16 	[%rd1+50], %rs96;
	add.s64 	%rd126, %rd119, %rd45;
	shl.b64 	%rd127, %rd126, 1;
	add.s64 	%rd128, %rd16, %rd127;
	ld.global.u16 	%rs97, [%rd128];
	st.local.u16 	[%rd1+52], %rs97;
	mov.b32 	%r52, 0;
	mov.b32 	%r51, 26;
	mov.b16 	%rs103, 0;
	mov.u16 	%rs104, %rs103;
$L__BB6_2:
	add.s32 	%r40, %r52, -11;
	setp.lt.u32 	%p12, %r40, 15;
	mov.b32 	%r55, 0;
	@%p12 bra 	$L__BB6_37;
	and.b32  	%r55, %r51, -16;
	ld.local.u16 	%rs105, [%rd1];
	neg.s32 	%r53, %r55;
	mov.u64 	%rd138, %rd4;
$L__BB6_4:
	.pragma "nounroll";
	ld.local.u16 	%rs106, [%rd138+-14];
	setp.le.u16 	%p13, %rs105, %rs106;
	@%p13 bra 	$L__BB6_6;
	st.local.u16 	[%rd138+-16], %rs106;
	st.local.u16 	[%rd138+-14], %rs105;
	mov.u16 	%rs106, %rs105;
$L__BB6_6:
	ld.local.u16 	%rs107, [%rd138+-12];
	setp.le.u16 	%p14, %rs106, %rs107;
	@%p14 bra 	$L__BB6_8;
	st.local.u16 	[%rd138+-14], %rs107;
	st.local.u16 	[%rd138+-12], %rs106;
	mov.u16 	%rs107, %rs106;
$L__BB6_8:
	ld.local.u16 	%rs108, [%rd138+-10];
	setp.le.u16 	%p15, %rs107, %rs108;
	@%p15 bra 	$L__BB6_10;
	st.local.u16 	[%rd138+-12], %rs108;
	st.local.u16 	[%rd138+-10], %rs107;
	mov.u16 	%rs108, %rs107;
$L__BB6_10:
	ld.local.u16 	%rs109, [%rd138+-8];
	setp.le.u16 	%p16, %rs108, %rs109;
	@%p16 bra 	$L__BB6_12;
	st.local.u16 	[%rd138+-10], %rs109;
	st.local.u16 	[%rd138+-8], %rs108;
	mov.u16 	%rs109, %rs108;
$L__BB6_12:
	ld.local.u16 	%rs110, [%rd138+-6];
	setp.le.u16 	%p17, %rs109, %rs110;
	@%p17 bra 	$L__BB6_14;
	st.local.u16 	[%rd138+-8], %rs110;
	st.local.u16 	[%rd138+-6], %rs109;
	mov.u16 	%rs110, %rs109;
$L__BB6_14:
	ld.local.u16 	%rs111, [%rd138+-4];
	setp.le.u16 	%p18, %rs110, %rs111;
	@%p18 bra 	$L__BB6_16;
	st.local.u16 	[%rd138+-6], %rs111;
	st.local.u16 	[%rd138+-4], %rs110;
	mov.u16 	%rs111, %rs110;
$L__BB6_16:
	ld.local.u16 	%rs112, [%rd138+-2];
	setp.le.u16 	%p19, %rs111, %rs112;
	@%p19 bra 	$L__BB6_18;
	st.local.u16 	[%rd138+-4], %rs112;
	st.local.u16 	[%rd138+-2], %rs111;
	mov.u16 	%rs112, %rs111;
$L__BB6_18:
	ld.local.u16 	%rs113, [%rd138];
	setp.le.u16 	%p20, %rs112, %rs113;
	@%p20 bra 	$L__BB6_20;
	st.local.u16 	[%rd138+-2], %rs113;
	st.local.u16 	[%rd138], %rs112;
	mov.u16 	%rs113, %rs112;
$L__BB6_20:
	ld.local.u16 	%rs114, [%rd138+2];
	setp.le.u16 	%p21, %rs113, %rs114;
	@%p21 bra 	$L__BB6_22;
	st.local.u16 	[%rd138], %rs114;
	st.local.u16 	[%rd138+2], %rs113;
	mov.u16 	%rs114, %rs113;
$L__BB6_22:
	ld.local.u16 	%rs115, [%rd138+4];
	setp.le.u16 	%p22, %rs114, %rs115;
	@%p22 bra 	$L__BB6_24;
	st.local.u16 	[%rd138+2], %rs115;
	st.local.u16 	[%rd138+4], %rs114;
	mov.u16 	%rs115, %rs114;
$L__BB6_24:
	ld.local.u16 	%rs116, [%rd138+6];
	setp.le.u16 	%p23, %rs115, %rs116;
	@%p23 bra 	$L__BB6_26;
	st.local.u16 	[%rd138+4], %rs116;
	st.local.u16 	[%rd138+6], %rs115;
	mov.u16 	%rs116, %rs115;
$L__BB6_26:
	ld.local.u16 	%rs117, [%rd138+8];
	setp.le.u16 	%p24, %rs116, %rs117;
	@%p24 bra 	$L__BB6_28;
	st.local.u16 	[%rd138+6], %rs117;
	st.local.u16 	[%rd138+8], %rs116;
	mov.u16 	%rs117, %rs116;
$L__BB6_28:
	ld.local.u16 	%rs118, [%rd138+10];
	setp.le.u16 	%p25, %rs117, %rs118;
	@%p25 bra 	$L__BB6_30;
	st.local.u16 	[%rd138+8], %rs118;
	st.local.u16 	[%rd138+10], %rs117;
	mov.u16 	%rs118, %rs117;
$L__BB6_30:
	ld.local.u16 	%rs119, [%rd138+12];
	setp.le.u16 	%p26, %rs118, %rs119;
	@%p26 bra 	$L__BB6_32;
	st.local.u16 	[%rd138+10], %rs119;
	st.local.u16 	[%rd138+12], %rs118;
	mov.u16 	%rs119, %rs118;
$L__BB6_32:
	ld.local.u16 	%rs120, [%rd138+14];
	setp.le.u16 	%p27, %rs119, %rs120;
	@%p27 bra 	$L__BB6_34;
	st.local.u16 	[%rd138+12], %rs120;
	st.local.u16 	[%rd138+14], %rs119;
	mov.u16 	%rs120, %rs119;
$L__BB6_34:
	ld.local.u16 	%rs105, [%rd138+16];
	setp.le.u16 	%p28, %rs120, %rs105;
	@%p28 bra 	$L__BB6_36;
	st.local.u16 	[%rd138+14], %rs105;
	st.local.u16 	[%rd138+16], %rs120;
	mov.u16 	%rs105, %rs120;
$L__BB6_36:
	add.s32 	%r53, %r53, 16;
	add.s64 	%rd138, %rd138, 32;
	setp.ne.s32 	%p29, %r53, 0;
	@%p29 bra 	$L__BB6_4;
$L__BB6_37:
	and.b32  	%r41, %r51, 15;
	setp.eq.s32 	%p30, %r41, 0;
	@%p30 bra 	$L__BB6_74;
	sub.s16 	%rs98, 10, %rs104;
	cvt.u32.u16 	%r42, %rs98;
	and.b32  	%r10, %r42, 15;
	add.s32 	%r43, %r10, -1;
	setp.lt.u32 	%p31, %r43, 7;
	@%p31 bra 	$L__BB6_55;
	mul.wide.u32 	%rd129, %r55, 2;
	add.s64 	%rd7, %rd1, %rd129;
	ld.local.u16 	%rs38, [%rd7];
	ld.local.u16 	%rs122, [%rd7+2];
	setp.le.u16 	%p32, %rs38, %rs122;
	@%p32 bra 	$L__BB6_41;
	st.local.u16 	[%rd7], %rs122;
	st.local.u16 	[%rd7+2], %rs38;
	mov.u16 	%rs122, %rs38;
$L__BB6_41:
	ld.local.u16 	%rs123, [%rd7+4];
	setp.le.u16 	%p33, %rs122, %rs123;
	@%p33 bra 	$L__BB6_43;
	st.local.u16 	[%rd7+2], %rs123;
	st.local.u16 	[%rd7+4], %rs122;
	mov.u16 	%rs123, %rs122;
$L__BB6_43:
	ld.local.u16 	%rs124, [%rd7+6];
	setp.le.u16 	%p34, %rs123, %rs124;
	@%p34 bra 	$L__BB6_45;
	st.local.u16 	[%rd7+4], %rs124;
	st.local.u16 	[%rd7+6], %rs123;
	mov.u16 	%rs124, %rs123;
$L__BB6_45:
	ld.local.u16 	%rs125, [%rd7+8];
	setp.le.u16 	%p35, %rs124, %rs125;
	@%p35 bra 	$L__BB6_47;
	st.local.u16 	[%rd7+6], %rs125;
	st.local.u16 	[%rd7+8], %rs124;
	mov.u16 	%rs125, %rs124;
$L__BB6_47:
	ld.local.u16 	%rs126, [%rd7+10];
	setp.le.u16 	%p36, %rs125, %rs126;
	@%p36 bra 	$L__BB6_49;
	st.local.u16 	[%rd7+8], %rs126;
	st.local.u16 	[%rd7+10], %rs125;
	mov.u16 	%rs126, %rs125;
$L__BB6_49:
	ld.local.u16 	%rs127, [%rd7+12];
	setp.le.u16 	%p37, %rs126, %rs127;
	@%p37 bra 	$L__BB6_51;
	st.local.u16 	[%rd7+10], %rs127;
	st.local.u16 	[%rd7+12], %rs126;
	mov.u16 	%rs127, %rs126;
$L__BB6_51:
	ld.local.u16 	%rs128, [%rd7+14];
	setp.le.u16 	%p38, %rs127, %rs128;
	@%p38 bra 	$L__BB6_53;
	st.local.u16 	[%rd7+12], %rs128;
	st.local.u16 	[%rd7+14], %rs127;
	mov.u16 	%rs128, %rs127;
$L__BB6_53:
	add.s32 	%r55, %r55, 8;
	ld.local.u16 	%rs53, [%rd7+16];
	setp.le.u16 	%p39, %rs128, %rs53;
	@%p39 bra 	$L__BB6_55;
	st.local.u16 	[%rd7+14], %rs53;
	st.local.u16 	[%rd7+16], %rs128;
$L__BB6_55:
	and.b32  	%r44, %r10, 7;
	setp.eq.s32 	%p40, %r44, 0;
	@%p40 bra 	$L__BB6_74;
	sub.s16 	%rs99, 2, %rs103;
	cvt.u32.u16 	%r45, %rs99;
	and.b32  	%r46, %r45, 7;
	and.b32  	%r13, %r45, 3;
	add.s32 	%r47, %r46, -1;
	setp.lt.u32 	%p41, %r47, 3;
	@%p41 bra 	$L__BB6_65;
	mul.wide.u32 	%rd130, %r55, 2;
	add.s64 	%rd8, %rd1, %rd130;
	ld.local.u16 	%rs54, [%rd8];
	ld.local.u16 	%rs129, [%rd8+2];
	setp.le.u16 	%p42, %rs54, %rs129;
	@%p42 bra 	$L__BB6_59;
	st.local.u16 	[%rd8], %rs129;
	st.local.u16 	[%rd8+2], %rs54;
	mov.u16 	%rs129, %rs54;
$L__BB6_59:
	ld.local.u16 	%rs130, [%rd8+4];
	setp.le.u16 	%p43, %rs129, %rs130;
	@%p43 bra 	$L__BB6_61;
	st.local.u16 	[%rd8+2], %rs130;
	st.local.u16 	[%rd8+4], %rs129;
	mov.u16 	%rs130, %rs129;
$L__BB6_61:
	ld.local.u16 	%rs131, [%rd8+6];
	setp.le.u16 	%p44, %rs130, %rs131;
	@%p44 bra 	$L__BB6_63;
	st.local.u16 	[%rd8+4], %rs131;
	st.local.u16 	[%rd8+6], %rs130;
	mov.u16 	%rs131, %rs130;
$L__BB6_63:
	add.s32 	%r55, %r55, 4;
	ld.local.u16 	%rs61, [%rd8+8];
	setp.le.u16 	%p45, %rs131, %rs61;
	@%p45 bra 	$L__BB6_65;
	st.local.u16 	[%rd8+6], %rs61;
	st.local.u16 	[%rd8+8], %rs131;
$L__BB6_65:
	setp.eq.s32 	%p46, %r13, 0;
	@%p46 bra 	$L__BB6_74;
	mul.wide.u32 	%rd131, %r55, 2;
	add.s64 	%rd9, %rd1, %rd131;
	ld.local.u16 	%rs62, [%rd9];
	ld.local.u16 	%rs132, [%rd9+2];
	setp.le.u16 	%p47, %rs62, %rs132;
	@%p47 bra 	$L__BB6_68;
	st.local.u16 	[%rd9], %rs132;
	st.local.u16 	[%rd9+2], %rs62;
	mov.u16 	%rs132, %rs62;
$L__BB6_68:
	setp.eq.s32 	%p48, %r13, 1;
	@%p48 bra 	$L__BB6_74;
	ld.local.u16 	%rs133, [%rd9+4];
	setp.le.u16 	%p49, %rs132, %rs133;
	@%p49 bra 	$L__BB6_71;
	st.local.u16 	[%rd9+2], %rs133;
	st.local.u16 	[%rd9+4], %rs132;
	mov.u16 	%rs133, %rs132;
$L__BB6_71:
	setp.eq.s32 	%p50, %r13, 2;
	@%p50 bra 	$L__BB6_74;
	ld.local.u16 	%rs67, [%rd9+6];
	setp.le.u16 	%p51, %rs133, %rs67;
	@%p51 bra 	$L__BB6_74;
	st.local.u16 	[%rd9+4], %rs67;
	st.local.u16 	[%rd9+6], %rs133;
$L__BB6_74:
	add.s32 	%r52, %r52, 1;
	add.s32 	%r51, %r51, -1;
	setp.ne.s32 	%p52, %r52, 26;
	add.s16 	%rs104, %rs104, 1;
	add.s16 	%rs103, %rs103, 1;
	@%p52 bra 	$L__BB6_2;
	ld.param.f32 	%f4, [median_general_kernel3d_unsigned_short_3_param_2];
	ld.param.u64 	%rd137, [median_general_kernel3d_unsigned_short_3_param_1];
	cvta.to.global.u64 	%rd10, %rd137;
	setp.leu.f32 	%p53, %f4, 0f00000000;
	@%p53 bra 	$L__BB6_77;
	ld.param.f32 	%f5, [median_general_kernel3d_unsigned_short_3_param_2];
	cvt.u32.u16 	%r48, %rs1;
	ld.local.u16 	%rs101, [%rd1+26];
	cvt.u32.u16 	%r49, %rs101;
	sub.s32 	%r50, %r48, %r49;
	cvt.rn.f32.s32 	%f2, %r50;
	abs.f32 	%f3, %f2;
	setp.ltu.f32 	%p54, %f3, %f5;
	selp.b16 	%rs102, %rs1, %rs101, %p54;
	add.s64 	%rd135, %rd10, %rd82;
	st.global.u16 	[%rd135], %rs102;
	bra.uni 	$L__BB6_78;
$L__BB6_77:
	ld.local.u16 	%rs100, [%rd1+26];
	add.s64 	%rd133, %rd10, %rd82;
	st.global.u16 	[%rd133], %rs100;
$L__BB6_78:
	ret;

}
	// .globl	median_general_kernel3d_unsigned_short_5
.visible .entry median_general_kernel3d_unsigned_short_5(
	.param .u64 .ptr .align 1 median_general_kernel3d_unsigned_short_5_param_0,
	.param .u64 .ptr .align 1 median_general_kernel3d_unsigned_short_5_param_1,
	.param .f32 median_general_kernel3d_unsigned_short_5_param_2,
	.param .u32 median_general_kernel3d_unsigned_short_5_param_3,
	.param .u32 median_general_kernel3d_unsigned_short_5_param_4,
	.param .u32 median_general_kernel3d_unsigned_short_5_param_5
)
{
	.local .align 2 .b8 	__local_depot7[250];
	.reg .b64 	%SP;
	.reg .b64 	%SPL;
	.reg .pred 	%p<60>;
	.reg .b16 	%rs<133>;
	.reg .b32 	%r<64>;
	.reg .b32 	%f<6>;
	.reg .b64 	%rd<145>;

	mov.u64 	%SPL, __local_depot7;
	ld.param.u32 	%r25, [median_general_kernel3d_unsigned_short_5_param_3];
	ld.param.u32 	%r26, [median_general_kernel3d_unsigned_short_5_param_4];
	ld.param.u32 	%r24, [median_general_kernel3d_unsigned_short_5_param_5];
	add.u64 	%rd1, %SPL, 0;
	mov.u32 	%r27, %ntid.x;
	mov.u32 	%r28, %ctaid.x;
	mov.u32 	%r29, %tid.x;
	mad.lo.s32 	%r30, %r27, %r28, %r29;
	cvt.u64.u32 	%rd2, %r30;
	mov.u32 	%r31, %ntid.y;
	mov.u32 	%r32, %ctaid.y;
	mov.u32 	%r33, %tid.y;
	mad.lo.s32 	%r34, %r31, %r32, %r33;
	mov.u32 	%r35, %ntid.z;
	mov.u32 	%r36, %ctaid.z;
	mov.u32 	%r37, %tid.z;
	mad.lo.s32 	%r38, %r35, %r36, %r37;
	cvt.s64.s32 	%rd3, %r24;
	setp.ge.s64 	%p1, %rd2, %rd3;
	setp.ge.s32 	%p2, %r34, %r26;
	or.pred  	%p3, %p1, %p2;
	setp.ge.s32 	%p4, %r38, %r25;
	or.pred  	%p5, %p3, %p4;
	@%p5 bra 	$L__BB7_80;
	cvt.u64.u32 	%rd26, %r38;
	cvt.u64.u32 	%rd27, %r34;
	mul.lo.s64 	%rd4, %rd3, %rd27;
	add.s64 	%rd28, %rd4, %rd2;
	mul.lo.s32 	%r41, %r24, %r26;
	cvt.s64.s32 	%rd29, %r41;
	mul.lo.s64 	%rd5, %rd29, %rd26;
	add.s64 	%rd6, %rd28, %rd5;
	cvt.u64.u32 	%rd30, %r26;
	cvt.u64.u32 	%rd31, %r25;
	add.s64 	%rd32, %rd27, 2;
	setp.lt.u64 	%p6, %rd32, %rd30;
	selp.b64 	%rd33, %rd32, %rd27, %p6;
	mul.lo.s64 	%rd7, %rd33, %rd3;
	add.s64 	%rd34, %rd26, -2;
	setp.lt.u64 	%p7, %rd34, %rd31;
	selp.b64 	%rd35, %rd34, %rd26, %p7;
	mul.lo.s64 	%rd8, %rd35, %rd29;
	add.s64 	%rd36, %rd27, -2;
	setp.lt.u64 	%p8, %rd36, %rd30;
	selp.b64 	%rd37, %rd36, %rd27, %p8;
	mul.lo.s64 	%rd9, %rd37, %rd3;
	add.s64 	%rd38, %rd26, -1;
	setp.lt.u64 	%p9, %rd38, %rd31;
	selp.b64 	%rd39, %rd38, %rd26, %p9;
	mul.lo.s64 	%rd10, %rd39, %rd29;
	add.s64 	%rd40, %rd26, 1;
	setp.lt.u64 	%p10, %rd40, %rd31;
	selp.b64 	%rd41, %rd40, %rd26, %p10;
	mul.lo.s64 	%rd11, %rd41, %rd29;
	add.s64 	%rd42, %rd26, 2;
	setp.lt.u64 	%p11, %rd42, %rd31;
	selp.b64 	%rd43, %rd42, %rd26, %p11;
	mul.lo.s64 	%rd12, %rd43, %rd29;
	add.s64 	%rd44, %rd27, -1;
	setp.lt.u64 	%p12, %rd44, %rd30;
	selp.b64 	%rd45, %rd44, %rd27, %p12;
	mul.lo.s64 	%rd13, %rd45, %rd3;
	add.s64 	%rd46, %rd27, 1;
	setp.lt.u64 	%p13, %rd46, %rd30;
	selp.b64 	%rd47, %rd46, %rd27, %p13;
	mul.lo.s64 	%rd14, %rd47, %rd3;
	mov.b32 	%r57, 0;
	mov.b32 	%r56, -2;
$L__BB7_2:
	ld.param.u64 	%rd142, [median_general_kernel3d_unsigned_short_5_param_0];
	cvt.s64.s32 	%rd48, %r56;
	add.s64 	%rd49, %rd48, %rd2;
	setp.lt.s64 	%p14, %rd49, 0;
	setp.ge.s64 	%p15, %rd49, %rd3;
	selp.b64 	%rd50, %rd2, %rd49, %p15;
	selp.b64 	%rd51, %rd2, %rd50, %p14;
	add.s64 	%rd52, %rd9, %rd51;
	add.s64 	%rd53, %rd52, %rd8;
	cvta.to.global.u64 	%rd15, %rd142;
	shl.b64 	%rd54, %rd53, 1;
	add.s64 	%rd55, %rd15, %rd54;
	ld.global.u16 	%rs69, [%rd55];
	mul.wide.u32 	%rd56, %r57, 2;
	add.s64 	%rd57, %rd1, %rd56;
	st.local.u16 	[%rd57], %rs69;
	add.s64 	%rd58, %rd52, %rd10;
	shl.b64 	%rd59, %rd58, 1;
	add.s64 	%rd60, %rd15, %rd59;
	ld.global.u16 	%rs70, [%rd60];
	st.local.u16 	[%rd57+2], %rs70;
	add.s64 	%rd61, %rd52, %rd5;
	shl.b64 	%rd62, %rd61, 1;
	add.s64 	%rd63, %rd15, %rd62;
	ld.global.u16 	%rs71, [%rd63];
	st.local.u16 	[%rd57+4], %rs71;
	add.s64 	%rd64, %rd52, %rd11;
	shl.b64 	%rd65, %rd64, 1;
	add.s64 	%rd66, %rd15, %rd65;
	ld.global.u16 	%rs72, [%rd66];
	st.local.u16 	[%rd57+6], %rs72;
	add.s64 	%rd67, %rd52, %rd12;
	shl.b64 	%rd68, %rd67, 1;
	add.s64 	%rd69, %rd15, %rd68;
	ld.global.u16 	%rs73, [%rd69];
	st.local.u16 	[%rd57+8], %rs73;
	add.s64 	%rd70, %rd13, %rd51;
	add.s64 	%rd71, %rd70, %rd8;
	shl.b64 	%rd72, %rd71, 1;
	add.s64 	%rd73, %rd15, %rd72;
	ld.global.u16 	%rs74, [%rd73];
	st.local.u16 	[%rd57+10], %rs74;
	add.s64 	%rd74, %rd70, %rd10;
	shl.b64 	%rd75, %rd74, 1;
	add.s64 	%rd76, %rd15, %rd75;
	ld.global.u16 	%rs75, [%rd76];
	st.local.u16 	[%rd57+12], %rs75;
	add.s64 	%rd77, %rd70, %rd5;
	shl.b64 	%rd78, %rd77, 1;
	add.s64 	%rd79, %rd15, %rd78;
	ld.global.u16 	%rs76, [%rd79];
	st.local.u16 	[%rd57+14], %rs76;
	add.s64 	%rd80, %rd70, %rd11;
	shl.b64 	%rd81, %rd80, 1;
	add.s64 	%rd82, %rd15, %rd81;
	ld.global.u16 	%rs77, [%rd82];
	st.local.u16 	[%rd57+16], %rs77;
	add.s64 	%rd83, %rd70, %rd12;
	shl.b64 	%rd84, %rd83, 1;
	add.s64 	%rd85, %rd15, %rd84;
	ld.global.u16 	%rs78, [%rd85];
	st.local.u16 	[%rd57+18], %rs78;
	add.s64 	%rd86, %rd4, %rd51;
	add.s64 	%rd87, %rd86, %rd8;
	shl.b64 	%rd88, %rd87, 1;
	add.s64 	%rd89, %rd15, %rd88;
	ld.global.u16 	%rs79, [%rd89];
	st.local.u16 	[%rd57+20], %rs79;
	add.s64 	%rd90, %rd86, %rd10;
	shl.b64 	%rd91, %rd90, 1;
	add.s64 	%rd92, %rd15, %rd91;
	ld.global.u16 	%rs80, [%rd92];
	st.local.u16 	[%rd57+22], %rs80;
	add.s64 	%rd93, %rd86, %rd5;
	shl.b64 	%rd94, %rd93, 1;
	add.s64 	%rd95, %rd15, %rd94;
	ld.global.u16 	%rs81, [%rd95];
	st.local.u16 	[%rd57+24], %rs81;
	add.s64 	%rd96, %rd86, %rd11;
	shl.b64 	%rd97, %rd96, 1;
	add.s64 	%rd98, %rd15, %rd97;
	ld.global.u16 	%rs82, [%rd98];
	st.local.u16 	[%rd57+26], %rs82;
	add.s64 	%rd99, %rd86, %rd12;
	shl.b64 	%rd100, %rd99, 1;
	add.s64 	%rd101, %rd15, %rd100;
	ld.global.u16 	%rs83, [%rd101];
	st.local.u16 	[%rd57+28], %rs83;
	add.s64 	%rd102, %rd14, %rd51;
	add.s64 	%rd103, %rd102, %rd8;
	shl.b64 	%rd104, %rd103, 1;
	add.s64 	%rd105, %rd15, %rd104;
	ld.global.u16 	%rs84, [%rd105];
	st.local.u16 	[%rd57+30], %rs84;
	add.s64 	%rd106, %rd102, %rd10;
	shl.b64 	%rd107, %rd106, 1;
	add.s64 	%rd108, %rd15, %rd107;
	ld.global.u16 	%rs85, [%rd108];
	st.local.u16 	[%rd57+32], %rs85;
	add.s64 	%rd109, %rd102, %rd5;
	shl.b64 	%rd110, %rd109, 1;
	add.s64 	%rd111, %rd15, %rd110;
	ld.global.u16 	%rs86, [%rd111];
	st.local.u16 	[%rd57+34], %rs86;
	add.s64 	%rd112, %rd102, %rd11;
	shl.b64 	%rd113, %rd112, 1;
	add.s64 	%rd114, %rd15, %rd113;
	ld.global.u16 	%rs87, [%rd114];
	st.local.u16 	[%rd57+36], %rs87;
	add.s64 	%rd115, %rd102, %rd12;
	shl.b64 	%rd116, %rd115, 1;
	add.s64 	%rd117, %rd15, %rd116;
	ld.global.u16 	%rs88, [%rd117];
	st.local.u16 	[%rd57+38], %rs88;
	add.s64 	%rd118, %rd7, %rd51;
	add.s64 	%rd119, %rd118, %rd8;
	shl.b64 	%rd120, %rd119, 1;
	add.s64 	%rd121, %rd15, %rd120;
	ld.global.u16 	%rs89, [%rd121];
	st.local.u16 	[%rd57+40], %rs89;
	add.s64 	%rd122, %rd118, %rd10;
	shl.b64 	%rd123, %rd122, 1;
	add.s64 	%rd124, %rd15, %rd123;
	ld.global.u16 	%rs90, [%rd124];
	st.local.u16 	[%rd57+42], %rs90;
	add.s64 	%rd125, %rd118, %rd5;
	shl.b64 	%rd126, %rd125, 1;
	add.s64 	%rd127, %rd15, %rd126;
	ld.global.u16 	%rs91, [%rd127];
	st.local.u16 	[%rd57+44], %rs91;
	add.s64 	%rd128, %rd118, %rd11;
	shl.b64 	%rd129, %rd128, 1;
	add.s64 	%rd130, %rd15, %rd129;
	ld.global.u16 	%rs92, [%rd130];
	st.local.u16 	[%rd57+46], %rs92;
	add.s64 	%rd131, %rd118, %rd12;
	shl.b64 	%rd132, %rd131, 1;
	add.s64 	%rd133, %rd15, %rd132;
	ld.global.u16 	%rs93, [%rd133];
	st.local.u16 	[%rd57+48], %rs93;
	add.s32 	%r57, %r57, 25;
	add.s32 	%r56, %r56, 1;
	setp.ne.s32 	%p16, %r56, 3;
	@%p16 bra 	$L__BB7_2;
	add.s64 	%rd16, %rd1, 16;
	mov.b32 	%r59, 0;
	mov.b32 	%r58, 124;
	mov.b16 	%rs102, 0;
	mov.u16 	%rs103, %rs102;
$L__BB7_4:
	add.s32 	%r45, %r59, -109;
	setp.lt.u32 	%p17, %r45, 15;
	mov.b32 	%r62, 0;
	@%p17 bra 	$L__BB7_39;
	and.b32  	%r62, %r58, -16;
	ld.local.u16 	%rs104, [%rd1];
	neg.s32 	%r60, %r62;
	mov.u64 	%rd144, %rd16;
$L__BB7_6:
	.pragma "nounroll";
	ld.local.u16 	%rs105, [%rd144+-14];
	setp.le.u16 	%p18, %rs104, %rs105;
	@%p18 bra 	$L__BB7_8;
	st.local.u16 	[%rd144+-16], %rs105;
	st.local.u16 	[%rd144+-14], %rs104;
	mov.u16 	%rs105, %rs104;
$L__BB7_8:
	ld.local.u16 	%rs106, [%rd144+-12];
	setp.le.u16 	%p19, %rs105, %rs106;
	@%p19 bra 	$L__BB7_10;
	st.local.u16 	[%rd144+-14], %rs106;
	st.local.u16 	[%rd144+-12], %rs105;
	mov.u16 	%rs106, %rs105;
$L__BB7_10:
	ld.local.u16 	%rs107, [%rd144+-10];
	setp.le.u16 	%p20, %rs106, %rs107;
	@%p20 bra 	$L__BB7_12;
	st.local.u16 	[%rd144+-12], %rs107;
	st.local.u16 	[%rd144+-10], %rs106;
	mov.u16 	%rs107, %rs106;
$L__BB7_12:
	ld.local.u16 	%rs108, [%rd144+-8];
	setp.le.u16 	%p21, %rs107, %rs108;
	@%p21 bra 	$L__BB7_14;
	st.local.u16 	[%rd144+-10], %rs108;
	st.local.u16 	[%rd144+-8], %rs107;
	mov.u16 	%rs108, %rs107;
$L__BB7_14:
	ld.local.u16 	%rs109, [%rd144+-6];
	setp.le.u16 	%p22, %rs108, %rs109;
	@%p22 bra 	$L__BB7_16;
	st.local.u16 	[%rd144+-8], %rs109;
	st.local.u16 	[%rd144+-6], %rs108;
	mov.u16 	%rs109, %rs108;
$L__BB7_16:
	ld.local.u16 	%rs110, [%rd144+-4];
	setp.le.u16 	%p23, %rs109, %rs110;
	@%p23 bra 	$L__BB7_18;
	st.local.u16 	[%rd144+-6], %rs110;
	st.local.u16 	[%rd144+-4], %rs109;
	mov.u16 	%rs110, %rs109;
$L__BB7_18:
	ld.local.u16 	%rs111, [%rd144+-2];
	setp.le.u16 	%p24, %rs110, %rs111;
	@%p24 bra 	$L__BB7_20;
	st.local.u16 	[%rd144+-4], %rs111;
	st.local.u16 	[%rd144+-2], %rs110;
	mov.u16 	%rs111, %rs110;
$L__BB7_20:
	ld.local.u16 	%rs112, [%rd144];
	setp.le.u16 	%p25, %rs111, %rs112;
	@%p25 bra 	$L__BB7_22;
	st.local.u16 	[%rd144+-2], %rs112;
	st.local.u16 	[%rd144], %rs111;
	mov.u16 	%rs112, %rs111;
$L__BB7_22:
	ld.local.u16 	%rs113, [%rd144+2];
	setp.le.u16 	%p26, %rs112, %rs113;
	@%p26 bra 	$L__BB7_24;
	st.local.u16 	[%rd144], %rs113;
	st.local.u16 	[%rd144+2], %rs112;
	mov.u16 	%rs113, %rs112;
$L__BB7_24:
	ld.local.u16 	%rs114, [%rd144+4];
	setp.le.u16 	%p27, %rs113, %rs114;
	@%p27 bra 	$L__BB7_26;
	st.local.u16 	[%rd144+2], %rs114;
	st.local.u16 	[%rd144+4], %rs113;
	mov.u16 	%rs114, %rs113;
$L__BB7_26:
	ld.local.u16 	%rs115, [%rd144+6];
	setp.le.u16 	%p28, %rs114, %rs115;
	@%p28 bra 	$L__BB7_28;
	st.local.u16 	[%rd144+4], %rs115;
	st.local.u16 	[%rd144+6], %rs114;
	mov.u16 	%rs115, %rs114;
$L__BB7_28:
	ld.local.u16 	%rs116, [%rd144+8];
	setp.le.u16 	%p29, %rs115, %rs116;
	@%p29 bra 	$L__BB7_30;
	st.local.u16 	[%rd144+6], %rs116;
	st.local.u16 	[%rd144+8], %rs115;
	mov.u16 	%rs116, %rs115;
$L__BB7_30:
	ld.local.u16 	%rs117, [%rd144+10];
	setp.le.u16 	%p30, %rs116, %rs117;
	@%p30 bra 	$L__BB7_32;
	st.local.u16 	[%rd144+8], %rs117;
	st.local.u16 	[%rd144+10], %rs116;
	mov.u16 	%rs117, %rs116;
$L__BB7_32:
	ld.local.u16 	%rs118, [%rd144+12];
	setp.le.u16 	%p31, %rs117, %rs118;
	@%p31 bra 	$L__BB7_34;
	st.local.u16 	[%rd144+10], %rs118;
	st.local.u16 	[%rd144+12], %rs117;
	mov.u16 	%rs118, %rs117;
$L__BB7_34:
	ld.local.u16 	%rs119, [%rd144+14];
	setp.le.u16 	%p32, %rs118, %rs119;
	@%p32 bra 	$L__BB7_36;
	st.local.u16 	[%rd144+12], %rs119;
	st.local.u16 	[%rd144+14], %rs118;
	mov.u16 	%rs119, %rs118;
$L__BB7_36:
	ld.local.u16 	%rs104, [%rd144+16];
	setp.le.u16 	%p33, %rs119, %rs104;
	@%p33 bra 	$L__BB7_38;
	st.local.u16 	[%rd144+14], %rs104;
	st.local.u16 	[%rd144+16], %rs119;
	mov.u16 	%rs104, %rs119;
$L__BB7_38:
	add.s32 	%r60, %r60, 16;
	add.s64 	%rd144, %rd144, 32;
	setp.ne.s32 	%p34, %r60, 0;
	@%p34 bra 	$L__BB7_6;
$L__BB7_39:
	and.b32  	%r46, %r58, 15;
	setp.eq.s32 	%p35, %r46, 0;
	@%p35 bra 	$L__BB7_76;
	sub.s16 	%rs96, 12, %rs103;
	cvt.u32.u16 	%r47, %rs96;
	and.b32  	%r14, %r47, 15;
	add.s32 	%r48, %r14, -1;
	setp.lt.u32 	%p36, %r48, 7;
	@%p36 bra 	$L__BB7_57;
	mul.wide.u32 	%rd134, %r62, 2;
	add.s64 	%rd19, %rd1, %rd134;
	ld.local.u16 	%rs37, [%rd19];
	ld.local.u16 	%rs121, [%rd19+2];
	setp.le.u16 	%p37, %rs37, %rs121;
	@%p37 bra 	$L__BB7_43;
	st.local.u16 	[%rd19], %rs121;
	st.local.u16 	[%rd19+2], %rs37;
	mov.u16 	%rs121, %rs37;
$L__BB7_43:
	ld.local.u16 	%rs122, [%rd19+4];
	setp.le.u16 	%p38, %rs121, %rs122;
	@%p38 bra 	$L__BB7_45;
	st.local.u16 	[%rd19+2], %rs122;
	st.local.u16 	[%rd19+4], %rs121;
	mov.u16 	%rs122, %rs121;
$L__BB7_45:
	ld.local.u16 	%rs123, [%rd19+6];
	setp.le.u16 	%p39, %rs122, %rs123;
	@%p39 bra 	$L__BB7_47;
	st.local.u16 	[%rd19+4], %rs123;
	st.local.u16 	[%rd19+6], %rs122;
	mov.u16 	%rs123, %rs122;
$L__BB7_47:
	ld.local.u16 	%rs124, [%rd19+8];
	setp.le.u16 	%p40, %rs123, %rs124;
	@%p40 bra 	$L__BB7_49;
	st.local.u16 	[%rd19+6], %rs124;
	st.local.u16 	[%rd19+8], %rs123;
	mov.u16 	%rs124, %rs123;
$L__BB7_49:
	ld.local.u16 	%rs125, [%rd19+10];
	setp.le.u16 	%p41, %rs124, %rs125;
	@%p41 bra 	$L__BB7_51;
	st.local.u16 	[%rd19+8], %rs125;
	st.local.u16 	[%rd19+10], %rs124;
	mov.u16 	%rs125, %rs124;
$L__BB7_51:
	ld.local.u16 	%rs126, [%rd19+12];
	setp.le.u16 	%p42, %rs125, %rs126;
	@%p42 bra 	$L__BB7_53;
	st.local.u16 	[%rd19+10], %rs126;
	st.local.u16 	[%rd19+12], %rs125;
	mov.u16 	%rs126, %rs125;
$L__BB7_53:
	ld.local.u16 	%rs127, [%rd19+14];
	setp.le.u16 	%p43, %rs126, %rs127;
	@%p43 bra 	$L__BB7_55;
	st.local.u16 	[%rd19+12], %rs127;
	st.local.u16 	[%rd19+14], %rs126;
	mov.u16 	%rs127, %rs126;
$L__BB7_55:
	add.s32 	%r62, %r62, 8;
	ld.local.u16 	%rs52, [%rd19+16];
	setp.le.u16 	%p44, %rs127, %rs52;
	@%p44 bra 	$L__BB7_57;
	st.local.u16 	[%rd19+14], %rs52;
	st.local.u16 	[%rd19+16], %rs127;
$L__BB7_57:
	and.b32  	%r49, %r14, 7;
	setp.eq.s32 	%p45, %r49, 0;
	@%p45 bra 	$L__BB7_76;
	sub.s16 	%rs97, 4, %rs102;
	cvt.u32.u16 	%r50, %rs97;
	and.b32  	%r51, %r50, 7;
	and.b32  	%r17, %r50, 3;
	add.s32 	%r52, %r51, -1;
	setp.lt.u32 	%p46, %r52, 3;
	@%p46 bra 	$L__BB7_67;
	mul.wide.u32 	%rd135, %r62, 2;
	add.s64 	%rd20, %rd1, %rd135;
	ld.local.u16 	%rs53, [%rd20];
	ld.local.u16 	%rs128, [%rd20+2];
	setp.le.u16 	%p47, %rs53, %rs128;
	@%p47 bra 	$L__BB7_61;
	st.local.u16 	[%rd20], %rs128;
	st.local.u16 	[%rd20+2], %rs53;
	mov.u16 	%rs128, %rs53;
$L__BB7_61:
	ld.local.u16 	%rs129, [%rd20+4];
	setp.le.u16 	%p48, %rs128, %rs129;
	@%p48 bra 	$L__BB7_63;
	st.local.u16 	[%rd20+2], %rs129;
	st.local.u16 	[%rd20+4], %rs128;
	mov.u16 	%rs129, %rs128;
$L__BB7_63:
	ld.local.u16 	%rs130, [%rd20+6];
	setp.le.u16 	%p49, %rs129, %rs130;
	@%p49 bra 	$L__BB7_65;
	st.local.u16 	[%rd20+4], %rs130;
	st.local.u16 	[%rd20+6], %rs129;
	mov.u16 	%rs130, %rs129;
$L__BB7_65:
	add.s32 	%r62, %r62, 4;
	ld.local.u16 	%rs60, [%rd20+8];
	setp.le.u16 	%p50, %rs130, %rs60;
	@%p50 bra 	$L__BB7_67;
	st.local.u16 	[%rd20+6], %rs60;
	st.local.u16 	[%rd20+8], %rs130;
$L__BB7_67:
	setp.eq.s32 	%p51, %r17, 0;
	@%p51 bra 	$L__BB7_76;
	mul.wide.u32 	%rd136, %r62, 2;
	add.s64 	%rd21, %rd1, %rd136;
	ld.local.u16 	%rs61, [%rd21];
	ld.local.u16 	%rs131, [%rd21+2];
	setp.le.u16 	%p52, %rs61, %rs131;
	@%p52 bra 	$L__BB7_70;
	st.local.u16 	[%rd21], %rs131;
	st.local.u16 	[%rd21+2], %rs61;
	mov.u16 	%rs131, %rs61;
$L__BB7_70:
	setp.eq.s32 	%p53, %r17, 1;
	@%p53 bra 	$L__BB7_76;
	ld.local.u16 	%rs132, [%rd21+4];
	setp.le.u16 	%p54, %rs131, %rs132;
	@%p54 bra 	$L__BB7_73;
	st.local.u16 	[%rd21+2], %rs132;
	st.local.u16 	[%rd21+4], %rs131;
	mov.u16 	%rs132, %rs131;
$L__BB7_73:
	setp.eq.s32 	%p55, %r17, 2;
	@%p55 bra 	$L__BB7_76;
	ld.local.u16 	%rs66, [%rd21+6];
	setp.le.u16 	%p56, %rs132, %rs66;
	@%p56 bra 	$L__BB7_76;
	st.local.u16 	[%rd21+4], %rs66;
	st.local.u16 	[%rd21+6], %rs132;
$L__BB7_76:
	add.s32 	%r59, %r59, 1;
	add.s32 	%r58, %r58, -1;
	setp.ne.s32 	%p57, %r59, 124;
	add.s16 	%rs103, %rs103, 1;
	add.s16 	%rs102, %rs102, 1;
	@%p57 bra 	$L__BB7_4;
	ld.param.f32 	%f4, [median_general_kernel3d_unsigned_short_5_param_2];
	ld.param.u64 	%rd143, [median_general_kernel3d_unsigned_short_5_param_1];
	cvta.to.global.u64 	%rd22, %rd143;
	setp.leu.f32 	%p58, %f4, 0f00000000;
	@%p58 bra 	$L__BB7_79;
	ld.param.f32 	%f5, [median_general_kernel3d_unsigned_short_5_param_2];
	shl.b64 	%rd139, %rd6, 1;
	add.s64 	%rd140, %rd15, %rd139;
	ld.global.u16 	%rs99, [%rd140];
	cvt.u32.u16 	%r53, %rs99;
	ld.local.u16 	%rs100, [%rd1+124];
	cvt.u32.u16 	%r54, %rs100;
	sub.s32 	%r55, %r53, %r54;
	cvt.rn.f32.s32 	%f2, %r55;
	abs.f32 	%f3, %f2;
	setp.ltu.f32 	%p59, %f3, %f5;
	selp.b16 	%rs101, %rs99, %rs100, %p59;
	add.s64 	%rd141, %rd22, %rd139;
	st.global.u16 	[%rd141], %rs101;
	bra.uni 	$L__BB7_80;
$L__BB7_79:
	ld.local.u16 	%rs98, [%rd1+124];
	shl.b64 	%rd137, %rd6, 1;
	add.s64 	%rd138, %rd22, %rd137;
	st.global.u16 	[%rd138], %rs98;
$L__BB7_80:
	ret;

}
	// .globl	median_general_kernel3d_unsigned_short_7
.visible .entry median_general_kernel3d_unsigned_short_7(
	.param .u64 .ptr .align 1 median_general_kernel3d_unsigned_short_7_param_0,
	.param .u64 .ptr .align 1 median_general_kernel3d_unsigned_short_7_param_1,
	.param .f32 median_general_kernel3d_unsigned_short_7_param_2,
	.param .u32 median_general_kernel3d_unsigned_short_7_param_3,
	.param .u32 median_general_kernel3d_unsigned_short_7_param_4,
	.param .u32 median_general_kernel3d_unsigned_short_7_param_5
)
{
	.local .align 2 .b8 	__local_depot8[686];
	.reg .b64 	%SP;
	.reg .b64 	%SPL;
	.reg .pred 	%p<64>;
	.reg .b16 	%rs<157>;
	.reg .b32 	%r<64>;
	.reg .b32 	%f<6>;
	.reg .b64 	%rd<231>;

	mov.u64 	%SPL, __local_depot8;
	ld.param.u32 	%r25, [median_general_kernel3d_unsigned_short_7_param_3];
	ld.param.u32 	%r26, [median_general_kernel3d_unsigned_short_7_param_4];
	ld.param.u32 	%r24, [median_general_kernel3d_unsigned_short_7_param_5];
	add.u64 	%rd1, %SPL, 0;
	mov.u32 	%r27, %ntid.x;
	mov.u32 	%r28, %ctaid.x;
	mov.u32 	%r29, %tid.x;
	mad.lo.s32 	%r30, %r27, %r28, %r29;
	cvt.u64.u32 	%rd2, %r30;
	mov.u32 	%r31, %ntid.y;
	mov.u32 	%r32, %ctaid.y;
	mov.u32 	%r33, %tid.y;
	mad.lo.s32 	%r34, %r31, %r32, %r33;
	mov.u32 	%r35, %ntid.z;
	mov.u32 	%r36, %ctaid.z;
	mov.u32 	%r37, %tid.z;
	mad.lo.s32 	%r38, %r35, %r36, %r37;
	cvt.s64.s32 	%rd3, %r24;
	setp.ge.s64 	%p1, %rd2, %rd3;
	setp.ge.s32 	%p2, %r34, %r26;
	or.pred  	%p3, %p1, %p2;
	setp.ge.s32 	%p4, %r38, %r25;
	or.pred  	%p5, %p3, %p4;
	@%p5 bra 	$L__BB8_80;
	cvt.u64.u32 	%rd30, %r38;
	cvt.u64.u32 	%rd31, %r34;
	mul.lo.s64 	%rd4, %rd3, %rd31;
	add.s64 	%rd32, %rd4, %rd2;
	mul.lo.s32 	%r41, %r24, %r26;
	cvt.s64.s32 	%rd33, %r41;
	mul.lo.s64 	%rd5, %rd33, %rd30;
	add.s64 	%rd6, %rd32, %rd5;
	cvt.u64.u32 	%rd34, %r26;
	cvt.u64.u32 	%rd35, %r25;
	add.s64 	%rd36, %rd31, 3;
	setp.lt.u64 	%p6, %rd36, %rd34;
	selp.b64 	%rd37, %rd36, %rd31, %p6;
	mul.lo.s64 	%rd7, %rd37, %rd3;
	add.s64 	%rd38, %rd30, -3;
	setp.lt.u64 	%p7, %rd38, %rd35;
	selp.b64 	%rd39, %rd38, %rd30, %p7;
	mul.lo.s64 	%rd8, %rd39, %rd33;
	add.s64 	%rd40, %rd31, -3;
	setp.lt.u64 	%p8, %rd40, %rd34;
	selp.b64 	%rd41, %rd40, %rd31, %p8;
	mul.lo.s64 	%rd9, %rd41, %rd3;
	add.s64 	%rd42, %rd30, -2;
	setp.lt.u64 	%p9, %rd42, %rd35;
	selp.b64 	%rd43, %rd42, %rd30, %p9;
	mul.lo.s64 	%rd10, %rd43, %rd33;
	add.s64 	%rd44, %rd30, -1;
	setp.lt.u64 	%p10, %rd44, %rd35;
	selp.b64 	%rd45, %rd44, %rd30, %p10;
	mul.lo.s64 	%rd11, %rd45, %rd33;
	add.s64 	%rd46, %rd30, 1;
	setp.lt.u64 	%p11, %rd46, %rd35;
	selp.b64 	%rd47, %rd46, %rd30, %p11;
	mul.lo.s64 	%rd12, %rd47, %rd33;
	add.s64 	%rd48, %rd30, 2;
	setp.lt.u64 	%p12, %rd48, %rd35;
	selp.b64 	%rd49, %rd48, %rd30, %p12;
	mul.lo.s64 	%rd13, %rd49, %rd33;
	add.s64 	%rd50, %rd30, 3;
	setp.lt.u64 	%p13, %rd50, %rd35;
	selp.b64 	%rd51, %rd50, %rd30, %p13;
	mul.lo.s64 	%rd14, %rd51, %rd33;
	add.s64 	%rd52, %rd31, -2;
	setp.lt.u64 	%p14, %rd52, %rd34;
	selp.b64 	%rd53, %rd52, %rd31, %p14;
	mul.lo.s64 	%rd15, %rd53, %rd3;
	add.s64 	%rd54, %rd31, -1;
	setp.lt.u64 	%p15, %rd54, %rd34;
	selp.b64 	%rd55, %rd54, %rd31, %p15;
	mul.lo.s64 	%rd16, %rd55, %rd3;
	add.s64 	%rd56, %rd31, 1;
	setp.lt.u64 	%p16, %rd56, %rd34;
	selp.b64 	%rd57, %rd56, %rd31, %p16;
	mul.lo.s64 	%rd17, %rd57, %rd3;
	add.s64 	%rd58, %rd31, 2;
	setp.lt.u64 	%p17, %rd58, %rd34;
	selp.b64 	%rd59, %rd58, %rd31, %p17;
	mul.lo.s64 	%rd18, %rd59, %rd3;
	mov.b32 	%r57, 0;
	mov.b32 	%r56, -3;
$L__BB8_2:
	ld.param.u64 	%rd228, [median_general_kernel3d_unsigned_short_7_param_0];
	cvt.s64.s32 	%rd60, %r56;
	add.s64 	%rd61, %rd60, %rd2;
	setp.lt.s64 	%p18, %rd61, 0;
	setp.ge.s64 	%p19, %rd61, %rd3;
	selp.b64 	%rd62, %rd2, %rd61, %p19;
	selp.b64 	%rd63, %rd2, %rd62, %p18;
	add.s64 	%rd64, %rd9, %rd63;
	add.s64 	%rd65, %rd64, %rd8;
	cvta.to.global.u64 	%rd19, %rd228;
	shl.b64 	%rd66, %rd65, 1;
	add.s64 	%rd67, %rd19, %rd66;
	ld.global.u16 	%rs69, [%rd67];
	mul.wide.u32 	%rd68, %r57, 2;
	add.s64 	%rd69, %rd1, %rd68;
	st.local.u16 	[%rd69], %rs69;
	add.s64 	%rd70, %rd64, %rd10;
	shl.b64 	%rd71, %rd70, 1;
	add.s64 	%rd72, %rd19, %rd71;
	ld.global.u16 	%rs70, [%rd72];
	st.local.u16 	[%rd69+2], %rs70;
	add.s64 	%rd73, %rd64, %rd11;
	shl.b64 	%rd74, %rd73, 1;
	add.s64 	%rd75, %rd19, %rd74;
	ld.global.u16 	%rs71, [%rd75];
	st.local.u16 	[%rd69+4], %rs71;
	add.s64 	%rd76, %rd64, %rd5;
	shl.b64 	%rd77, %rd76, 1;
	add.s64 	%rd78, %rd19, %rd77;
	ld.global.u16 	%rs72, [%rd78];
	st.local.u16 	[%rd69+6], %rs72;
	add.s64 	%rd79, %rd64, %rd12;
	shl.b64 	%rd80, %rd79, 1;
	add.s64 	%rd81, %rd19, %rd80;
	ld.global.u16 	%rs73, [%rd81];
	st.local.u16 	[%rd69+8], %rs73;
	add.s64 	%rd82, %rd64, %rd13;
	shl.b64 	%rd83, %rd82, 1;
	add.s64 	%rd84, %rd19, %rd83;
	ld.global.u16 	%rs74, [%rd84];
	st.local.u16 	[%rd69+10], %rs74;
	add.s64 	%rd85, %rd64, %rd14;
	shl.b64 	%rd86, %rd85, 1;
	add.s64 	%rd87, %rd19, %rd86;
	ld.global.u16 	%rs75, [%rd87];
	st.local.u16 	[%rd69+12], %rs75;
	add.s64 	%rd88, %rd15, %rd63;
	add.s64 	%rd89, %rd88, %rd8;
	shl.b64 	%rd90, %rd89, 1;
	add.s64 	%rd91, %rd19, %rd90;
	ld.global.u16 	%rs76, [%rd91];
	st.local.u16 	[%rd69+14], %rs76;
	add.s64 	%rd92, %rd88, %rd10;
	shl.b64 	%rd93, %rd92, 1;
	add.s64 	%rd94, %rd19, %rd93;
	ld.global.u16 	%rs77, [%rd94];
	st.local.u16 	[%rd69+16], %rs77;
	add.s64 	%rd95, %rd88, %rd11;
	shl.b64 	%rd96, %rd95, 1;
	add.s64 	%rd97, %rd19, %rd96;
	ld.global.u16 	%rs78, [%rd97];
	st.local.u16 	[%rd69+18], %rs78;
	add.s64 	%rd98, %rd88, %rd5;
	shl.b64 	%rd99, %rd98, 1;
	add.s64 	%rd100, %rd19, %rd99;
	ld.global.u16 	%rs79, [%rd100];
	st.local.u16 	[%rd69+20], %rs79;
	add.s64 	%rd101, %rd88, %rd12;
	shl.b64 	%rd102, %rd101, 1;
	add.s64 	%rd103, %rd19, %rd102;
	ld.global.u16 	%rs80, [%rd103];
	st.local.u16 	[%rd69+22], %rs80;
	add.s64 	%rd104, %rd88, %rd13;
	shl.b64 	%rd105, %rd104, 1;
	add.s64 	%rd106, %rd19, %rd105;
	ld.global.u16 	%rs81, [%rd106];
	st.local.u16 	[%rd69+24], %rs81;
	add.s64 	%rd107, %rd88, %rd14;
	shl.b64 	%rd108, %rd107, 1;
	add.s64 	%rd109, %rd19, %rd108;
	ld.global.u16 	%rs82, [%rd109];
	st.local.u16 	[%rd69+26], %rs82;
	add.s64 	%rd110, %rd16, %rd63;
	add.s64 	%rd111, %rd110, %rd8;
	shl.b64 	%rd112, %rd111, 1;
	add.s64 	%rd113, %rd19, %rd112;
	ld.global.u16 	%rs83, [%rd113];
	st.local.u16 	[%rd69+28], %rs83;
	add.s64 	%rd114, %rd110, %rd10;
	shl.b64 	%rd115, %rd114, 1;
	add.s64 	%rd116, %rd19, %rd115;
	ld.global.u16 	%rs84, [%rd116];
	st.local.u16 	[%rd69+30], %rs84;
	add.s64 	%rd117, %rd110, %rd11;
	shl.b64 	%rd118, %rd117, 1;
	add.s64 	%rd119, %rd19, %rd118;
	ld.global.u16 	%rs85, [%rd119];
	st.local.u16 	[%rd69+32], %rs85;
	add.s64 	%rd120, %rd110, %rd5;
	shl.b64 	%rd121, %rd120, 1;
	add.s64 	%rd122, %rd19, %rd121;
	ld.global.u16 	%rs86, [%rd122];
	st.local.u16 	[%rd69+34], %rs86;
	add.s64 	%rd123, %rd110, %rd12;
	shl.b64 	%rd124, %rd123, 1;
	add.s64 	%rd125, %rd19, %rd124;
	ld.global.u16 	%rs87, [%rd125];
	st.local.u16 	[%rd69+36], %rs87;
	add.s64 	%rd126, %rd110, %rd13;
	shl.b64 	%rd127, %rd126, 1;
	add.s64 	%rd128, %rd19, %rd127;
	ld.global.u16 	%rs88, [%rd128];
	st.local.u16 	[%rd69+38], %rs88;
	add.s64 	%rd129, %rd110, %rd14;
	shl.b64 	%rd130, %rd129, 1;
	add.s64 	%rd131, %rd19, %rd130;
	ld.global.u16 	%rs89, [%rd131];
	st.local.u16 	[%rd69+40], %rs89;
	add.s64 	%rd132, %rd4, %rd63;
	add.s64 	%rd133, %rd132, %rd8;
	shl.b64 	%rd134, %rd133, 1;
	add.s64 	%rd135, %rd19, %rd134;
	ld.global.u16 	%rs90, [%rd135];
	st.local.u16 	[%rd69+42], %rs90;
	add.s64 	%rd136, %rd132, %rd10;
	shl.b64 	%rd137, %rd136, 1;
	add.s64 	%rd138, %rd19, %rd137;
	ld.global.u16 	%rs91, [%rd138];
	st.local.u16 	[%rd69+44], %rs91;
	add.s64 	%rd139, %rd132, %rd11;
	shl.b64 	%rd140, %rd139, 1;
	add.s64 	%rd141, %rd19, %rd140;
	ld.global.u16 	%rs92, [%rd141];
	st.local.u16 	[%rd69+46], %rs92;
	add.s64 	%rd142, %rd132, %rd5;
	shl.b64 	%rd143, %rd142, 1;
	add.s64 	%rd144, %rd19, %rd143;
	ld.global.u16 	%rs93, [%rd144];
	st.local.u16 	[%rd69+48], %rs93;
	add.s64 	%rd145, %rd132, %rd12;
	shl.b64 	%rd146, %rd145, 1;
	add.s64 	%rd147, %rd19, %rd146;
	ld.global.u16 	%rs94, [%rd147];
	st.local.u16 	[%rd69+50], %rs94;
	add.s64 	%rd148, %rd132, %rd13;
	shl.b64 	%rd149, %rd148, 1;
	add.s64 	%rd150, %rd19, %rd149;
	ld.global.u16 	%rs95, [%rd150];
	st.local.u16 	[%rd69+52], %rs95;
	add.s64 	%rd151, %rd132, %rd14;
	shl.b64 	%rd152, %rd151, 1;
	add.s64 	%rd153, %rd19, %rd152;
	ld.global.u16 	%rs96, [%rd153];
	st.local.u16 	[%rd69+54], %rs96;
	add.s64 	%rd154, %rd17, %rd63;
	add.s64 	%rd155, %rd154, %rd8;
	shl.b64 	%rd156, %rd155, 1;
	add.s64 	%rd157, %rd19, %rd156;
	ld.global.u16 	%rs97, [%rd157];
	st.local.u16 	[%rd69+56], %rs97;
	add.s64 	%rd158, %rd154, %rd10;
	shl.b64 	%rd159, %rd158, 1;
	add.s64 	%rd160, %rd19, %rd159;
	ld.global.u16 	%rs98, [%rd160];
	st.local.u16 	[%rd69+58], %rs98;
	add.s64 	%rd161, %rd154, %rd11;
	shl.b64 	%rd162, %rd161, 1;
	add.s64 	%rd163, %rd19, %rd162;
	ld.global.u16 	%rs99, [%rd163];
	st.local.u16 	[%rd69+60], %rs99;
	add.s64 	%rd164, %rd154, %rd5;
	shl.b64 	%rd165, %rd164, 1;
	add.s64 	%rd166, %rd19, %rd165;
	ld.global.u16 	%rs100, [%rd166];
	st.local.u16 	[%rd69+62], %rs100;
	add.s64 	%rd167, %rd154, %rd12;
	shl.b64 	%rd168, %rd167, 1;
	add.s64 	%rd169, %rd19, %rd168;
	ld.global.u16 	%rs101, [%rd169];
	st.local.u16 	[%rd69+64], %rs101;
	add.s64 	%rd170, %rd154, %rd13;
	shl.b64 	%rd171, %rd170, 1;
	add.s64 	%rd172, %rd19, %rd171;
	ld.global.u16 	%rs102, [%rd172];
	st.local.u16 	[%rd69+66], %rs102;
	add.s64 	%rd173, %rd154, %rd14;
	shl.b64 	%rd174, %rd173, 1;
	add.s64 	%rd175, %rd19, %rd174;
	ld.global.u16 	%rs103, [%rd175];
	st.local.u16 	[%rd69+68], %rs103;
	add.s64 	%rd176, %rd18, %rd63;
	add.s64 	%rd177, %rd176, %rd8;
	shl.b64 	%rd178, %rd177, 1;
	add.s64 	%rd179, %rd19, %rd178;
	ld.global.u16 	%rs104, [%rd179];
	st.local.u16 	[%rd69+70], %rs104;
	add.s64 	%rd180, %rd176, %rd10;
	shl.b64 	%rd181, %rd180, 1;
	add.s64 	%rd182, %rd19, %rd181;
	ld.global.u16 	%rs105, [%rd182];
	st.local.u16 	[%rd69+72], %rs105;
	add.s64 	%rd183, %rd176, %rd11;
	shl.b64 	%rd184, %rd183, 1;
	add.s64 	%rd185, %rd19, %rd184;
	ld.global.u16 	%rs106, [%rd185];
	st.local.u16 	[%rd69+74], %rs106;
	add.s64 	%rd186, %rd176, %rd5;
	shl.b64 	%rd187, %rd186, 1;
	add.s64 	%rd188, %rd19, %rd187;
	ld.global.u16 	%rs107, [%rd188];
	st.local.u16 	[%rd69+76], %rs107;
	add.s64 	%rd189, %rd176, %rd12;
	shl.b64 	%rd190, %rd189, 1;
	add.s64 	%rd191, %rd19, %rd190;
	ld.global.u16 	%rs108, [%rd191];
	st.local.u16 	[%rd69+78], %rs108;
	add.s64 	%rd192, %rd176, %rd13;
	shl.b64 	%rd193, %rd192, 1;
	add.s64 	%rd194, %rd19, %rd193;
	ld.global.u16 	%rs109, [%rd194];
	st.local.u16 	[%rd69+80], %rs109;
	add.s64 	%rd195, %rd176, %rd14;
	shl.b64 	%rd196, %rd195, 1;
	add.s64 	%rd197, %rd19, %rd196;
	ld.global.u16 	%rs110, [%rd197];
	st.local.u16 	[%rd69+82], %rs110;
	add.s64 	%rd198, %rd7, %rd63;
	add.s64 	%rd199, %rd198, %rd8;
	shl.b64 	%rd200, %rd199, 1;
	add.s64 	%rd201, %rd19, %rd200;
	ld.global.u16 	%rs111, [%rd201];
	st.local.u16 	[%rd69+84], %rs111;
	add.s64 	%rd202, %rd198, %rd10;
	shl.b64 	%rd203, %rd202, 1;
	add.s64 	%rd204, %rd19, %rd203;
	ld.global.u16 	%rs112, [%rd204];
	st.local.u16 	[%rd69+86], %rs112;
	add.s64 	%rd205, %rd198, %rd11;
	shl.b64 	%rd206, %rd205, 1;
	add.s64 	%rd207, %rd19, %rd206;
	ld.global.u16 	%rs113, [%rd207];
	st.local.u16 	[%rd69+88], %rs113;
	add.s64 	%rd208, %rd198, %rd5;
	shl.b64 	%rd209, %rd208, 1;
	add.s64 	%rd210, %rd19, %rd209;
	ld.global.u16 	%rs114, [%rd210];
	st.local.u16 	[%rd69+90], %rs114;
	add.s64 	%rd211, %rd198, %rd12;
	shl.b64 	%rd212, %rd211, 1;
	add.s64 	%rd213, %rd19, %rd212;
	ld.global.u16 	%rs115, [%rd213];
	st.local.u16 	[%rd69+92], %rs115;
	add.s64 	%rd214, %rd198, %rd13;
	shl.b64 	%rd215, %rd214, 1;
	add.s64 	%rd216, %rd19, %rd215;
	ld.global.u16 	%rs116, [%rd216];
	st.local.u16 	[%rd69+94], %rs116;
	add.s64 	%rd217, %rd198, %rd14;
	shl.b64 	%rd218, %rd217, 1;
	add.s64 	%rd219, %rd19, %rd218;
	ld.global.u16 	%rs117, [%rd219];
	st.local.u16 	[%rd69+96], %rs117;
	add.s32 	%r57, %r57, 49;
	add.s32 	%r56, %r56, 1;
	setp.ne.s32 	%p20, %r56, 4;
	@%p20 bra 	$L__BB8_2;
	add.s64 	%rd20, %rd1, 16;
	mov.b32 	%r59, 0;
	mov.b32 	%r58, 342;
	mov.b16 	%rs126, 0;
	mov.u16 	%rs127, %rs126;
$L__BB8_4:
	add.s32 	%r45, %r59, -327;
	setp.lt.u32 	%p21, %r45, 15;
	mov.b32 	%r62, 0;
	@%p21 bra 	$L__BB8_39;
	and.b32  	%r62, %r58, -16;
	ld.local.u16 	%rs128, [%rd1];
	neg.s32 	%r60, %r62;
	mov.u64 	%rd230, %rd20;
$L__BB8_6:
	.pragma "nounroll";
	ld.local.u16 	%rs129, [%rd230+-14];
	setp.le.u16 	%p22, %rs128, %rs129;
	@%p22 bra 	$L__BB8_8;
	st.local.u16 	[%rd230+-16], %rs129;
	st.local.u16 	[%rd230+-14], %rs128;
	mov.u16 	%rs129, %rs128;
$L__BB8_8:
	ld.local.u16 	%rs130, [%rd230+-12];
	setp.le.u16 	%p23, %rs129, %rs130;
	@%p23 bra 	$L__BB8_10;
	st.local.u16 	[%rd230+-14], %rs130;
	st.local.u16 	[%rd230+-12], %rs129;
	mov.u16 	%rs130, %rs129;
$L__BB8_10:
	ld.local.u16 	%rs131, [%rd230+-10];
	setp.le.u16 	%p24, %rs130, %rs131;
	@%p24 bra 	$L__BB8_12;
	st.local.u16 	[%rd230+-12], %rs131;
	st.local.u16 	[%rd230+-10], %rs130;
	mov.u16 	%rs131, %rs130;
$L__BB8_12:
	ld.local.u16 	%rs132, [%rd230+-8];
	setp.le.u16 	%p25, %rs131, %rs132;
	@%p25 bra 	$L__BB8_14;
	st.local.u16 	[%rd230+-10], %rs132;
	st.local.u16 	[%rd230+-8], %rs131;
	mov.u16 	%rs132, %rs131;
$L__BB8_14:
	ld.local.u16 	%rs133, [%rd230+-6];
	setp.le.u16 	%p26, %rs132, %rs133;
	@%p26 bra 	$L__BB8_16;
	st.local.u16 	[%rd230+-8], %rs133;
	st.local.u16 	[%rd230+-6], %rs132;
	mov.u16 	%rs133, %rs132;
$L__BB8_16:
	ld.local.u16 	%rs134, [%rd230+-4];
	setp.le.u16 	%p27, %rs133, %rs134;
	@%p27 bra 	$L__BB8_18;
	st.local.u16 	[%rd230+-6], %rs134;
	st.local.u16 	[%rd230+-4], %rs133;
	mov.u16 	%rs134, %rs133;
$L__BB8_18:
	ld.local.u16 	%rs135, [%rd230+-2];
	setp.le.u16 	%p28, %rs134, %rs135;
	@%p28 bra 	$L__BB8_20;
	st.local.u16 	[%rd230+-4], %rs135;
	st.local.u16 	[%rd230+-2], %rs134;
	mov.u16 	%rs135, %rs134;
$L__BB8_20:
	ld.local.u16 	%rs136, [%rd230];
	setp.le.u16 	%p29, %rs135, %rs136;
	@%p29 bra 	$L__BB8_22;
	st.local.u16 	[%rd230+-2], %rs136;
	st.local.u16 	[%rd230], %rs135;
	mov.u16 	%rs136, %rs135;
$L__BB8_22:
	ld.local.u16 	%rs137, [%rd230+2];
	setp.le.u16 	%p30, %rs136, %rs137;
	@%p30 bra 	$L__BB8_24;
	st.local.u16 	[%rd230], %rs137;
	st.local.u16 	[%rd230+2], %rs136;
	mov.u16 	%rs137, %rs136;
$L__BB8_24:
	ld.local.u16 	%rs138, [%rd230+4];
	setp.le.u16 	%p31, %rs137, %rs138;
	@%p31 bra 	$L__BB8_26;
	st.local.u16 	[%rd230+2], %rs138;
	st.local.u16 	[%rd230+4], %rs137;
	mov.u16 	%rs138, %rs137;
$L__BB8_26:
	ld.local.u16 	%rs139, [%rd230+6];
	setp.le.u16 	%p32, %rs138, %rs139;
	@%p32 bra 	$L__BB8_28;
	st.local.u16 	[%rd230+4], %rs139;
	st.local.u16 	[%rd230+6], %rs138;
	mov.u16 	%rs139, %rs138;
$L__BB8_28:
	ld.local.u16 	%rs140, [%rd230+8];
	setp.le.u16 	%p33, %rs139, %rs140;
	@%p33 bra 	$L__BB8_30;
	st.local.u16 	[%rd230+6], %rs140;
	st.local.u16 	[%rd230+8], %rs139;
	mov.u16 	%rs140, %rs139;
$L__BB8_30:
	ld.local.u16 	%rs141, [%rd230+10];
	setp.le.u16 	%p34, %rs140, %rs141;
	@%p34 bra 	$L__BB8_32;
	st.local.u16 	[%rd230+8], %rs141;
	st.local.u16 	[%rd230+10], %rs140;
	mov.u16 	%rs141, %rs140;
$L__BB8_32:
	ld.local.u16 	%rs142, [%rd230+12];
	setp.le.u16 	%p35, %rs141, %rs142;
	@%p35 bra 	$L__BB8_34;
	st.local.u16 	[%rd230+10], %rs142;
	st.local.u16 	[%rd230+12], %rs141;
	mov.u16 	%rs142, %rs141;
$L__BB8_34:
	ld.local.u16 	%rs143, [%rd230+14];
	setp.le.u16 	%p36, %rs142, %rs143;
	@%p36 bra 	$L__BB8_36;
	st.local.u16 	[%rd230+12], %rs143;
	st.local.u16 	[%rd230+14], %rs142;
	mov.u16 	%rs143, %rs142;
$L__BB8_36:
	ld.local.u16 	%rs128, [%rd230+16];
	setp.le.u16 	%p37, %rs143, %rs128;
	@%p37 bra 	$L__BB8_38;
	st.local.u16 	[%rd230+14], %rs128;
	st.local.u16 	[%rd230+16], %rs143;
	mov.u16 	%rs128, %rs143;
$L__BB8_38:
	add.s32 	%r60, %r60, 16;
	add.s64 	%rd230, %rd230, 32;
	setp.ne.s32 	%p38, %r60, 0;
	@%p38 bra 	$L__BB8_6;
$L__BB8_39:
	and.b32  	%r46, %r58, 15;
	setp.eq.s32 	%p39, %r46, 0;
	@%p39 bra 	$L__BB8_76;
	sub.s16 	%rs120, 6, %rs127;
	cvt.u32.u16 	%r47, %rs120;
	and.b32  	%r14, %r47, 15;
	add.s32 	%r48, %r14, -1;
	setp.lt.u32 	%p40, %r48, 7;
	@%p40 bra 	$L__BB8_57;
	mul.wide.u32 	%rd220, %r62, 2;
	add.s64 	%rd23, %rd1, %rd220;
	ld.local.u16 	%rs37, [%rd23];
	ld.local.u16 	%rs145, [%rd23+2];
	setp.le.u16 	%p41, %rs37, %rs145;
	@%p41 bra 	$L__BB8_43;
	st.local.u16 	[%rd23], %rs145;
	st.local.u16 	[%rd23+2], %rs37;
	mov.u16 	%rs145, %rs37;
$L__BB8_43:
	ld.local.u16 	%rs146, [%rd23+4];
	setp.le.u16 	%p42, %rs145, %rs146;
	@%p42 bra 	$L__BB8_45;
	st.local.u16 	[%rd23+2], %rs146;
	st.local.u16 	[%rd23+4], %rs145;
	mov.u16 	%rs146, %rs145;
$L__BB8_45:
	ld.local.u16 	%rs147, [%rd23+6];
	setp.le.u16 	%p43, %rs146, %rs147;
	@%p43 bra 	$L__BB8_47;
	st.local.u16 	[%rd23+4], %rs147;
	st.local.u16 	[%rd23+6], %rs146;
	mov.u16 	%rs147, %rs146;
$L__BB8_47:
	ld.local.u16 	%rs148, [%rd23+8];
	setp.le.u16 	%p44, %rs147, %rs148;
	@%p44 bra 	$L__BB8_49;
	st.local.u16 	[%rd23+6], %rs148;
	st.local.u16 	[%rd23+8], %rs147;
	mov.u16 	%rs148, %rs147;
$L__BB8_49:
	ld.local.u16 	%rs149, [%rd23+10];
	setp.le.u16 	%p45, %rs148, %rs149;
	@%p45 bra 	$L__BB8_51;
	st.local.u16 	[%rd23+8], %rs149;
	st.local.u16 	[%rd23+10], %rs148;
	mov.u16 	%rs149, %rs148;
$L__BB8_51:
	ld.local.u16 	%rs150, [%rd23+12];
	setp.le.u16 	%p46, %rs149, %rs150;
	@%p46 bra 	$L__BB8_53;
	st.local.u16 	[%rd23+10], %rs150;
	st.local.u16 	[%rd23+12], %rs149;
	mov.u16 	%rs150, %rs149;
$L__BB8_53:
	ld.local.u16 	%rs151, [%rd23+14];
	setp.le.u16 	%p47, %rs150, %rs151;
	@%p47 bra 	$L__BB8_55;
	st.local.u16 	[%rd23+12], %rs151;
	st.local.u16 	[%rd23+14], %rs150;
	mov.u16 	%rs151, %rs150;
$L__BB8_55:
	add.s32 	%r62, %r62, 8;
	ld.local.u16 	%rs52, [%rd23+16];
	setp.le.u16 	%p48, %rs151, %rs52;
	@%p48 bra 	$L__BB8_57;
	st.local.u16 	[%rd23+14], %rs52;
	st.local.u16 	[%rd23+16], %rs151;
$L__BB8_57:
	and.b32  	%r49, %r14, 7;
	setp.eq.s32 	%p49, %r49, 0;
	@%p49 bra 	$L__BB8_76;
	sub.s16 	%rs121, 6, %rs126;
	cvt.u32.u16 	%r50, %rs121;
	and.b32  	%r51, %r50, 7;
	and.b32  	%r17, %r50, 3;
	add.s32 	%r52, %r51, -1;
	setp.lt.u32 	%p50, %r52, 3;
	@%p50 bra 	$L__BB8_67;
	mul.wide.u32 	%rd221, %r62, 2;
	add.s64 	%rd24, %rd1, %rd221;
	ld.local.u16 	%rs53, [%rd24];
	ld.local.u16 	%rs152, [%rd24+2];
	setp.le.u16 	%p51, %rs53, %rs152;
	@%p51 bra 	$L__BB8_61;
	st.local.u16 	[%rd24], %rs152;
	st.local.u16 	[%rd24+2], %rs53;
	mov.u16 	%rs152, %rs53;
$L__BB8_61:
	ld.local.u16 	%rs153, [%rd24+4];
	setp.le.u16 	%p52, %rs152, %rs153;
	@%p52 bra 	$L__BB8_63;
	st.local.u16 	[%rd24+2], %rs153;
	st.local.u16 	[%rd24+4], %rs152;
	mov.u16 	%rs153, %rs152;
$L__BB8_63:
	ld.local.u16 	%rs154, [%rd24+6];
	setp.le.u16 	%p53, %rs153, %rs154;
	@%p53 bra 	$L__BB8_65;
	st.local.u16 	[%rd24+4], %rs154;
	st.local.u16 	[%rd24+6], %rs153;
	mov.u16 	%rs154, %rs153;
$L__BB8_65:
	add.s32 	%r62, %r62, 4;
	ld.local.u16 	%rs60, [%rd24+8];
	setp.le.u16 	%p54, %rs154, %rs60;
	@%p54 bra 	$L__BB8_67;
	st.local.u16 	[%rd24+6], %rs60;
	st.local.u16 	[%rd24+8], %rs154;
$L__BB8_67:
	setp.eq.s32 	%p55, %r17, 0;
	@%p55 bra 	$L__BB8_76;
	mul.wide.u32 	%rd222, %r62, 2;
	add.s64 	%rd25, %rd1, %rd222;
	ld.local.u16 	%rs61, [%rd25];
	ld.local.u16 	%rs155, [%rd25+2];
	setp.le.u16 	%p56, %rs61, %rs155;
	@%p56 bra 	$L__BB8_70;
	st.local.u16 	[%rd25], %rs155;
	st.local.u16 	[%rd25+2], %rs61;
	mov.u16 	%rs155, %rs61;
$L__BB8_70:
	setp.eq.s32 	%p57, %r17, 1;
	@%p57 bra 	$L__BB8_76;
	ld.local.u16 	%rs156, [%rd25+4];
	setp.le.u16 	%p58, %rs155, %rs156;
	@%p58 bra 	$L__BB8_73;
	st.local.u16 	[%rd25+2], %rs156;
	st.local.u16 	[%rd25+4], %rs155;
	mov.u16 	%rs156, %rs155;
$L__BB8_73:
	setp.eq.s32 	%p59, %r17, 2;
	@%p59 bra 	$L__BB8_76;
	ld.local.u16 	%rs66, [%rd25+6];
	setp.le.u16 	%p60, %rs156, %rs66;
	@%p60 bra 	$L__BB8_76;
	st.local.u16 	[%rd25+4], %rs66;
	st.local.u16 	[%rd25+6], %rs156;
$L__BB8_76:
	add.s32 	%r59, %r59, 1;
	add.s32 	%r58, %r58, -1;
	setp.ne.s32 	%p61, %r59, 342;
	add.s16 	%rs127, %rs127, 1;
	add.s16 	%rs126, %rs126, 1;
	@%p61 bra 	$L__BB8_4;
	ld.param.f32 	%f4, [median_general_kernel3d_unsigned_short_7_param_2];
	ld.param.u64 	%rd229, [median_general_kernel3d_unsigned_short_7_param_1];
	cvta.to.global.u64 	%rd26, %rd229;
	setp.leu.f32 	%p62, %f4, 0f00000000;
	@%p62 bra 	$L__BB8_79;
	ld.param.f32 	%f5, [median_general_kernel3d_unsigned_short_7_param_2];
	shl.b64 	%rd225, %rd6, 1;
	add.s64 	%rd226, %rd19, %rd225;
	ld.global.u16 	%rs123, [%rd226];
	cvt.u32.u16 	%r53, %rs123;
	ld.local.u16 	%rs124, [%rd1+342];
	cvt.u32.u16 	%r54, %rs124;
	sub.s32 	%r55, %r53, %r54;
	cvt.rn.f32.s32 	%f2, %r55;
	abs.f32 	%f3, %f2;
	setp.ltu.f32 	%p63, %f3, %f5;
	selp.b16 	%rs125, %rs123, %rs124, %p63;
	add.s64 	%rd227, %rd26, %rd225;
	st.global.u16 	[%rd227], %rs125;
	bra.uni 	$L__BB8_80;
$L__BB8_79:
	ld.local.u16 	%rs122, [%rd1+342];
	shl.b64 	%rd223, %rd6, 1;
	add.s64 	%rd224, %rd26, %rd223;
	st.global.u16 	[%rd224], %rs122;
$L__BB8_80:
	ret;

}
	// .globl	median_general_kernel3d_unsigned_short_9
.visible .entry median_general_kernel3d_unsigned_short_9(
	.param .u64 .ptr .align 1 median_general_kernel3d_unsigned_short_9_param_0,
	.param .u64 .ptr .align 1 median_general_kernel3d_unsigned_short_9_param_1,
	.param .f32 median_general_kernel3d_unsigned_short_9_param_2,
	.param .u32 median_general_kernel3d_unsigned_short_9_param_3,
	.param .u32 median_general_kernel3d_unsigned_short_9_param_4,
	.param .u32 median_general_kernel3d_unsigned_short_9_param_5
)
{
	.local .align 2 .b8 	__local_depot9[1458];
	.reg .b64 	%SP;
	.reg .b64 	%SPL;
	.reg .pred 	%p<68>;
	.reg .b16 	%rs<189>;
	.reg .b32 	%r<86>;
	.reg .b32 	%f<6>;
	.reg .b64 	%rd<345>;

	mov.u64 	%SPL, __local_depot9;
	ld.param.u32 	%r23, [median_general_kernel3d_unsigned_short_9_param_3];
	ld.param.u32 	%r24, [median_general_kernel3d_unsigned_short_9_param_4];
	ld.param.u32 	%r22, [median_general_kernel3d_unsigned_short_9_param_5];
	add.u64 	%rd1, %SPL, 0;
	mov.u32 	%r25, %ntid.x;
	mov.u32 	%r26, %ctaid.x;
	mov.u32 	%r27, %tid.x;
	mad.lo.s32 	%r28, %r25, %r26, %r27;
	cvt.u64.u32 	%rd31, %r28;
	mov.u32 	%r29, %ntid.y;
	mov.u32 	%r30, %ctaid.y;
	mov.u32 	%r31, %tid.y;
	mad.lo.s32 	%r32, %r29, %r30, %r31;
	mov.u32 	%r34, %ntid.z;
	mov.u32 	%r35, %ctaid.z;
	mov.u32 	%r36, %tid.z;
	mad.lo.s32 	%r37, %r34, %r35, %r36;
	cvt.s64.s32 	%rd32, %r22;
	setp.ge.s64 	%p1, %rd31, %rd32;
	setp.ge.s32 	%p2, %r32, %r24;
	or.pred  	%p3, %p1, %p2;
	setp.ge.s32 	%p4, %r37, %r23;
	or.pred  	%p5, %p3, %p4;
	@%p5 bra 	$L__BB9_80;
	ld.param.u32 	%r76, [median_general_kernel3d_unsigned_short_9_param_5];
	mov.u32 	%r43, %tid.z;
	mad.lo.s32 	%r44, %r34, %r35, %r43;
	cvt.u64.u32 	%rd33, %r44;
	mov.u32 	%r45, %ntid.y;
	mov.u32 	%r46, %ctaid.y;
	mov.u32 	%r47, %tid.y;
	mad.lo.s32 	%r48, %r45, %r46, %r47;
	cvt.u64.u32 	%rd34, %r48;
	cvt.s64.s32 	%rd35, %r76;
	mov.u32 	%r49, %ntid.x;
	mov.u32 	%r50, %ctaid.x;
	mov.u32 	%r51, %tid.x;
	mad.lo.s32 	%r52, %r49, %r50, %r51;
	cvt.u64.u32 	%rd36, %r52;
	mad.lo.s64 	%rd37, %rd35, %rd34, %rd36;
	mul.lo.s32 	%r53, %r76, %r24;
	cvt.s64.s32 	%rd38, %r53;
	mul.lo.s64 	%rd2, %rd38, %rd33;
	add.s64 	%rd3, %rd37, %rd2;
	cvt.u64.u32 	%rd39, %r24;
	cvt.u64.u32 	%rd40, %r23;
	add.s64 	%rd41, %rd34, 4;
	setp.lt.u64 	%p6, %rd41, %rd39;
	selp.b64 	%rd42, %rd41, %rd34, %p6;
	mul.lo.s64 	%rd4, %rd42, %rd35;
	add.s64 	%rd43, %rd33, -4;
	setp.lt.u64 	%p7, %rd43, %rd40;
	selp.b64 	%rd44, %rd43, %rd33, %p7;
	mul.lo.s64 	%rd5, %rd44, %rd38;
	add.s64 	%rd45, %rd34, -4;
	setp.lt.u64 	%p8, %rd45, %rd39;
	selp.b64 	%rd46, %rd45, %rd34, %p8;
	mul.lo.s64 	%rd6, %rd46, %rd35;
	add.s64 	%rd47, %rd33, -3;
	setp.lt.u64 	%p9, %rd47, %rd40;
	selp.b64 	%rd48, %rd47, %rd33, %p9;
	mul.lo.s64 	%rd7, %rd48, %rd38;
	add.s64 	%rd49, %rd33, -2;
	setp.lt.u64 	%p10, %rd49, %rd40;
	selp.b64 	%rd50, %rd49, %rd33, %p10;
	mul.lo.s64 	%rd8, %rd50, %rd38;
	add.s64 	%rd51, %rd33, -1;
	setp.lt.u64 	%p11, %rd51, %rd40;
	selp.b64 	%rd52, %rd51, %rd33, %p11;
	mul.lo.s64 	%rd9, %rd52, %rd38;
	add.s64 	%rd53, %rd33, 1;
	setp.lt.u64 	%p12, %rd53, %rd40;
	selp.b64 	%rd54, %rd53, %rd33, %p12;
	mul.lo.s64 	%rd10, %rd54, %rd38;
	add.s64 	%rd55, %rd33, 2;
	setp.lt.u64 	%p13, %rd55, %rd40;
	selp.b64 	%rd56, %rd55, %rd33, %p13;
	mul.lo.s64 	%rd11, %rd56, %rd38;
	add.s64 	%rd57, %rd33, 3;
	setp.lt.u64 	%p14, %rd57, %rd40;
	selp.b64 	%rd58, %rd57, %rd33, %p14;
	mul.lo.s64 	%rd12, %rd58, %rd38;
	add.s64 	%rd59, %rd33, 4;
	setp.lt.u64 	%p15, %rd59, %rd40;
	selp.b64 	%rd60, %rd59, %rd33, %p15;
	mul.lo.s64 	%rd13, %rd60, %rd38;
	add.s64 	%rd61, %rd34, -3;
	setp.lt.u64 	%p16, %rd61, %rd39;
	selp.b64 	%rd62, %rd61, %rd34, %p16;
	mul.lo.s64 	%rd14, %rd62, %rd35;
	add.s64 	%rd63, %rd34, -2;
	setp.lt.u64 	%p17, %rd63, %rd39;
	selp.b64 	%rd64, %rd63, %rd34, %p17;
	mul.lo.s64 	%rd15, %rd64, %rd35;
	add.s64 	%rd65, %rd34, -1;
	setp.lt.u64 	%p18, %rd65, %rd39;
	selp.b64 	%rd66, %rd65, %rd34, %p18;
	mul.lo.s64 	%rd16, %rd66, %rd35;
	add.s64 	%rd67, %rd34, 1;
	setp.lt.u64 	%p19, %rd67, %rd39;
	selp.b64 	%rd68, %rd67, %rd34, %p19;
	mul.lo.s64 	%rd17, %rd68, %rd35;
	add.s64 	%rd69, %rd34, 2;
	setp.lt.u64 	%p20, %rd69, %rd39;
	selp.b64 	%rd70, %rd69, %rd34, %p20;
	mul.lo.s64 	%rd18, %rd70, %rd35;
	add.s64 	%rd71, %rd34, 3;
	setp.lt.u64 	%p21, %rd71, %rd39;
	selp.b64 	%rd72, %rd71, %rd34, %p21;
	mul.lo.s64 	%rd19, %rd72, %rd35;
	mov.b32 	%r79, 0;
	mov.b32 	%r78, -4;
$L__BB9_2:
	ld.param.u32 	%r77, [median_general_kernel3d_unsigned_short_9_param_5];
	ld.param.u64 	%rd342, [median_general_kernel3d_unsigned_short_9_param_0];
	cvt.s64.s32 	%rd73, %r78;
	cvt.u64.u32 	%rd74, %r52;
	add.s64 	%rd75, %rd73, %rd74;
	setp.lt.s64 	%p22, %rd75, 0;
	cvt.s64.s32 	%rd76, %r77;
	setp.ge.s64 	%p23, %rd75, %rd76;
	selp.b64 	%rd77, %rd74, %rd75, %p23;
	selp.b64 	%rd78, %rd74, %rd77, %p22;
	add.s64 	%rd79, %rd6, %rd78;
	add.s64 	%rd80, %rd79, %rd5;
	cvta.to.global.u64 	%rd20, %rd342;
	shl.b64 	%rd81, %rd80, 1;
	add.s64 	%rd82, %rd20, %rd81;
	ld.global.u16 	%rs69, [%rd82];
	mul.wide.u32 	%rd83, %r79, 2;
	add.s64 	%rd84, %rd1, %rd83;
	st.local.u16 	[%rd84], %rs69;
	add.s64 	%rd85, %rd79, %rd7;
	shl.b64 	%rd86, %rd85, 1;
	add.s64 	%rd87, %rd20, %rd86;
	ld.global.u16 	%rs70, [%rd87];
	st.local.u16 	[%rd84+2], %rs70;
	add.s64 	%rd88, %rd79, %rd8;
	shl.b64 	%rd89, %rd88, 1;
	add.s64 	%rd90, %rd20, %rd89;
	ld.global.u16 	%rs71, [%rd90];
	st.local.u16 	[%rd84+4], %rs71;
	add.s64 	%rd91, %rd79, %rd9;
	shl.b64 	%rd92, %rd91, 1;
	add.s64 	%rd93, %rd20, %rd92;
	ld.global.u16 	%rs72, [%rd93];
	st.local.u16 	[%rd84+6], %rs72;
	add.s64 	%rd94, %rd79, %rd2;
	shl.b64 	%rd95, %rd94, 1;
	add.s64 	%rd96, %rd20, %rd95;
	ld.global.u16 	%rs73, [%rd96];
	st.local.u16 	[%rd84+8], %rs73;
	add.s64 	%rd97, %rd79, %rd10;
	shl.b64 	%rd98, %rd97, 1;
	add.s64 	%rd99, %rd20, %rd98;
	ld.global.u16 	%rs74, [%rd99];
	st.local.u16 	[%rd84+10], %rs74;
	add.s64 	%rd100, %rd79, %rd11;
	shl.b64 	%rd101, %rd100, 1;
	add.s64 	%rd102, %rd20, %rd101;
	ld.global.u16 	%rs75, [%rd102];
	st.local.u16 	[%rd84+12], %rs75;
	add.s64 	%rd103, %rd79, %rd12;
	shl.b64 	%rd104, %rd103, 1;
	add.s64 	%rd105, %rd20, %rd104;
	ld.global.u16 	%rs76, [%rd105];
	st.local.u16 	[%rd84+14], %rs76;
	add.s64 	%rd106, %rd79, %rd13;
	shl.b64 	%rd107, %rd106, 1;
	add.s64 	%rd108, %rd20, %rd107;
	ld.global.u16 	%rs77, [%rd108];
	st.local.u16 	[%rd84+16], %rs77;
	add.s64 	%rd109, %rd14, %rd78;
	add.s64 	%rd110, %rd109, %rd5;
	shl.b64 	%rd111, %rd110, 1;
	add.s64 	%rd112, %rd20, %rd111;
	ld.global.u16 	%rs78, [%rd112];
	st.local.u16 	[%rd84+18], %rs78;
	add.s64 	%rd113, %rd109, %rd7;
	shl.b64 	%rd114, %rd113, 1;
	add.s64 	%rd115, %rd20, %rd114;
	ld.global.u16 	%rs79, [%rd115];
	st.local.u16 	[%rd84+20], %rs79;
	add.s64 	%rd116, %rd109, %rd8;
	shl.b64 	%rd117, %rd116, 1;
	add.s64 	%rd118, %rd20, %rd117;
	ld.global.u16 	%rs80, [%rd118];
	st.local.u16 	[%rd84+22], %rs80;
	add.s64 	%rd119, %rd109, %rd9;
	shl.b64 	%rd120, %rd119, 1;
	add.s64 	%rd121, %rd20, %rd120;
	ld.global.u16 	%rs81, [%rd121];
	st.local.u16 	[%rd84+24], %rs81;
	add.s64 	%rd122, %rd109, %rd2;
	shl.b64 	%rd123, %rd122, 1;
	add.s64 	%rd124, %rd20, %rd123;
	ld.global.u16 	%rs82, [%rd124];
	st.local.u16 	[%rd84+26], %rs82;
	add.s64 	%rd125, %rd109, %rd10;
	shl.b64 	%rd126, %rd125, 1;
	add.s64 	%rd127, %rd20, %rd126;
	ld.global.u16 	%rs83, [%rd127];
	st.local.u16 	[%rd84+28], %rs83;
	add.s64 	%rd128, %rd109, %rd11;
	shl.b64 	%rd129, %rd128, 1;
	add.s64 	%rd130, %rd20, %rd129;
	ld.global.u16 	%rs84, [%rd130];
	st.local.u16 	[%rd84+30], %rs84;
	add.s64 	%rd131, %rd109, %rd12;
	shl.b64 	%rd132, %rd131, 1;
	add.s64 	%rd133, %rd20, %rd132;
	ld.global.u16 	%rs85, [%rd133];
	st.local.u16 	[%rd84+32], %rs85;
	add.s64 	%rd134, %rd109, %rd13;
	shl.b64 	%rd135, %rd134, 1;
	add.s64 	%rd136, %rd20, %rd135;
	ld.global.u16 	%rs86, [%rd136];
	st.local.u16 	[%rd84+34], %rs86;
	add.s64 	%rd137, %rd15, %rd78;
	add.s64 	%rd138, %rd137, %rd5;
	shl.b64 	%rd139, %rd138, 1;
	add.s64 	%rd140, %rd20, %rd139;
	ld.global.u16 	%rs87, [%rd140];
	st.local.u16 	[%rd84+36], %rs87;
	add.s64 	%rd141, %rd137, %rd7;
	shl.b64 	%rd142, %rd141, 1;
	add.s64 	%rd143, %rd20, %rd142;
	ld.global.u16 	%rs88, [%rd143];
	st.local.u16 	[%rd84+38], %rs88;
	add.s64 	%rd144, %rd137, %rd8;
	shl.b64 	%rd145, %rd144, 1;
	add.s64 	%rd146, %rd20, %rd145;
	ld.global.u16 	%rs89, [%rd146];
	st.local.u16 	[%rd84+40], %rs89;
	add.s64 	%rd147, %rd137, %rd9;
	shl.b64 	%rd148, %rd147, 1;
	add.s64 	%rd149, %rd20, %rd148;
	ld.global.u16 	%rs90, [%rd149];
	st.local.u16 	[%rd84+42], %rs90;
	add.s64 	%rd150, %rd137, %rd2;
	shl.b64 	%rd151, %rd150, 1;
	add.s64 	%rd152, %rd20, %rd151;
	ld.global.u16 	%rs91, [%rd152];
	st.local.u16 	[%rd84+44], %rs91;
	add.s64 	%rd153, %rd137, %rd10;
	shl.b64 	%rd154, %rd153, 1;
	add.s64 	%rd155, %rd20, %rd154;
	ld.global.u16 	%rs92, [%rd155];
	st.local.u16 	[%rd84+46], %rs92;
	add.s64 	%rd156, %rd137, %rd11;
	shl.b64 	%rd157, %rd156, 1;
	add.s64 	%rd158, %rd20, %rd157;
	ld.global.u16 	%rs93, [%rd158];
	st.local.u16 	[%rd84+48], %rs93;
	add.s64 	%rd159, %rd137, %rd12;
	shl.b64 	%rd160, %rd159, 1;
	add.s64 	%rd161, %rd20, %rd160;
	ld.global.u16 	%rs94, [%rd161];
	st.local.u16 	[%rd84+50], %rs94;
	add.s64 	%rd162, %rd137, %rd13;
	shl.b64 	%rd163, %rd162, 1;
	add.s64 	%rd164, %rd20, %rd163;
	ld.global.u16 	%rs95, [%rd164];
	st.local.u16 	[%rd84+52], %rs95;
	add.s64 	%rd165, %rd16, %rd78;
	add.s64 	%rd166, %rd165, %rd5;
	shl.b64 	%rd167, %rd166, 1;
	add.s64 	%rd168, %rd20, %rd167;
	ld.global.u16 	%rs96, [%rd168];
	st.local.u16 	[%rd84+54], %rs96;
	add.s64 	%rd169, %rd165, %rd7;
	shl.b64 	%rd170, %rd169, 1;
	add.s64 	%rd171, %rd20, %rd170;
	ld.global.u16 	%rs97, [%rd171];
	st.local.u16 	[%rd84+56], %rs97;
	add.s64 	%rd172, %rd165, %rd8;
	shl.b64 	%rd173, %rd172, 1;
	add.s64 	%rd174, %rd20, %rd173;
	ld.global.u16 	%rs98, [%rd174];
	st.local.u16 	[%rd84+58], %rs98;
	add.s64 	%rd175, %rd165, %rd9;
	shl.b64 	%rd176, %rd175, 1;
	add.s64 	%rd177, %rd20, %rd176;
	ld.global.u16 	%rs99, [%rd177];
	st.local.u16 	[%rd84+60], %rs99;
	add.s64 	%rd178, %rd165, %rd2;
	shl.b64 	%rd179, %rd178, 1;
	add.s64 	%rd180, %rd20, %rd179;
	ld.global.u16 	%rs100, [%rd180];
	st.local.u16 	[%rd84+62], %rs100;
	add.s64 	%rd181, %rd165, %rd10;
	shl.b64 	%rd182, %rd181, 1;
	add.s64 	%rd183, %rd20, %rd182;
	ld.global.u16 	%rs101, [%rd183];
	st.local.u16 	[%rd84+64], %rs101;
	add.s64 	%rd184, %rd165, %rd11;
	shl.b64 	%rd185, %rd184, 1;
	add.s64 	%rd186, %rd20, %rd185;
	ld.global.u16 	%rs102, [%rd186];
	st.local.u16 	[%rd84+66], %rs102;
	add.s64 	%rd187, %rd165, %rd12;
	shl.b64 	%rd188, %rd187, 1;
	add.s64 	%rd189, %rd20, %rd188;
	ld.global.u16 	%rs103, [%rd189];
	st.local.u16 	[%rd84+68], %rs103;
	add.s64 	%rd190, %rd165, %rd13;
	shl.b64 	%rd191, %rd190, 1;
	add.s64 	%rd192, %rd20, %rd191;
	ld.global.u16 	%rs104, [%rd192];
	st.local.u16 	[%rd84+70], %rs104;
	cvt.u64.u32 	%rd193, %r48;
	mad.lo.s64 	%rd194, %rd76, %rd193, %rd78;
	add.s64 	%rd195, %rd194, %rd5;
	shl.b64 	%rd196, %rd195, 1;
	add.s64 	%rd197, %rd20, %rd196;
	ld.global.u16 	%rs105, [%rd197];
	st.local.u16 	[%rd84+72], %rs105;
	add.s64 	%rd198, %rd194, %rd7;
	shl.b64 	%rd199, %rd198, 1;
	add.s64 	%rd200, %rd20, %rd199;
	ld.global.u16 	%rs106, [%rd200];
	st.local.u16 	[%rd84+74], %rs106;
	add.s64 	%rd201, %rd194, %rd8;
	shl.b64 	%rd202, %rd201, 1;
	add.s64 	%rd203, %rd20, %rd202;
	ld.global.u16 	%rs107, [%rd203];
	st.local.u16 	[%rd84+76], %rs107;
	add.s64 	%rd204, %rd194, %rd9;
	shl.b64 	%rd205, %rd204, 1;
	add.s64 	%rd206, %rd20, %rd205;
	ld.global.u16 	%rs108, [%rd206];
	st.local.u16 	[%rd84+78], %rs108;
	add.s64 	%rd207, %rd194, %rd2;
	shl.b64 	%rd208, %rd207, 1;
	add.s64 	%rd209, %rd20, %rd208;
	ld.global.u16 	%rs109, [%rd209];
	st.local.u16 	[%rd84+80], %rs109;
	add.s64 	%rd210, %rd194, %rd10;
	shl.b64 	%rd211, %rd210, 1;
	add.s64 	%rd212, %rd20, %rd211;
	ld.global.u16 	%rs110, [%rd212];
	st.local.u16 	[%rd84+82], %rs110;
	add.s64 	%rd213, %rd194, %rd11;
	shl.b64 	%rd214, %rd213, 1;
	add.s64 	%rd215, %rd20, %rd214;
	ld.global.u16 	%rs111, [%rd215];
	st.local.u16 	[%rd84+84], %rs111;
	add.s64 	%rd216, %rd194, %rd12;
	shl.b64 	%rd217, %rd216, 1;
	add.s64 	%rd218, %rd20, %rd217;
	ld.global.u16 	%rs112, [%rd218];
	st.local.u16 	[%rd84+86], %rs112;
	add.s64 	%rd219, %rd194, %rd13;
	shl.b64 	%rd220, %rd219, 1;
	add.s64 	%rd221, %rd20, %rd220;
	ld.global.u16 	%rs113, [%rd221];
	st.local.u16 	[%rd84+88], %rs113;
	add.s64 	%rd222, %rd17, %rd78;
	add.s64 	%rd223, %rd222, %rd5;
	shl.b64 	%rd224, %rd223, 1;
	add.s64 	%rd225, %rd20, %rd224;
	ld.global.u16 	%rs114, [%rd225];
	st.local.u16 	[%rd84+90], %rs114;
	add.s64 	%rd226, %rd222, %rd7;
	shl.b64 	%rd227, %rd226, 1;
	add.s64 	%rd228, %rd20, %rd227;
	ld.global.u16 	%rs115, [%rd228];
	st.local.u16 	[%rd84+92], %rs115;
	add.s64 	%rd229, %rd222, %rd8;
	shl.b64 	%rd230, %rd229, 1;
	add.s64 	%rd231, %rd20, %rd230;
	ld.global.u16 	%rs116, [%rd231];
	st.local.u16 	[%rd84+94], %rs116;
	add.s64 	%rd232, %rd222, %rd9;
	shl.b64 	%rd233, %rd232, 1;
	add.s64 	%rd234, %rd20, %rd233;
	ld.global.u16 	%rs117, [%rd234];
	st.local.u16 	[%rd84+96], %rs117;
	add.s64 	%rd235, %rd222, %rd2;
	shl.b64 	%rd236, %rd235, 1;
	add.s64 	%rd237, %rd20, %rd236;
	ld.global.u16 	%rs118, [%rd237];
	st.local.u16 	[%rd84+98], %rs118;
	add.s64 	%rd238, %rd222, %rd10;
	shl.b64 	%rd239, %rd238, 1;
	add.s64 	%rd240, %rd20, %rd239;
	ld.global.u16 	%rs119, [%rd240];
	st.local.u16 	[%rd84+100], %rs119;
	add.s64 	%rd241, %rd222, %rd11;
	shl.b64 	%rd242, %rd241, 1;
	add.s64 	%rd243, %rd20, %rd242;
	ld.global.u16 	%rs120, [%rd243];
	st.local.u16 	[%rd84+102], %rs120;
	add.s64 	%rd244, %rd222, %rd12;
	shl.b64 	%rd245, %rd244, 1;
	add.s64 	%rd246, %rd20, %rd245;
	ld.global.u16 	%rs121, [%rd246];
	st.local.u16 	[%rd84+104], %rs121;
	add.s64 	%rd247, %rd222, %rd13;
	shl.b64 	%rd248, %rd247, 1;
	add.s64 	%rd249, %rd20, %rd248;
	ld.global.u16 	%rs122, [%rd249];
	st.local.u16 	[%rd84+106], %rs122;
	add.s64 	%rd250, %rd18, %rd78;
	add.s64 	%rd251, %rd250, %rd5;
	shl.b64 	%rd252, %rd251, 1;
	add.s64 	%rd253, %rd20, %rd252;
	ld.global.u16 	%rs123, [%rd253];
	st.local.u16 	[%rd84+108], %rs123;
	add.s64 	%rd254, %rd250, %rd7;
	shl.b64 	%rd255, %rd254, 1;
	add.s64 	%rd256, %rd20, %rd255;
	ld.global.u16 	%rs124, [%rd256];
	st.local.u16 	[%rd84+110], %rs124;
	add.s64 	%rd257, %rd250, %rd8;
	shl.b64 	%rd258, %rd257, 1;
	add.s64 	%rd259, %rd20, %rd258;
	ld.global.u16 	%rs125, [%rd259];
	st.local.u16 	[%rd84+112], %rs125;
	add.s64 	%rd260, %rd250, %rd9;
	shl.b64 	%rd261, %rd260, 1;
	add.s64 	%rd262, %rd20, %rd261;
	ld.global.u16 	%rs126, [%rd262];
	st.local.u16 	[%rd84+114], %rs126;
	add.s64 	%rd263, %rd250, %rd2;
	shl.b64 	%rd264, %rd263, 1;
	add.s64 	%rd265, %rd20, %rd264;
	ld.global.u16 	%rs127, [%rd265];
	st.local.u16 	[%rd84+116], %rs127;
	add.s64 	%rd266, %rd250, %rd10;
	shl.b64 	%rd267, %rd266, 1;
	add.s64 	%rd268, %rd20, %rd267;
	ld.global.u16 	%rs128, [%rd268];
	st.local.u16 	[%rd84+118], %rs128;
	add.s64 	%rd269, %rd250, %rd11;
	shl.b64 	%rd270, %rd269, 1;
	add.s64 	%rd271, %rd20, %rd270;
	ld.global.u16 	%rs129, [%rd271];
	st.local.u16 	[%rd84+120], %rs129;
	add.s64 	%rd272, %rd250, %rd12;
	shl.b64 	%rd273, %rd272, 1;
	add.s64 	%rd274, %rd20, %rd273;
	ld.global.u16 	%rs130, [%rd274];
	st.local.u16 	[%rd84+122], %rs130;
	add.s64 	%rd275, %rd250, %rd13;
	shl.b64 	%rd276, %rd275, 1;
	add.s64 	%rd277, %rd20, %rd276;
	ld.global.u16 	%rs131, [%rd277];
	st.local.u16 	[%rd84+124], %rs131;
	add.s64 	%rd278, %rd19, %rd78;
	add.s64 	%rd279, %rd278, %rd5;
	shl.b64 	%rd280, %rd279, 1;
	add.s64 	%rd281, %rd20, %rd280;
	ld.global.u16 	%rs132, [%rd281];
	st.local.u16 	[%rd84+126], %rs132;
	add.s64 	%rd282, %rd278, %rd7;
	shl.b64 	%rd283, %rd282, 1;
	add.s64 	%rd284, %rd20, %rd283;
	ld.global.u16 	%rs133, [%rd284];
	st.local.u16 	[%rd84+128], %rs133;
	add.s64 	%rd285, %rd278, %rd8;
	shl.b64 	%rd286, %rd285, 1;
	add.s64 	%rd287, %rd20, %rd286;
	ld.global.u16 	%rs134, [%rd287];
	st.local.u16 	[%rd84+130], %rs134;
	add.s64 	%rd288, %rd278, %rd9;
	shl.b64 	%rd289, %rd288, 1;
	add.s64 	%rd290, %rd20, %rd289;
	ld.global.u16 	%rs135, [%rd290];
	st.local.u16 	[%rd84+132], %rs135;
	add.s64 	%rd291, %rd278, %rd2;
	shl.b64 	%rd292, %rd291, 1;
	add.s64 	%rd293, %rd20, %rd292;
	ld.global.u16 	%rs136, [%rd293];
	st.local.u16 	[%rd84+134], %rs136;
	add.s64 	%rd294, %rd278, %rd10;
	shl.b64 	%rd295, %rd294, 1;
	add.s64 	%rd296, %rd20, %rd295;
	ld.global.u16 	%rs137, [%rd296];
	st.local.u16 	[%rd84+136], %rs137;
	add.s64 	%rd297, %rd278, %rd11;
	shl.b64 	%rd298, %rd297, 1;
	add.s64 	%rd299, %rd20, %rd298;
	ld.global.u16 	%rs138, [%rd299];
	st.local.u16 	[%rd84+138], %rs138;
	add.s64 	%rd300, %rd278, %rd12;
	shl.b64 	%rd301, %rd300, 1;
	add.s64 	%rd302, %rd20, %rd301;
	ld.global.u16 	%rs139, [%rd302];
	st.local.u16 	[%rd84+140], %rs139;
	add.s64 	%rd303, %rd278, %rd13;
	shl.b64 	%rd304, %rd303, 1;
	add.s64 	%rd305, %rd20, %rd304;
	ld.global.u16 	%rs140, [%rd305];
	st.local.u16 	[%rd84+142], %rs140;
	add.s64 	%rd306, %rd4, %rd78;
	add.s64 	%rd307, %rd306, %rd5;
	shl.b64 	%rd308, %rd307, 1;
	add.s64 	%rd309, %rd20, %rd308;
	ld.global.u16 	%rs141, [%rd309];
	st.local.u16 	[%rd84+144], %rs141;
	add.s64 	%rd310, %rd306, %rd7;
	shl.b64 	%rd311, %rd310, 1;
	add.s64 	%rd312, %rd20, %rd311;
	ld.global.u16 	%rs142, [%rd312];
	st.local.u16 	[%rd84+146], %rs142;
	add.s64 	%rd313, %rd306, %rd8;
	shl.b64 	%rd314, %rd313, 1;
	add.s64 	%rd315, %rd20, %rd314;
	ld.global.u16 	%rs143, [%rd315];
	st.local.u16 	[%rd84+148], %rs143;
	add.s64 	%rd316, %rd306, %rd9;
	shl.b64 	%rd317, %rd316, 1;
	add.s64 	%rd318, %rd20, %rd317;
	ld.global.u16 	%rs144, [%rd318];
	st.local.u16 	[%rd84+150], %rs144;
	add.s64 	%rd319, %rd306, %rd2;
	shl.b64 	%rd320, %rd319, 1;
	add.s64 	%rd321, %rd20, %rd320;
	ld.global.u16 	%rs145, [%rd321];
	st.local.u16 	[%rd84+152], %rs145;
	add.s64 	%rd322, %rd306, %rd10;
	shl.b64 	%rd323, %rd322, 1;
	add.s64 	%rd324, %rd20, %rd323;
	ld.global.u16 	%rs146, [%rd324];
	st.local.u16 	[%rd84+154], %rs146;
	add.s64 	%rd325, %rd306, %rd11;
	shl.b64 	%rd326, %rd325, 1;
	add.s64 	%rd327, %rd20, %rd326;
	ld.global.u16 	%rs147, [%rd327];
	st.local.u16 	[%rd84+156], %rs147;
	add.s64 	%rd328, %rd306, %rd12;
	shl.b64 	%rd329, %rd328, 1;
	add.s64 	%rd330, %rd20, %rd329;
	ld.global.u16 	%rs148, [%rd330];
	st.local.u16 	[%rd84+158], %rs148;
	add.s64 	%rd331, %rd306, %rd13;
	shl.b64 	%rd332, %rd331, 1;
	add.s64 	%rd333, %rd20, %rd332;
	ld.global.u16 	%rs149, [%rd333];
	st.local.u16 	[%rd84+160], %rs149;
	add.s32 	%r79, %r79, 81;
	add.s32 	%r78, %r78, 1;
	setp.ne.s32 	%p24, %r78, 5;
	@%p24 bra 	$L__BB9_2;
	add.s64 	%rd21, %rd1, 16;
	mov.b32 	%r81, 0;
	mov.b32 	%r80, 728;
	mov.b16 	%rs158, 0;
	mov.u16 	%rs159, %rs158;
$L__BB9_4:
	add.s32 	%r65, %r81, -713;
	setp.lt.u32 	%p25, %r65, 15;
	mov.b32 	%r84, 0;
	@%p25 bra 	$L__BB9_39;
	and.b32  	%r84, %r80, -16;
	ld.local.u16 	%rs160, [%rd1];
	neg.s32 	%r82, %r84;
	mov.u64 	%rd344, %rd21;
$L__BB9_6:
	.pragma "nounroll";
	ld.local.u16 	%rs161, [%rd344+-14];
	setp.le.u16 	%p26, %rs160, %rs161;
	@%p26 bra 	$L__BB9_8;
	st.local.u16 	[%rd344+-16], %rs161;
	st.local.u16 	[%rd344+-14], %rs160;
	mov.u16 	%rs161, %rs160;
$L__BB9_8:
	ld.local.u16 	%rs162, [%rd344+-12];
	setp.le.u16 	%p27, %rs161, %rs162;
	@%p27 bra 	$L__BB9_10;
	st.local.u16 	[%rd344+-14], %rs162;
	st.local.u16 	[%rd344+-12], %rs161;
	mov.u16 	%rs162, %rs161;
$L__BB9_10:
	ld.local.u16 	%rs163, [%rd344+-10];
	setp.le.u16 	%p28, %rs162, %rs163;
	@%p28 bra 	$L__BB9_12;
	st.local.u16 	[%rd344+-12], %rs163;
	st.local.u16 	[%rd344+-10], %rs162;
	mov.u16 	%rs163, %rs162;
$L__BB9_12:
	ld.local.u16 	%rs164, [%rd344+-8];
	setp.le.u16 	%p29, %rs163, %rs164;
	@%p29 bra 	$L__BB9_14;
	st.local.u16 	[%rd344+-10], %rs164;
	st.local.u16 	[%rd344+-8], %rs163;
	mov.u16 	%rs164, %rs163;
$L__BB9_14:
	ld.local.u16 	%rs165, [%rd344+-6];
	setp.le.u16 	%p30, %rs164, %rs165;
	@%p30 bra 	$L__BB9_16;
	st.local.u16 	[%rd344+-8], %rs165;
	st.local.u16 	[%rd344+-6], %rs164;
	mov.u16 	%rs165, %rs164;
$L__BB9_16:
	ld.local.u16 	%rs166, [%rd344+-4];
	setp.le.u16 	%p31, %rs165, %rs166;
	@%p31 bra 	$L__BB9_18;
	st.local.u16 	[%rd344+-6], %rs166;
	st.local.u16 	[%rd344+-4], %rs165;
	mov.u16 	%rs166, %rs165;
$L__BB9_18:
	ld.local.u16 	%rs167, [%rd344+-2];
	setp.le.u16 	%p32, %rs166, %rs167;
	@%p32 bra 	$L__BB9_20;
	st.local.u16 	[%rd344+-4], %rs167;
	st.local.u16 	[%rd344+-2], %rs166;
	mov.u16 	%rs167, %rs166;
$L__BB9_20:
	ld.local.u16 	%rs168, [%rd344];
	setp.le.u16 	%p33, %rs167, %rs168;
	@%p33 bra 	$L__BB9_22;
	st.local.u16 	[%rd344+-2], %rs168;
	st.local.u16 	[%rd344], %rs167;
	mov.u16 	%rs168, %rs167;
$L__BB9_22:
	ld.local.u16 	%rs169, [%rd344+2];
	setp.le.u16 	%p34, %rs168, %rs169;
	@%p34 bra 	$L__BB9_24;
	st.local.u16 	[%rd344], %rs169;
	st.local.u16 	[%rd344+2], %rs168;
	mov.u16 	%rs169, %rs168;
$L__BB9_24:
	ld.local.u16 	%rs170, [%rd344+4];
	setp.le.u16 	%p35, %rs169, %rs170;
	@%p35 bra 	$L__BB9_26;
	st.local.u16 	[%rd344+2], %rs170;
	st.local.u16 	[%rd344+4], %rs169;
	mov.u16 	%rs170, %rs169;
$L__BB9_26:
	ld.local.u16 	%rs171, [%rd344+6];
	setp.le.u16 	%p36, %rs170, %rs171;
	@%p36 bra 	$L__BB9_28;
	st.local.u16 	[%rd344+4], %rs171;
	st.local.u16 	[%rd344+6], %rs170;
	mov.u16 	%rs171, %rs170;
$L__BB9_28:
	ld.local.u16 	%rs172, [%rd344+8];
	setp.le.u16 	%p37, %rs171, %rs172;
	@%p37 bra 	$L__BB9_30;
	st.local.u16 	[%rd344+6], %rs172;
	st.local.u16 	[%rd344+8], %rs171;
	mov.u16 	%rs172, %rs171;
$L__BB9_30:
	ld.local.u16 	%rs173, [%rd344+10];
	setp.le.u16 	%p38, %rs172, %rs173;
	@%p38 bra 	$L__BB9_32;
	st.local.u16 	[%rd344+8], %rs173;
	st.local.u16 	[%rd344+10], %rs172;
	mov.u16 	%rs173, %rs172;
$L__BB9_32:
	ld.local.u16 	%rs174, [%rd344+12];
	setp.le.u16 	%p39, %rs173, %rs174;
	@%p39 bra 	$L__BB9_34;
	st.local.u16 	[%rd344+10], %rs174;
	st.local.u16 	[%rd344+12], %rs173;
	mov.u16 	%rs174, %rs173;
$L__BB9_34:
	ld.local.u16 	%rs175, [%rd344+14];
	setp.le.u16 	%p40, %rs174, %rs175;
	@%p40 bra 	$L__BB9_36;
	st.local.u16 	[%rd344+12], %rs175;
	st.local.u16 	[%rd344+14], %rs174;
	mov.u16 	%rs175, %rs174;
$L__BB9_36:
	ld.local.u16 	%rs160, [%rd344+16];
	setp.le.u16 	%p41, %rs175, %rs160;
	@%p41 bra 	$L__BB9_38;
	st.local.u16 	[%rd344+14], %rs160;
	st.local.u16 	[%rd344+16], %rs175;
	mov.u16 	%rs160, %rs175;
$L__BB9_38:
	add.s32 	%r82, %r82, 16;
	add.s64 	%rd344, %rd344, 32;
	setp.ne.s32 	%p42, %r82, 0;
	@%p42 bra 	$L__BB9_6;
$L__BB9_39:
	and.b32  	%r66, %r80, 15;
	setp.eq.s32 	%p43, %r66, 0;
	@%p43 bra 	$L__BB9_76;
	sub.s16 	%rs152, 8, %rs159;
	cvt.u32.u16 	%r67, %rs152;
	and.b32  	%r12, %r67, 15;
	add.s32 	%r68, %r12, -1;
	setp.lt.u32 	%p44, %r68, 7;
	@%p44 bra 	$L__BB9_57;
	mul.wide.u32 	%rd334, %r84, 2;
	add.s64 	%rd24, %rd1, %rd334;
	ld.local.u16 	%rs37, [%rd24];
	ld.local.u16 	%rs177, [%rd24+2];
	setp.le.u16 	%p45, %rs37, %rs177;
	@%p45 bra 	$L__BB9_43;
	st.local.u16 	[%rd24], %rs177;
	st.local.u16 	[%rd24+2], %rs37;
	mov.u16 	%rs177, %rs37;
$L__BB9_43:
	ld.local.u16 	%rs178, [%rd24+4];
	setp.le.u16 	%p46, %rs177, %rs178;
	@%p46 bra 	$L__BB9_45;
	st.local.u16 	[%rd24+2], %rs178;
	st.local.u16 	[%rd24+4], %rs177;
	mov.u16 	%rs178, %rs177;
$L__BB9_45:
	ld.local.u16 	%rs179, [%rd24+6];
	setp.le.u16 	%p47, %rs178, %rs179;
	@%p47 bra 	$L__BB9_47;
	st.local.u16 	[%rd24+4], %rs179;
	st.local.u16 	[%rd24+6], %rs178;
	mov.u16 	%rs179, %rs178;
$L__BB9_47:
	ld.local.u16 	%rs180, [%rd24+8];
	setp.le.u16 	%p48, %rs179, %rs180;
	@%p48 bra 	$L__BB9_49;
	st.local.u16 	[%rd24+6], %rs180;
	st.local.u16 	[%rd24+8], %rs179;
	mov.u16 	%rs180, %rs179;
$L__BB9_49:
	ld.local.u16 	%rs181, [%rd24+10];
	setp.le.u16 	%p49, %rs180, %rs181;
	@%p49 bra 	$L__BB9_51;
	st.local.u16 	[%rd24+8], %rs181;
	st.local.u16 	[%rd24+10], %rs180;
	mov.u16 	%rs181, %rs180;
$L__BB9_51:
	ld.local.u16 	%rs182, [%rd24+12];
	setp.le.u16 	%p50, %rs181, %rs182;
	@%p50 bra 	$L__BB9_53;
	st.local.u16 	[%rd24+10], %rs182;
	st.local.u16 	[%rd24+12], %rs181;
	mov.u16 	%rs182, %rs181;
$L__BB9_53:
	ld.local.u16 	%rs183, [%rd24+14];
	setp.le.u16 	%p51, %rs182, %rs183;
	@%p51 bra 	$L__BB9_55;
	st.local.u16 	[%rd24+12], %rs183;
	st.local.u16 	[%rd24+14], %rs182;
	mov.u16 	%rs183, %rs182;
$L__BB9_55:
	add.s32 	%r84, %r84, 8;
	ld.local.u16 	%rs52, [%rd24+16];
	setp.le.u16 	%p52, %rs183, %rs52;
	@%p52 bra 	$L__BB9_57;
	st.local.u16 	[%rd24+14], %rs52;
	st.local.u16 	[%rd24+16], %rs183;
$L__BB9_57:
	and.b32  	%r69, %r12, 7;
	setp.eq.s32 	%p53, %r69, 0;
	@%p53 bra 	$L__BB9_76;
	neg.s16 	%rs153, %rs158;
	cvt.u32.u16 	%r70, %rs153;
	and.b32  	%r71, %r70, 7;
	and.b32  	%r15, %r70, 3;
	add.s32 	%r72, %r71, -1;
	setp.lt.u32 	%p54, %r72, 3;
	@%p54 bra 	$L__BB9_67;
	mul.wide.u32 	%rd335, %r84, 2;
	add.s64 	%rd25, %rd1, %rd335;
	ld.local.u16 	%rs53, [%rd25];
	ld.local.u16 	%rs184, [%rd25+2];
	setp.le.u16 	%p55, %rs53, %rs184;
	@%p55 bra 	$L__BB9_61;
	st.local.u16 	[%rd25], %rs184;
	st.local.u16 	[%rd25+2], %rs53;
	mov.u16 	%rs184, %rs53;
$L__BB9_61:
	ld.local.u16 	%rs185, [%rd25+4];
	setp.le.u16 	%p56, %rs184, %rs185;
	@%p56 bra 	$L__BB9_63;
	st.local.u16 	[%rd25+2], %rs185;
	st.local.u16 	[%rd25+4], %rs184;
	mov.u16 	%rs185, %rs184;
$L__BB9_63:
	ld.local.u16 	%rs186, [%rd25+6];
	setp.le.u16 	%p57, %rs185, %rs186;
	@%p57 bra 	$L__BB9_65;
	st.local.u16 	[%rd25+4], %rs186;
	st.local.u16 	[%rd25+6], %rs185;
	mov.u16 	%rs186, %rs185;
$L__BB9_65:
	add.s32 	%r84, %r84, 4;
	ld.local.u16 	%rs60, [%rd25+8];
	setp.le.u16 	%p58, %rs186, %rs60;
	@%p58 bra 	$L__BB9_67;
	st.local.u16 	[%rd25+6], %rs60;
	st.local.u16 	[%rd25+8], %rs186;
$L__BB9_67:
	setp.eq.s32 	%p59, %r15, 0;
	@%p59 bra 	$L__BB9_76;
	mul.wide.u32 	%rd336, %r84, 2;
	add.s64 	%rd26, %rd1, %rd336;
	ld.local.u16 	%rs61, [%rd26];
	ld.local.u16 	%rs187, [%rd26+2];
	setp.le.u16 	%p60, %rs61, %rs187;
	@%p60 bra 	$L__BB9_70;
	st.local.u16 	[%rd26], %rs187;
	st.local.u16 	[%rd26+2], %rs61;
	mov.u16 	%rs187, %rs61;
$L__BB9_70:
	setp.eq.s32 	%p61, %r15, 1;
	@%p61 bra 	$L__BB9_76;
	ld.local.u16 	%rs188, [%rd26+4];
	setp.le.u16 	%p62, %rs187, %rs188;
	@%p62 bra 	$L__BB9_73;
	st.local.u16 	[%rd26+2], %rs188;
	st.local.u16 	[%rd26+4], %rs187;
	mov.u16 	%rs188, %rs187;
$L__BB9_73:
	setp.eq.s32 	%p63, %r15, 2;
	@%p63 bra 	$L__BB9_76;
	ld.local.u16 	%rs66, [%rd26+6];
	setp.le.u16 	%p64, %rs188, %rs66;
	@%p64 bra 	$L__BB9_76;
	st.local.u16 	[%rd26+4], %rs66;
	st.local.u16 	[%rd26+6], %rs188;
$L__BB9_76:
	add.s32 	%r81, %r81, 1;
	add.s32 	%r80, %r80, -1;
	setp.ne.s32 	%p65, %r81, 728;
	add.s16 	%rs159, %rs159, 1;
	add.s16 	%rs158, %rs158, 1;
	@%p65 bra 	$L__BB9_4;
	ld.param.f32 	%f4, [median_general_kernel3d_unsigned_short_9_param_2];
	ld.param.u64 	%rd343, [median_general_kernel3d_unsigned_short_9_param_1];
	cvta.to.global.u64 	%rd27, %rd343;
	setp.leu.f32 	%p66, %f4, 0f00000000;
	@%p66 bra 	$L__BB9_79;
	ld.param.f32 	%f5, [median_general_kernel3d_unsigned_short_9_param_2];
	shl.b64 	%rd339, %rd3, 1;
	add.s64 	%rd340, %rd20, %rd339;
	ld.global.u16 	%rs155, [%rd340];
	cvt.u32.u16 	%r73, %rs155;
	ld.local.u16 	%rs156, [%rd1+728];
	cvt.u32.u16 	%r74, %rs156;
	sub.s32 	%r75, %r73, %r74;
	cvt.rn.f32.s32 	%f2, %r75;
	abs.f32 	%f3, %f2;
	setp.ltu.f32 	%p67, %f3, %f5;
	selp.b16 	%rs157, %rs155, %rs156, %p67;
	add.s64 	%rd341, %rd27, %rd339;
	st.global.u16 	[%rd341], %rs157;
	bra.uni 	$L__BB9_80;
$L__BB9_79:
	ld.local.u16 	%rs154, [%rd1+728];
	shl.b64 	%rd337, %rd3, 1;
	add.s64 	%rd338, %rd27, %rd337;
	st.global.u16 	[%rd338], %rs154;
$L__BB9_80:
	ret;

}
	// .globl	median_general_kernel3d_unsigned_short_11
.visible .entry median_general_kernel3d_unsigned_short_11(
	.param .u64 .ptr .align 1 median_general_kernel3d_unsigned_short_11_param_0,
	.param .u64 .ptr .align 1 median_general_kernel3d_unsigned_short_11_param_1,
	.param .f32 median_general_kernel3d_unsigned_short_11_param_2,
	.param .u32 median_general_kernel3d_unsigned_short_11_param_3,
	.param .u32 median_general_kernel3d_unsigned_short_11_param_4,
	.param .u32 median_general_kernel3d_unsigned_short_11_param_5
)
{
	.local .align 2 .b8 	__local_depot10[2662];
	.reg .b64 	%SP;
	.reg .b64 	%SPL;
	.reg .pred 	%p<72>;
	.reg .b16 	%rs<229>;
	.reg .b32 	%r<64>;
	.reg .b32 	%f<6>;
	.reg .b64 	%rd<475>;

	mov.u64 	%SPL, __local_depot10;
	ld.param.u32 	%r25, [median_general_kernel3d_unsigned_short_11_param_3];
	ld.param.u32 	%r26, [median_general_kernel3d_unsigned_short_11_param_4];
	ld.param.u32 	%r24, [median_general_kernel3d_unsigned_short_11_param_5];
	add.u64 	%rd1, %SPL, 0;
	mov.u32 	%r27, %ntid.x;
	mov.u32 	%r28, %ctaid.x;
	mov.u32 	%r29, %tid.x;
	mad.lo.s32 	%r30, %r27, %r28, %r29;
	cvt.u64.u32 	%rd2, %r30;
	mov.u32 	%r31, %ntid.y;
	mov.u32 	%r32, %ctaid.y;
	mov.u32 	%r33, %tid.y;
	mad.lo.s32 	%r34, %r31, %r32, %r33;
	mov.u32 	%r35, %ntid.z;
	mov.u32 	%r36, %ctaid.z;
	mov.u32 	%r37, %tid.z;
	mad.lo.s32 	%r38, %r35, %r36, %r37;
	cvt.s64.s32 	%rd3, %r24;
	setp.ge.s64 	%p1, %rd2, %rd3;
	setp.ge.s32 	%p2, %r34, %r26;
	or.pred  	%p3, %p1, %p2;
	setp.ge.s32 	%p4, %r38, %r25;
	or.pred  	%p5, %p3, %p4;
	@%p5 bra 	$L__BB10_80;
	cvt.u64.u32 	%rd38, %r38;
	cvt.u64.u32 	%rd39, %r34;
	mul.lo.s64 	%rd4, %rd3, %rd39;
	add.s64 	%rd40, %rd4, %rd2;
	mul.lo.s32 	%r41, %r24, %r26;
	cvt.s64.s32 	%rd41, %r41;
	mul.lo.s64 	%rd5, %rd41, %rd38;
	add.s64 	%rd6, %rd40, %rd5;
	cvt.u64.u32 	%rd42, %r26;
	cvt.u64.u32 	%rd43, %r25;
	add.s64 	%rd44, %rd39, 5;
	setp.lt.u64 	%p6, %rd44, %rd42;
	selp.b64 	%rd45, %rd44, %rd39, %p6;
	mul.lo.s64 	%rd7, %rd45, %rd3;
	add.s64 	%rd46, %rd38, -5;
	setp.lt.u64 	%p7, %rd46, %rd43;
	selp.b64 	%rd47, %rd46, %rd38, %p7;
	mul.lo.s64 	%rd8, %rd47, %rd41;
	add.s64 	%rd48, %rd39, -5;
	setp.lt.u64 	%p8, %rd48, %rd42;
	selp.b64 	%rd49, %rd48, %rd39, %p8;
	mul.lo.s64 	%rd9, %rd49, %rd3;
	add.s64 	%rd50, %rd38, -4;
	setp.lt.u64 	%p9, %rd50, %rd43;
	selp.b64 	%rd51, %rd50, %rd38, %p9;
	mul.lo.s64 	%rd10, %rd51, %rd41;
	add.s64 	%rd52, %rd38, -3;
	setp.lt.u64 	%p10, %rd52, %rd43;
	selp.b64 	%rd53, %rd52, %rd38, %p10;
	mul.lo.s64 	%rd11, %rd53, %rd41;
	add.s64 	%rd54, %rd38, -2;
	setp.lt.u64 	%p11, %rd54, %rd43;
	selp.b64 	%rd55, %rd54, %rd38, %p11;
	mul.lo.s64 	%rd12, %rd55, %rd41;
	add.s64 	%rd56, %rd38, -1;
	setp.lt.u64 	%p12, %rd56, %rd43;
	selp.b64 	%rd57, %rd56, %rd38, %p12;
	mul.lo.s64 	%rd13, %rd57, %rd41;
	add.s64 	%rd58, %rd38, 1;
	setp.lt.u64 	%p13, %rd58, %rd43;
	selp.b64 	%rd59, %rd58, %rd38, %p13;
	mul.lo.s64 	%rd14, %rd59, %rd41;
	add.s64 	%rd60, %rd38, 2;
	setp.lt.u64 	%p14, %rd60, %rd43;
	selp.b64 	%rd61, %rd60, %rd38, %p14;
	mul.lo.s64 	%rd15, %rd61, %rd41;
	add.s64 	%rd62, %rd38, 3;
	setp.lt.u64 	%p15, %rd62, %rd43;
	selp.b64 	%rd63, %rd62, %rd38, %p15;
	mul.lo.s64 	%rd16, %rd63, %rd41;
	add.s64 	%rd64, %rd38, 4;
	setp.lt.u64 	%p16, %rd64, %rd43;
	selp.b64 	%rd65, %rd64, %rd38, %p16;
	mul.lo.s64 	%rd17, %rd65, %rd41;
	add.s64 	%rd66, %rd38, 5;
	setp.lt.u64 	%p17, %rd66, %rd43;
	selp.b64 	%rd67, %rd66, %rd38, %p17;
	mul.lo.s64 	%rd18, %rd67, %rd41;
	add.s64 	%rd68, %rd39, -4;
	setp.lt.u64 	%p18, %rd68, %rd42;
	selp.b64 	%rd69, %rd68, %rd39, %p18;
	mul.lo.s64 	%rd19, %rd69, %rd3;
	add.s64 	%rd70, %rd39, -3;
	setp.lt.u64 	%p19, %rd70, %rd42;
	selp.b64 	%rd71, %rd70, %rd39, %p19;
	mul.lo.s64 	%rd20, %rd71, %rd3;
	add.s64 	%rd72, %rd39, -2;
	setp.lt.u64 	%p20, %rd72, %rd42;
	selp.b64 	%rd73, %rd72, %rd39, %p20;
	mul.lo.s64 	%rd21, %rd73, %rd3;
	add.s64 	%rd74, %rd39, -1;
	setp.lt.u64 	%p21, %rd74, %rd42;
	selp.b64 	%rd75, %rd74, %rd39, %p21;
	mul.lo.s64 	%rd22, %rd75, %rd3;
	add.s64 	%rd76, %rd39, 1;
	setp.lt.u64 	%p22, %rd76, %rd42;
	selp.b64 	%rd77, %rd76, %rd39, %p22;
	mul.lo.s64 	%rd23, %rd77, %rd3;
	add.s64 	%rd78, %rd39, 2;
	setp.lt.u64 	%p23, %rd78, %rd42;
	selp.b64 	%rd79, %rd78, %rd39, %p23;
	mul.lo.s64 	%rd24, %rd79, %rd3;
	add.s64 	%rd80, %rd39, 3;
	setp.lt.u64 	%p24, %rd80, %rd42;
	selp.b64 	%rd81, %rd80, %rd39, %p24;
	mul.lo.s64 	%rd25, %rd81, %rd3;
	add.s64 	%rd82, %rd39, 4;
	setp.lt.u64 	%p25, %rd82, %rd42;
	selp.b64 	%rd83, %rd82, %rd39, %p25;
	mul.lo.s64 	%rd26, %rd83, %rd3;
	mov.b32 	%r57, 0;
	mov.b32 	%r56, -5;
$L__BB10_2:
	ld.param.u64 	%rd472, [median_general_kernel3d_unsigned_short_11_param_0];
	cvt.s64.s32 	%rd84, %r56;
	add.s64 	%rd85, %rd84, %rd2;
	setp.lt.s64 	%p26, %rd85, 0;
	setp.ge.s64 	%p27, %rd85, %rd3;
	selp.b64 	%rd86, %rd2, %rd85, %p27;
	selp.b64 	%rd87, %rd2, %rd86, %p26;
	add.s64 	%rd88, %rd9, %rd87;
	add.s64 	%rd89, %rd88, %rd8;
	cvta.to.global.u64 	%rd27, %rd472;
	shl.b64 	%rd90, %rd89, 1;
	add.s64 	%rd91, %rd27, %rd90;
	ld.global.u16 	%rs69, [%rd91];
	mul.wide.u32 	%rd92, %r57, 2;
	add.s64 	%rd93, %rd1, %rd92;
	st.local.u16 	[%rd93], %rs69;
	add.s64 	%rd94, %rd88, %rd10;
	shl.b64 	%rd95, %rd94, 1;
	add.s64 	%rd96, %rd27, %rd95;
	ld.global.u16 	%rs70, [%rd96];
	st.local.u16 	[%rd93+2], %rs70;
	add.s64 	%rd97, %rd88, %rd11;
	shl.b64 	%rd98, %rd97, 1;
	add.s64 	%rd99, %rd27, %rd98;
	ld.global.u16 	%rs71, [%rd99];
	st.local.u16 	[%rd93+4], %rs71;
	add.s64 	%rd100, %rd88, %rd12;
	shl.b64 	%rd101, %rd100, 1;
	add.s64 	%rd102, %rd27, %rd101;
	ld.global.u16 	%rs72, [%rd102];
	st.local.u16 	[%rd93+6], %rs72;
	add.s64 	%rd103, %rd88, %rd13;
	shl.b64 	%rd104, %rd103, 1;
	add.s64 	%rd105, %rd27, %rd104;
	ld.global.u16 	%rs73, [%rd105];
	st.local.u16 	[%rd93+8], %rs73;
	add.s64 	%rd106, %rd88, %rd5;
	shl.b64 	%rd107, %rd106, 1;
	add.s64 	%rd108, %rd27, %rd107;
	ld.global.u16 	%rs74, [%rd108];
	st.local.u16 	[%rd93+10], %rs74;
	add.s64 	%rd109, %rd88, %rd14;
	shl.b64 	%rd110, %rd109, 1;
	add.s64 	%rd111, %rd27, %rd110;
	ld.global.u16 	%rs75, [%rd111];
	st.local.u16 	[%rd93+12], %rs75;
	add.s64 	%rd112, %rd88, %rd15;
	shl.b64 	%rd113, %rd112, 1;
	add.s64 	%rd114, %rd27, %rd113;
	ld.global.u16 	%rs76, [%rd114];
	st.local.u16 	[%rd93+14], %rs76;
	add.s64 	%rd115, %rd88, %rd16;
	shl.b64 	%rd116, %rd115, 1;
	add.s64 	%rd117, %rd27, %rd116;
	ld.global.u16 	%rs77, [%rd117];
	st.local.u16 	[%rd93+16], %rs77;
	add.s64 	%rd118, %rd88, %rd17;
	shl.b64 	%rd119, %rd118, 1;
	add.s64 	%rd120, %rd27, %rd119;
	ld.global.u16 	%rs78, [%rd120];
	st.local.u16 	[%rd93+18], %rs78;
	add.s64 	%rd121, %rd88, %rd18;
	shl.b64 	%rd122, %rd121, 1;
	add.s64 	%rd123, %rd27, %rd122;
	ld.global.u16 	%rs79, [%rd123];
	st.local.u16 	[%rd93+20], %rs79;
	add.s64 	%rd124, %rd19, %rd87;
	add.s64 	%rd125, %rd124, %rd8;
	shl.b64 	%rd126, %rd125, 1;
	add.s64 	%rd127, %rd27, %rd126;
	ld.global.u16 	%rs80, [%rd127];
	st.local.u16 	[%rd93+22], %rs80;
	add.s64 	%rd128, %rd124, %rd10;
	shl.b64 	%rd129, %rd128, 1;
	add.s64 	%rd130, %rd27, %rd129;
	ld.global.u16 	%rs81, [%rd130];
	st.local.u16 	[%rd93+24], %rs81;
	add.s64 	%rd131, %rd124, %rd11;
	shl.b64 	%rd132, %rd131, 1;
	add.s64 	%rd133, %rd27, %rd132;
	ld.global.u16 	%rs82, [%rd133];
	st.local.u16 	[%rd93+26], %rs82;
	add.s64 	%rd134, %rd124, %rd12;
	shl.b64 	%rd135, %rd134, 1;
	add.s64 	%rd136, %rd27, %rd135;
	ld.global.u16 	%rs83, [%rd136];
	st.local.u16 	[%rd93+28], %rs83;
	add.s64 	%rd137, %rd124, %rd13;
	shl.b64 	%rd138, %rd137, 1;
	add.s64 	%rd139, %rd27, %rd138;
	ld.global.u16 	%rs84, [%rd139];
	st.local.u16 	[%rd93+30], %rs84;
	add.s64 	%rd140, %rd124, %rd5;
	shl.b64 	%rd141, %rd140, 1;
	add.s64 	%rd142, %rd27, %rd141;
	ld.global.u16 	%rs85, [%rd142];
	st.local.u16 	[%rd93+32], %rs85;
	add.s64 	%rd143, %rd124, %rd14;
	shl.b64 	%rd144, %rd143, 1;
	add.s64 	%rd145, %rd27, %rd144;
	ld.global.u16 	%rs86, [%rd145];
	st.local.u16 	[%rd93+34], %rs86;
	add.s64 	%rd146, %rd124, %rd15;
	shl.b64 	%rd147, %rd146, 1;
	add.s64 	%rd148, %rd27, %rd147;
	ld.global.u16 	%rs87, [%rd148];
	st.local.u16 	[%rd93+36], %rs87;
	add.s64 	%rd149, %rd124, %rd16;
	shl.b64 	%rd150, %rd149, 1;
	add.s64 	%rd151, %rd27, %rd150;
	ld.global.u16 	%rs88, [%rd151];
	st.local.u16 	[%rd93+38], %rs88;
	add.s64 	%rd152, %rd124, %rd17;
	shl.b64 	%rd153, %rd152, 1;
	add.s64 	%rd154, %rd27, %rd153;
	ld.global.u16 	%rs89, [%rd154];
	st.local.u16 	[%rd93+40], %rs89;
	add.s64 	%rd155, %rd124, %rd18;
	shl.b64 	%rd156, %rd155, 1;
	add.s64 	%rd157, %rd27, %rd156;
	ld.global.u16 	%rs90, [%rd157];
	st.local.u16 	[%rd93+42], %rs90;
	add.s64 	%rd158, %rd20, %rd87;
	add.s64 	%rd159, %rd158, %rd8;
	shl.b64 	%rd160, %rd159, 1;
	add.s64 	%rd161, %rd27, %rd160;
	ld.global.u16 	%rs91, [%rd161];
	st.local.u16 	[%rd93+44], %rs91;
	add.s64 	%rd162, %rd158, %rd10;
	shl.b64 	%rd163, %rd162, 1;
	add.s64 	%rd164, %rd27, %rd163;
	ld.global.u16 	%rs92, [%rd164];
	st.local.u16 	[%rd93+46], %rs92;
	add.s64 	%rd165, %rd158, %rd11;
	shl.b64 	%rd166, %rd165, 1;
	add.s64 	%rd167, %rd27, %rd166;
	ld.global.u16 	%rs93, [%rd167];
	st.local.u16 	[%rd93+48], %rs93;
	add.s64 	%rd168, %rd158, %rd12;
	shl.b64 	%rd169, %rd168, 1;
	add.s64 	%rd170, %rd27, %rd169;
	ld.global.u16 	%rs94, [%rd170];
	st.local.u16 	[%rd93+50], %rs94;
	add.s64 	%rd171, %rd158, %rd13;
	shl.b64 	%rd172, %rd171, 1;
	add.s64 	%rd173, %rd27, %rd172;
	ld.global.u16 	%rs95, [%rd173];
	st.local.u16 	[%rd93+52], %rs95;
	add.s64 	%rd174, %rd158, %rd5;
	shl.b64 	%rd175, %rd174, 1;
	add.s64 	%rd176, %rd27, %rd175;
	ld.global.u16 	%rs96, [%rd176];
	st.local.u16 	[%rd93+54], %rs96;
	add.s64 	%rd177, %rd158, %rd14;
	shl.b64 	%rd178, %rd177, 1;
	add.s64 	%rd179, %rd27, %rd178;
	ld.global.u16 	%rs97, [%rd179];
	st.local.u16 	[%rd93+56], %rs97;
	add.s64 	%rd180, %rd158, %rd15;
	shl.b64 	%rd181, %rd180, 1;
	add.s64 	%rd182, %rd27, %rd181;
	ld.global.u16 	%rs98, [%rd182];
	st.local.u16 	[%rd93+58], %rs98;
	add.s64 	%rd183, %rd158, %rd16;
	shl.b64 	%rd184, %rd183, 1;
	add.s64 	%rd185, %rd27, %rd184;
	ld.global.u16 	%rs99, [%rd185];
	st.local.u16 	[%rd93+60], %rs99;
	add.s64 	%rd186, %rd158, %rd17;
	shl.b64 	%rd187, %rd186, 1;
	add.s64 	%rd188, %rd27, %rd187;
	ld.global.u16 	%rs100, [%rd188];
	st.local.u16 	[%rd93+62], %rs100;
	add.s64 	%rd189, %rd158, %rd18;
	shl.b64 	%rd190, %rd189, 1;
	add.s64 	%rd191, %rd27, %rd190;
	ld.global.u16 	%rs101, [%rd191];
	st.local.u16 	[%rd93+64], %rs101;
	add.s64 	%rd192, %rd21, %rd87;
	add.s64 	%rd193, %rd192, %rd8;
	shl.b64 	%rd194, %rd193, 1;
	add.s64 	%rd195, %rd27, %rd194;
	ld.global.u16 	%rs102, [%rd195];
	st.local.u16 	[%rd93+66], %rs102;
	add.s64 	%rd196, %rd192, %rd10;
	shl.b64 	%rd197, %rd196, 1;
	add.s64 	%rd198, %rd27, %rd197;
	ld.global.u16 	%rs103, [%rd198];
	st.local.u16 	[%rd93+68], %rs103;
	add.s64 	%rd199, %rd192, %rd11;
	shl.b64 	%rd200, %rd199, 1;
	add.s64 	%rd201, %rd27, %rd200;
	ld.global.u16 	%rs104, [%rd201];
	st.local.u16 	[%rd93+70], %rs104;
	add.s64 	%rd202, %rd192, %rd12;
	shl.b64 	%rd203, %rd202, 1;
	add.s64 	%rd204, %rd27, %rd203;
	ld.global.u16 	%rs105, [%rd204];
	st.local.u16 	[%rd93+72], %rs105;
	add.s64 	%rd205, %rd192, %rd13;
	shl.b64 	%rd206, %rd205, 1;
	add.s64 	%rd207, %rd27, %rd206;
	ld.global.u16 	%rs106, [%rd207];
	st.local.u16 	[%rd93+74], %rs106;
	add.s64 	%rd208, %rd192, %rd5;
	shl.b64 	%rd209, %rd208, 1;
	add.s64 	%rd210, %rd27, %rd209;
	ld.global.u16 	%rs107, [%rd210];
	st.local.u16 	[%rd93+76], %rs107;
	add.s64 	%rd211, %rd192, %rd14;
	shl.b64 	%rd212, %rd211, 1;
	add.s64 	%rd213, %rd27, %rd212;
	ld.global.u16 	%rs108, [%rd213];
	st.local.u16 	[%rd93+78], %rs108;
	add.s64 	%rd214, %rd192, %rd15;
	shl.b64 	%rd215, %rd214, 1;
	add.s64 	%rd216, %rd27, %rd215;
	ld.global.u16 	%rs109, [%rd216];
	st.local.u16 	[%rd93+80], %rs109;
	add.s64 	%rd217, %rd192, %rd16;
	shl.b64 	%rd218, %rd217, 1;
	add.s64 	%rd219, %rd27, %rd218;
	ld.global.u16 	%rs110, [%rd219];
	st.local.u16 	[%rd93+82], %rs110;
	add.s64 	%rd220, %rd192, %rd17;
	shl.b64 	%rd221, %rd220, 1;
	add.s64 	%rd222, %rd27, %rd221;
	ld.global.u16 	%rs111, [%rd222];
	st.local.u16 	[%rd93+84], %rs111;
	add.s64 	%rd223, %rd192, %rd18;
	shl.b64 	%rd224, %rd223, 1;
	add.s64 	%rd225, %rd27, %rd224;
	ld.global.u16 	%rs112, [%rd225];
	st.local.u16 	[%rd93+86], %rs112;
	add.s64 	%rd226, %rd22, %rd87;
	add.s64 	%rd227, %rd226, %rd8;
	shl.b64 	%rd228, %rd227, 1;
	add.s64 	%rd229, %rd27, %rd228;
	ld.global.u16 	%rs113, [%rd229];
	st.local.u16 	[%rd93+88], %rs113;
	add.s64 	%rd230, %rd226, %rd10;
	shl.b64 	%rd231, %rd230, 1;
	add.s64 	%rd232, %rd27, %rd231;
	ld.global.u16 	%rs114, [%rd232];
	st.local.u16 	[%rd93+90], %rs114;
	add.s64 	%rd233, %rd226, %rd11;
	shl.b64 	%rd234, %rd233, 1;
	add.s64 	%rd235, %rd27, %rd234;
	ld.global.u16 	%rs115, [%rd235];
	st.local.u16 	[%rd93+92], %rs115;
	add.s64 	%rd236, %rd226, %rd12;
	shl.b64 	%rd237, %rd236, 1;
	add.s64 	%rd238, %rd27, %rd237;
	ld.global.u16 	%rs116, [%rd238];
	st.local.u16 	[%rd93+94], %rs116;
	add.s64 	%rd239, %rd226, %rd13;
	shl.b64 	%rd240, %rd239, 1;
	add.s64 	%rd241, %rd27, %rd240;
	ld.global.u16 	%rs117, [%rd241];
	st.local.u16 	[%rd93+96], %rs117;
	add.s64 	%rd242, %rd226, %rd5;
	shl.b64 	%rd243, %rd242, 1;
	add.s64 	%rd244, %rd27, %rd243;
	ld.global.u16 	%rs118, [%rd244];
	st.local.u16 	[%rd93+98], %rs118;
	add.s64 	%rd245, %rd226, %rd14;
	shl.b64 	%rd246, %rd245, 1;
	add.s64 	%rd247, %rd27, %rd246;
	ld.global.u16 	%rs119, [%rd247];
	st.local.u16 	[%rd93+100], %rs119;
	add.s64 	%rd248, %rd226, %rd15;
	shl.b64 	%rd249, %rd248, 1;
	add.s64 	%rd250, %rd27, %rd249;
	ld.global.u16 	%rs120, [%rd250];
	st.local.u16 	[%rd93+102], %rs120;
	add.s64 	%rd251, %rd226, %rd16;
	shl.b64 	%rd252, %rd251, 1;
	add.s64 	%rd253, %rd27, %rd252;
	ld.global.u16 	%rs121, [%rd253];
	st.local.u16 	[%rd93+104], %rs121;
	add.s64 	%rd254, %rd226, %rd17;
	shl.b64 	%rd255, %rd254, 1;
	add.s64 	%rd256, %rd27, %rd255;
	ld.global.u16 	%rs122, [%rd256];
	st.local.u16 	[%rd93+106], %rs122;
	add.s64 	%rd257, %rd226, %rd18;
	shl.b64 	%rd258, %rd257, 1;
	add.s64 	%rd259, %rd27, %rd258;
	ld.global.u16 	%rs123, [%rd259];
	st.local.u16 	[%rd93+108], %rs123;
	add.s64 	%rd260, %rd4, %rd87;
	add.s64 	%rd261, %rd260, %rd8;
	shl.b64 	%rd262, %rd261, 1;
	add.s64 	%rd263, %rd27, %rd262;
	ld.global.u16 	%rs124, [%rd263];
	st.local.u16 	[%rd93+110], %rs124;
	add.s64 	%rd264, %rd260, %rd10;
	shl.b64 	%rd265, %rd264, 1;
	add.s64 	%rd266, %rd27, %rd265;
	ld.global.u16 	%rs125, [%rd266];
	st.local.u16 	[%rd93+112], %rs125;
	add.s64 	%rd267, %rd260, %rd11;
	shl.b64 	%rd268, %rd267, 1;
	add.s64 	%rd269, %rd27, %rd268;
	ld.global.u16 	%rs126, [%rd269];
	st.local.u16 	[%rd93+114], %rs126;
	add.s64 	%rd270, %rd260, %rd12;
	shl.b64 	%rd271, %rd270, 1;
	add.s64 	%rd272, %rd27, %rd271;
	ld.global.u16 	%rs127, [%rd272];
	st.local.u16 	[%rd93+116], %rs127;
	add.s64 	%rd273, %rd260, %rd13;
	shl.b64 	%rd274, %rd273, 1;
	add.s64 	%rd275, %rd27, %rd274;
	ld.global.u16 	%rs128, [%rd275];
	st.local.u16 	[%rd93+118], %rs128;
	add.s64 	%rd276, %rd260, %rd5;
	shl.b64 	%rd277, %rd276, 1;
	add.s64 	%rd278, %rd27, %rd277;
	ld.global.u16 	%rs129, [%rd278];
	st.local.u16 	[%rd93+120], %rs129;
	add.s64 	%rd279, %rd260, %rd14;
	shl.b64 	%rd280, %rd279, 1;
	add.s64 	%rd281, %rd27, %rd280;
	ld.global.u16 	%rs130, [%rd281];
	st.local.u16 	[%rd93+122], %rs130;
	add.s64 	%rd282, %rd260, %rd15;
	shl.b64 	%rd283, %rd282, 1;
	add.s64 	%rd284, %rd27, %rd283;
	ld.global.u16 	%rs131, [%rd284];
	st.local.u16 	[%rd93+124], %rs131;
	add.s64 	%rd285, %rd260, %rd16;
	shl.b64 	%rd286, %rd285, 1;
	add.s64 	%rd287, %rd27, %rd286;
	ld.global.u16 	%rs132, [%rd287];
	st.local.u16 	[%rd93+126], %rs132;
	add.s64 	%rd288, %rd260, %rd17;
	shl.b64 	%rd289, %rd288, 1;
	add.s64 	%rd290, %rd27, %rd289;
	ld.global.u16 	%rs133, [%rd290];
	st.local.u16 	[%rd93+128], %rs133;
	add.s64 	%rd291, %rd260, %rd18;
	shl.b64 	%rd292, %rd291, 1;
	add.s64 	%rd293, %rd27, %rd292;
	ld.global.u16 	%rs134, [%rd293];
	st.local.u16 	[%rd93+130], %rs134;
	add.s64 	%rd294, %rd23, %rd87;
	add.s64 	%rd295, %rd294, %rd8;
	shl.b64 	%rd296, %rd295, 1;
	add.s64 	%rd297, %rd27, %rd296;
	ld.global.u16 	%rs135, [%rd297];
	st.local.u16 	[%rd93+132], %rs135;
	add.s64 	%rd298, %rd294, %rd10;
	shl.b64 	%rd299, %rd298, 1;
	add.s64 	%rd300, %rd27, %rd299;
	ld.global.u16 	%rs136, [%rd300];
	st.local.u16 	[%rd93+134], %rs136;
	add.s64 	%rd301, %rd294, %rd11;
	shl.b64 	%rd302, %rd301, 1;
	add.s64 	%rd303, %rd27, %rd302;
	ld.global.u16 	%rs137, [%rd303];
	st.local.u16 	[%rd93+136], %rs137;
	add.s64 	%rd304, %rd294, %rd12;
	shl.b64 	%rd305, %rd304, 1;
	add.s64 	%rd306, %rd27, %rd305;
	ld.global.u16 	%rs138, [%rd306];
	st.local.u16 	[%rd93+138], %rs138;
	add.s64 	%rd307, %rd294, %rd13;
	shl.b64 	%rd308, %rd307, 1;
	add.s64 	%rd309, %rd27, %rd308;
	ld.global.u16 	%rs139, [%rd309];
	st.local.u16 	[%rd93+140], %rs139;
	add.s64 	%rd310, %rd294, %rd5;
	shl.b64 	%rd311, %rd310, 1;
	add.s64 	%rd312, %rd27, %rd311;
	ld.global.u16 	%rs140, [%rd312];
	st.local.u16 	[%rd93+142], %rs140;
	add.s64 	%rd313, %rd294, %rd14;
	shl.b64 	%rd314, %rd313, 1;
	add.s64 	%rd315, %rd27, %rd314;
	ld.global.u16 	%rs141, [%rd315];
	st.local.u16 	[%rd93+144], %rs141;
	add.s64 	%rd316, %rd294, %rd15;
	shl.b64 	%rd317, %rd316, 1;
	add.s64 	%rd318, %rd27, %rd317;
	ld.global.u16 	%rs142, [%rd318];
	st.local.u16 	[%rd93+146], %rs142;
	add.s64 	%rd319, %rd294, %rd16;
	shl.b64 	%rd320, %rd319, 1;
	add.s64 	%rd321, %rd27, %rd320;
	ld.global.u16 	%rs143, [%rd321];
	st.local.u16 	[%rd93+148], %rs143;
	add.s64 	%rd322, %rd294, %rd17;
	shl.b64 	%rd323, %rd322, 1;
	add.s64 	%rd324, %rd27, %rd323;
	ld.global.u16 	%rs144, [%rd324];
	st.local.u16 	[%rd93+150], %rs144;
	add.s64 	%rd325, %rd294, %rd18;
	shl.b64 	%rd326, %rd325, 1;
	add.s64 	%rd327, %rd27, %rd326;
	ld.global.u16 	%rs145, [%rd327];
	st.local.u16 	[%rd93+152], %rs145;
	add.s64 	%rd328, %rd24, %rd87;
	add.s64 	%rd329, %rd328, %rd8;
	shl.b64 	%rd330, %rd329, 1;
	add.s64 	%rd331, %rd27, %rd330;
	ld.global.u16 	%rs146, [%rd331];
	st.local.u16 	[%rd93+154], %rs146;
	add.s64 	%rd332, %rd328, %rd10;
	shl.b64 	%rd333, %rd332, 1;
	add.s64 	%rd334, %rd27, %rd333;
	ld.global.u16 	%rs147, [%rd334];
	st.local.u16 	[%rd93+156], %rs147;
	add.s64 	%rd335, %rd328, %rd11;
	shl.b64 	%rd336, %rd335, 1;
	add.s64 	%rd337, %rd27, %rd336;
	ld.global.u16 	%rs148, [%rd337];
	st.local.u16 	[%rd93+158], %rs148;
	add.s64 	%rd338, %rd328, %rd12;
	shl.b64 	%rd339, %rd338, 1;
	add.s64 	%rd340, %rd27, %rd339;
	ld.global.u16 	%rs149, [%rd340];
	st.local.u16 	[%rd93+160], %rs149;
	add.s64 	%rd341, %rd328, %rd13;
	shl.b64 	%rd342, %rd341, 1;
	add.s64 	%rd343, %rd27, %rd342;
	ld.global.u16 	%rs150, [%rd343];
	st.local.u16 	[%rd93+162], %rs150;
	add.s64 	%rd344, %rd328, %rd5;
	shl.b64 	%rd345, %rd344, 1;
	add.s64 	%rd346, %rd27, %rd345;
	ld.global.u16 	%rs151, [%rd346];
	st.local.u16 	[%rd93+164], %rs151;
	add.s64 	%rd347, %rd328, %rd14;
	shl.b64 	%rd348, %rd347, 1;
	add.s64 	%rd349, %rd27, %rd348;
	ld.global.u16 	%rs152, [%rd349];
	st.local.u16 	[%rd93+166], %rs152;
	add.s64 	%rd350, %rd328, %rd15;
	shl.b64 	%rd351, %rd350, 1;
	add.s64 	%rd352, %rd27, %rd351;
	ld.global.u16 	%rs153, [%rd352];
	st.local.u16 	[%rd93+168], %rs153;
	add.s64 	%rd353, %rd328, %rd16;
	shl.b64 	%rd354, %rd353, 1;
	add.s64 	%rd355, %rd27, %rd354;
	ld.global.u16 	%rs154, [%rd355];
	st.local.u16 	[%rd93+170], %rs154;
	add.s64 	%rd356, %rd328, %rd17;
	shl.b64 	%rd357, %rd356, 1;
	add.s64 	%rd358, %rd27, %rd357;
	ld.global.u16 	%rs155, [%rd358];
	st.local.u16 	[%rd93+172], %rs155;
	add.s64 	%rd359, %rd328, %rd18;
	shl.b64 	%rd360, %rd359, 1;
	add.s64 	%rd361, %rd27, %rd360;
	ld.global.u16 	%rs156, [%rd361];
	st.local.u16 	[%rd93+174], %rs156;
	add.s64 	%rd362, %rd25, %rd87;
	add.s64 	%rd363, %rd362, %rd8;
	shl.b64 	%rd364, %rd363, 1;
	add.s64 	%rd365, %rd27, %rd364;
	ld.global.u16 	%rs157, [%rd365];
	st.local.u16 	[%rd93+176], %rs157;
	add.s64 	%rd366, %rd362, %rd10;
	shl.b64 	%rd367, %rd366, 1;
	add.s64 	%rd368, %rd27, %rd367;
	ld.global.u16 	%rs158, [%rd368];
	st.local.u16 	[%rd93+178], %rs158;
	add.s64 	%rd369, %rd362, %rd11;
	shl.b64 	%rd370, %rd369, 1;
	add.s64 	%rd371, %rd27, %rd370;
	ld.global.u16 	%rs159, [%rd371];
	st.local.u16 	[%rd93+180], %rs159;
	add.s64 	%rd372, %rd362, %rd12;
	shl.b64 	%rd373, %rd372, 1;
	add.s64 	%rd374, %rd27, %rd373;
	ld.global.u16 	%rs160, [%rd374];
	st.local.u16 	[%rd93+182], %rs160;
	add.s64 	%rd375, %rd362, %rd13;
	shl.b64 	%rd376, %rd375, 1;
	add.s64 	%rd377, %rd27, %rd376;
	ld.global.u16 	%rs161, [%rd377];
	st.local.u16 	[%rd93+184], %rs161;
	add.s64 	%rd378, %rd362, %rd5;
	shl.b64 	%rd379, %rd378, 1;
	add.s64 	%rd380, %rd27, %rd379;
	ld.global.u16 	%rs162, [%rd380];
	st.local.u16 	[%rd93+186], %rs162;
	add.s64 	%rd381, %rd362, %rd14;
	shl.b64 	%rd382, %rd381, 1;
	add.s64 	%rd383, %rd27, %rd382;
	ld.global.u16 	%rs163, [%rd383];
	st.local.u16 	[%rd93+188], %rs163;
	add.s64 	%rd384, %rd362, %rd15;
	shl.b64 	%rd385, %rd384, 1;
	add.s64 	%rd386, %rd27, %rd385;
	ld.global.u16 	%rs164, [%rd386];
	st.local.u16 	[%rd93+190], %rs164;
	add.s64 	%rd387, %rd362, %rd16;
	shl.b64 	%rd388, %rd387, 1;
	add.s64 	%rd389, %rd27, %rd388;
	ld.global.u16 	%rs165, [%rd389];
	st.local.u16 	[%rd93+192], %rs165;
	add.s64 	%rd390, %rd362, %rd17;
	shl.b64 	%rd391, %rd390, 1;
	add.s64 	%rd392, %rd27, %rd391;
	ld.global.u16 	%rs166, [%rd392];
	st.local.u16 	[%rd93+194], %rs166;
	add.s64 	%rd393, %rd362, %rd18;
	shl.b64 	%rd394, %rd393, 1;
	add.s64 	%rd395, %rd27, %rd394;
	ld.global.u16 	%rs167, [%rd395];
	st.local.u16 	[%rd93+196], %rs167;
	add.s64 	%rd396, %rd26, %rd87;
	add.s64 	%rd397, %rd396, %rd8;
	shl.b64 	%rd398, %rd397, 1;
	add.s64 	%rd399, %rd27, %rd398;
	ld.global.u16 	%rs168, [%rd399];
	st.local.u16 	[%rd93+198], %rs168;
	add.s64 	%rd400, %rd396, %rd10;
	shl.b64 	%rd401, %rd400, 1;
	add.s64 	%rd402, %rd27, %rd401;
	ld.global.u16 	%rs169, [%rd402];
	st.local.u16 	[%rd93+200], %rs169;
	add.s64 	%rd403, %rd396, %rd11;
	shl.b64 	%rd404, %rd403, 1;
	add.s64 	%rd405, %rd27, %rd404;
	ld.global.u16 	%rs170, [%rd405];
	st.local.u16 	[%rd93+202], %rs170;
	add.s64 	%rd406, %rd396, %rd12;
	shl.b64 	%rd407, %rd406, 1;
	add.s64 	%rd408, %rd27, %rd407;
	ld.global.u16 	%rs171, [%rd408];
	st.local.u16 	[%rd93+204], %rs171;
	add.s64 	%rd409, %rd396, %rd13;
	shl.b64 	%rd410, %rd409, 1;
	add.s64 	%rd411, %rd27, %rd410;
	ld.global.u16 	%rs172, [%rd411];
	st.local.u16 	[%rd93+206], %rs172;
	add.s64 	%rd412, %rd396, %rd5;
	shl.b64 	%rd413, %rd412, 1;
	add.s64 	%rd414, %rd27, %rd413;
	ld.global.u16 	%rs173, [%rd414];
	st.local.u16 	[%rd93+208], %rs173;
	add.s64 	%rd415, %rd396, %rd14;
	shl.b64 	%rd416, %rd415, 1;
	add.s64 	%rd417, %rd27, %rd416;
	ld.global.u16 	%rs174, [%rd417];
	st.local.u16 	[%rd93+210], %rs174;
	add.s64 	%rd418, %rd396, %rd15;
	shl.b64 	%rd419, %rd418, 1;
	add.s64 	%rd420, %rd27, %rd419;
	ld.global.u16 	%rs175, [%rd420];
	st.local.u16 	[%rd93+212], %rs175;
	add.s64 	%rd421, %rd396, %rd16;
	shl.b64 	%rd422, %rd421, 1;
	add.s64 	%rd423, %rd27, %rd422;
	ld.global.u16 	%rs176, [%rd423];
	st.local.u16 	[%rd93+214], %rs176;
	add.s64 	%rd424, %rd396, %rd17;
	shl.b64 	%rd425, %rd424, 1;
	add.s64 	%rd426, %rd27, %rd425;
	ld.global.u16 	%rs177, [%rd426];
	st.local.u16 	[%rd93+216], %rs177;
	add.s64 	%rd427, %rd396, %rd18;
	shl.b64 	%rd428, %rd427, 1;
	add.s64 	%rd429, %rd27, %rd428;
	ld.global.u16 	%rs178, [%rd429];
	st.local.u16 	[%rd93+218], %rs178;
	add.s64 	%rd430, %rd7, %rd87;
	add.s64 	%rd431, %rd430, %rd8;
	shl.b64 	%rd432, %rd431, 1;
	add.s64 	%rd433, %rd27, %rd432;
	ld.global.u16 	%rs179, [%rd433];
	st.local.u16 	[%rd93+220], %rs179;
	add.s64 	%rd434, %rd430, %rd10;
	shl.b64 	%rd435, %rd434, 1;
	add.s64 	%rd436, %rd27, %rd435;
	ld.global.u16 	%rs180, [%rd436];
	st.local.u16 	[%rd93+222], %rs180;
	add.s64 	%rd437, %rd430, %rd11;
	shl.b64 	%rd438, %rd437, 1;
	add.s64 	%rd439, %rd27, %rd438;
	ld.global.u16 	%rs181, [%rd439];
	st.local.u16 	[%rd93+224], %rs181;
	add.s64 	%rd440, %rd430, %rd12;
	shl.b64 	%rd441, %rd440, 1;
	add.s64 	%rd442, %rd27, %rd441;
	ld.global.u16 	%rs182, [%rd442];
	st.local.u16 	[%rd93+226], %rs182;
	add.s64 	%rd443, %rd430, %rd13;
	shl.b64 	%rd444, %rd443, 1;
	add.s64 	%rd445, %rd27, %rd444;
	ld.global.u16 	%rs183, [%rd445];
	st.local.u16 	[%rd93+228], %rs183;
	add.s64 	%rd446, %rd430, %rd5;
	shl.b64 	%rd447, %rd446, 1;
	add.s64 	%rd448, %rd27, %rd447;
	ld.global.u16 	%rs184, [%rd448];
	st.local.u16 	[%rd93+230], %rs184;
	add.s64 	%rd449, %rd430, %rd14;
	shl.b64 	%rd450, %rd449, 1;
	add.s64 	%rd451, %rd27, %rd450;
	ld.global.u16 	%rs185, [%rd451];
	st.local.u16 	[%rd93+232], %rs185;
	add.s64 	%rd452, %rd430, %rd15;
	shl.b64 	%rd453, %rd452, 1;
	add.s64 	%rd454, %rd27, %rd453;
	ld.global.u16 	%rs186, [%rd454];
	st.local.u16 	[%rd93+234], %rs186;
	add.s64 	%rd455, %rd430, %rd16;
	shl.b64 	%rd456, %rd455, 1;
	add.s64 	%rd457, %rd27, %rd456;
	ld.global.u16 	%rs187, [%rd457];
	st.local.u16 	[%rd93+236], %rs187;
	add.s64 	%rd458, %rd430, %rd17;
	shl.b64 	%rd459, %rd458, 1;
	add.s64 	%rd460, %rd27, %rd459;
	ld.global.u16 	%rs188, [%rd460];
	st.local.u16 	[%rd93+238], %rs188;
	add.s64 	%rd461, %rd430, %rd18;
	shl.b64 	%rd462, %rd461, 1;
	add.s64 	%rd463, %rd27, %rd462;
	ld.global.u16 	%rs189, [%rd463];
	st.local.u16 	[%rd93+240], %rs189;
	add.s32 	%r57, %r57, 121;
	add.s32 	%r56, %r56, 1;
	setp.ne.s32 	%p28, %r56, 6;
	@%p28 bra 	$L__BB10_2;
	add.s64 	%rd28, %rd1, 16;
	mov.b32 	%r59, 0;
	mov.b32 	%r58, 1330;
	mov.b16 	%rs198, 0;
	mov.u16 	%rs199, %rs198;
$L__BB10_4:
	add.s32 	%r45, %r59, -1315;
	setp.lt.u32 	%p29, %r45, 15;
	mov.b32 	%r62, 0;
	@%p29 bra 	$L__BB10_39;
	and.b32  	%r62, %r58, -16;
	ld.local.u16 	%rs200, [%rd1];
	neg.s32 	%r60, %r62;
	mov.u64 	%rd474, %rd28;
$L__BB10_6:
	.pragma "nounroll";
	ld.local.u16 	%rs201, [%rd474+-14];
	setp.le.u16 	%p30, %rs200, %rs201;
	@%p30 bra 	$L__BB10_8;
	st.local.u16 	[%rd474+-16], %rs201;
	st.local.u16 	[%rd474+-14], %rs200;
	mov.u16 	%rs201, %rs200;
$L__BB10_8:
	ld.local.u16 	%rs202, [%rd474+-12];
	setp.le.u16 	%p31, %rs201, %rs202;
	@%p31 bra 	$L__BB10_10;
	st.local.u16 	[%rd474+-14], %rs202;
	st.local.u16 	[%rd474+-12], %rs201;
	mov.u16 	%rs202, %rs201;
$L__BB10_10:
	ld.local.u16 	%rs203, [%rd474+-10];
	setp.le.u16 	%p32, %rs202, %rs203;
	@%p32 bra 	$L__BB10_12;
	st.local.u16 	[%rd474+-12], %rs203;
	st.local.u16 	[%rd474+-10], %rs202;
	mov.u16 	%rs203, %rs202;
$L__BB10_12:
	ld.local.u16 	%rs204, [%rd474+-8];
	setp.le.u16 	%p33, %rs203, %rs204;
	@%p33 bra 	$L__BB10_14;
	st.local.u16 	[%rd474+-10], %rs204;
	st.local.u16 	[%rd474+-8], %rs203;
	mov.u16 	%rs204, %rs203;
$L__BB10_14:
	ld.local.u16 	%rs205, [%rd474+-6];
	setp.le.u16 	%p34, %rs204, %rs205;
	@%p34 bra 	$L__BB10_16;
	st.local.u16 	[%rd474+-8], %rs205;
	st.local.u16 	[%rd474+-6], %rs204;
	mov.u16 	%rs205, %rs204;
$L__BB10_16:
	ld.local.u16 	%rs206, [%rd474+-4];
	setp.le.u16 	%p35, %rs205, %rs206;
	@%p35 bra 	$L__BB10_18;
	st.local.u16 	[%rd474+-6], %rs206;
	st.local.u16 	[%rd474+-4], %rs205;
	mov.u16 	%rs206, %rs205;
$L__BB10_18:
	ld.local.u16 	%rs207, [%rd474+-2];
	setp.le.u16 	%p36, %rs206, %rs207;
	@%p36 bra 	$L__BB10_20;
	st.local.u16 	[%rd474+-4], %rs207;
	st.local.u16 	[%rd474+-2], %rs206;
	mov.u16 	%rs207, %rs206;
$L__BB10_20:
	ld.local.u16 	%rs208, [%rd474];
	setp.le.u16 	%p37, %rs207, %rs208;
	@%p37 bra 	$L__BB10_22;
	st.local.u16 	[%rd474+-2], %rs208;
	st.local.u16 	[%rd474], %rs207;
	mov.u16 	%rs208, %rs207;
$L__BB10_22:
	ld.local.u16 	%rs209, [%rd474+2];
	setp.le.u16 	%p38, %rs208, %rs209;
	@%p38 bra 	$L__BB10_24;
	st.local.u16 	[%rd474], %rs209;
	st.local.u16 	[%rd474+2], %rs208;
	mov.u16 	%rs209, %rs208;
$L__BB10_24:
	ld.local.u16 	%rs210, [%rd474+4];
	setp.le.u16 	%p39, %rs209, %rs210;
	@%p39 bra 	$L__BB10_26;
	st.local.u16 	[%rd474+2], %rs210;
	st.local.u16 	[%rd474+4], %rs209;
	mov.u16 	%rs210, %rs209;
$L__BB10_26:
	ld.local.u16 	%rs211, [%rd474+6];
	setp.le.u16 	%p40, %rs210, %rs211;
	@%p40 bra 	$L__BB10_28;
	st.local.u16 	[%rd474+4], %rs211;
	st.local.u16 	[%rd474+6], %rs210;
	mov.u16 	%rs211, %rs210;
$L__BB10_28:
	ld.local.u16 	%rs212, [%rd474+8];
	setp.le.u16 	%p41, %rs211, %rs212;
	@%p41 bra 	$L__BB10_30;
	st.local.u16 	[%rd474+6], %rs212;
	st.local.u16 	[%rd474+8], %rs211;
	mov.u16 	%rs212, %rs211;
$L__BB10_30:
	ld.local.u16 	%rs213, [%rd474+10];
	setp.le.u16 	%p42, %rs212, %rs213;
	@%p42 bra 	$L__BB10_32;
	st.local.u16 	[%rd474+8], %rs213;
	st.local.u16 	[%rd474+10], %rs212;
	mov.u16 	%rs213, %rs212;
$L__BB10_32:
	ld.local.u16 	%rs214, [%rd474+12];
	setp.le.u16 	%p43, %rs213, %rs214;
	@%p43 bra 	$L__BB10_34;
	st.local.u16 	[%rd474+10], %rs214;
	st.local.u16 	[%rd474+12], %rs213;
	mov.u16 	%rs214, %rs213;
$L__BB10_34:
	ld.local.u16 	%rs215, [%rd474+14];
	setp.le.u16 	%p44, %rs214, %rs215;
	@%p44 bra 	$L__BB10_36;
	st.local.u16 	[%rd474+12], %rs215;
	st.local.u16 	[%rd474+14], %rs214;
	mov.u16 	%rs215, %rs214;
$L__BB10_36:
	ld.local.u16 	%rs200, [%rd474+16];
	setp.le.u16 	%p45, %rs215, %rs200;
	@%p45 bra 	$L__BB10_38;
	st.local.u16 	[%rd474+14], %rs200;
	st.local.u16 	[%rd474+16], %rs215;
	mov.u16 	%rs200, %rs215;
$L__BB10_38:
	add.s32 	%r60, %r60, 16;
	add.s64 	%rd474, %rd474, 32;
	setp.ne.s32 	%p46, %r60, 0;
	@%p46 bra 	$L__BB10_6;
$L__BB10_39:
	and.b32  	%r46, %r58, 15;
	setp.eq.s32 	%p47, %r46, 0;
	@%p47 bra 	$L__BB10_76;
	sub.s16 	%rs192, 2, %rs199;
	cvt.u32.u16 	%r47, %rs192;
	and.b32  	%r14, %r47, 15;
	add.s32 	%r48, %r14, -1;
	setp.lt.u32 	%p48, %r48, 7;
	@%p48 bra 	$L__BB10_57;
	mul.wide.u32 	%rd464, %r62, 2;
	add.s64 	%rd31, %rd1, %rd464;
	ld.local.u16 	%rs37, [%rd31];
	ld.local.u16 	%rs217, [%rd31+2];
	setp.le.u16 	%p49, %rs37, %rs217;
	@%p49 bra 	$L__BB10_43;
	st.local.u16 	[%rd31], %rs217;
	st.local.u16 	[%rd31+2], %rs37;
	mov.u16 	%rs217, %rs37;
$L__BB10_43:
	ld.local.u16 	%rs218, [%rd31+4];
	setp.le.u16 	%p50, %rs217, %rs218;
	@%p50 bra 	$L__BB10_45;
	st.local.u16 	[%rd31+2], %rs218;
	st.local.u16 	[%rd31+4], %rs217;
	mov.u16 	%rs218, %rs217;
$L__BB10_45:
	ld.local.u16 	%rs219, [%rd31+6];
	setp.le.u16 	%p51, %rs218, %rs219;
	@%p51 bra 	$L__BB10_47;
	st.local.u16 	[%rd31+4], %rs219;
	st.local.u16 	[%rd31+6], %rs218;
	mov.u16 	%rs219, %rs218;
$L__BB10_47:
	ld.local.u16 	%rs220, [%rd31+8];
	setp.le.u16 	%p52, %rs219, %rs220;
	@%p52 bra 	$L__BB10_49;
	st.local.u16 	[%rd31+6], %rs220;
	st.local.u16 	[%rd31+8], %rs219;
	mov.u16 	%rs220, %rs219;
$L__BB10_49:
	ld.local.u16 	%rs221, [%rd31+10];
	setp.le.u16 	%p53, %rs220, %rs221;
	@%p53 bra 	$L__BB10_51;
	st.local.u16 	[%rd31+8], %rs221;
	st.local.u16 	[%rd31+10], %rs220;
	mov.u16 	%rs221, %rs220;
$L__BB10_51:
	ld.local.u16 	%rs222, [%rd31+12];
	setp.le.u16 	%p54, %rs221, %rs222;
	@%p54 bra 	$L__BB10_53;
	st.local.u16 	[%rd31+10], %rs222;
	st.local.u16 	[%rd31+12], %rs221;
	mov.u16 	%rs222, %rs221;
$L__BB10_53:
	ld.local.u16 	%rs223, [%rd31+14];
	setp.le.u16 	%p55, %rs222, %rs223;
	@%p55 bra 	$L__BB10_55;
	st.local.u16 	[%rd31+12], %rs223;
	st.local.u16 	[%rd31+14], %rs222;
	mov.u16 	%rs223, %rs222;
$L__BB10_55:
	add.s32 	%r62, %r62, 8;
	ld.local.u16 	%rs52, [%rd31+16];
	setp.le.u16 	%p56, %rs223, %rs52;
	@%p56 bra 	$L__BB10_57;
	st.local.u16 	[%rd31+14], %rs52;
	st.local.u16 	[%rd31+16], %rs223;
$L__BB10_57:
	and.b32  	%r49, %r14, 7;
	setp.eq.s32 	%p57, %r49, 0;
	@%p57 bra 	$L__BB10_76;
	sub.s16 	%rs193, 2, %rs198;
	cvt.u32.u16 	%r50, %rs193;
	and.b32  	%r51, %r50, 7;
	and.b32  	%r17, %r50, 3;
	add.s32 	%r52, %r51, -1;
	setp.lt.u32 	%p58, %r52, 3;
	@%p58 bra 	$L__BB10_67;
	mul.wide.u32 	%rd465, %r62, 2;
	add.s64 	%rd32, %rd1, %rd465;
	ld.local.u16 	%rs53, [%rd32];
	ld.local.u16 	%rs224, [%rd32+2];
	setp.le.u16 	%p59, %rs53, %rs224;
	@%p59 bra 	$L__BB10_61;
	st.local.u16 	[%rd32], %rs224;
	st.local.u16 	[%rd32+2], %rs53;
	mov.u16 	%rs224, %rs53;
$L__BB10_61:
	ld.local.u16 	%rs225, [%rd32+4];
	setp.le.u16 	%p60, %rs224, %rs225;
	@%p60 bra 	$L__BB10_63;
	st.local.u16 	[%rd32+2], %rs225;
	st.local.u16 	[%rd32+4], %rs224;
	mov.u16 	%rs225, %rs224;
$L__BB10_63:
	ld.local.u16 	%rs226, [%rd32+6];
	setp.le.u16 	%p61, %rs225, %rs226;
	@%p61 bra 	$L__BB10_65;
	st.local.u16 	[%rd32+4], %rs226;
	st.local.u16 	[%rd32+6], %rs225;
	mov.u16 	%rs226, %rs225;
$L__BB10_65:
	add.s32 	%r62, %r62, 4;
	ld.local.u16 	%rs60, [%rd32+8];
	setp.le.u16 	%p62, %rs226, %rs60;
	@%p62 bra 	$L__BB10_67;
	st.local.u16 	[%rd32+6], %rs60;
	st.local.u16 	[%rd32+8], %rs226;
$L__BB10_67:
	setp.eq.s32 	%p63, %r17, 0;
	@%p63 bra 	$L__BB10_76;
	mul.wide.u32 	%rd466, %r62, 2;
	add.s64 	%rd33, %rd1, %rd466;
	ld.local.u16 	%rs61, [%rd33];
	ld.local.u16 	%rs227, [%rd33+2];
	setp.le.u16 	%p64, %rs61, %rs227;
	@%p64 bra 	$L__BB10_70;
	st.local.u16 	[%rd33], %rs227;
	st.local.u16 	[%rd33+2], %rs61;
	mov.u16 	%rs227, %rs61;
$L__BB10_70:
	setp.eq.s32 	%p65, %r17, 1;
	@%p65 bra 	$L__BB10_76;
	ld.local.u16 	%rs228, [%rd33+4];
	setp.le.u16 	%p66, %rs227, %rs228;
	@%p66 bra 	$L__BB10_73;
	st.local.u16 	[%rd33+2], %rs228;
	st.local.u16 	[%rd33+4], %rs227;
	mov.u16 	%rs228, %rs227;
$L__BB10_73:
	setp.eq.s32 	%p67, %r17, 2;
	@%p67 bra 	$L__BB10_76;
	ld.local.u16 	%rs66, [%rd33+6];
	setp.le.u16 	%p68, %rs228, %rs66;
	@%p68 bra 	$L__BB10_76;
	st.local.u16 	[%rd33+4], %rs66;
	st.local.u16 	[%rd33+6], %rs228;
$L__BB10_76:
	add.s32 	%r59, %r59, 1;
	add.s32 	%r58, %r58, -1;
	setp.ne.s32 	%p69, %r59, 1330;
	add.s16 	%rs199, %rs199, 1;
	add.s16 	%rs198, %rs198, 1;
	@%p69 bra 	$L__BB10_4;
	ld.param.f32 	%f4, [median_general_kernel3d_unsigned_short_11_param_2];
	ld.param.u64 	%rd473, [median_general_kernel3d_unsigned_short_11_param_1];
	cvta.to.global.u64 	%rd34, %rd473;
	setp.leu.f32 	%p70, %f4, 0f00000000;
	@%p70 bra 	$L__BB10_79;
	ld.param.f32 	%f5, [median_general_kernel3d_unsigned_short_11_param_2];
	shl.b64 	%rd469, %rd6, 1;
	add.s64 	%rd470, %rd27, %rd469;
	ld.global.u16 	%rs195, [%rd470];
	cvt.u32.u16 	%r53, %rs195;
	ld.local.u16 	%rs196, [%rd1+1330];
	cvt.u32.u16 	%r54, %rs196;
	sub.s32 	%r55, %r53, %r54;
	cvt.rn.f32.s32 	%f2, %r55;
	abs.f32 	%f3, %f2;
	setp.ltu.f32 	%p71, %f3, %f5;
	selp.b16 	%rs197, %rs195, %rs196, %p71;
	add.s64 	%rd471, %rd34, %rd469;
	st.global.u16 	[%rd471], %rs197;
	bra.uni 	$L__BB10_80;
$L__BB10_79:
	ld.local.u16 	%rs194, [%rd1+1330];
	shl.b64 	%rd467, %rd6, 1;
	add.s64 	%rd468, %rd34, %rd467;
	st.global.u16 	[%rd468], %rs194;
$L__BB10_80:
	ret;

}
	// .globl	median_general_kernel3d_unsigned_short_13
.visible .entry median_general_kernel3d_unsigned_short_13(
	.param .u64 .ptr .align 1 median_general_kernel3d_unsigned_short_13_param_0,
	.param .u64 .ptr .align 1 median_general_kernel3d_unsigned_short_13_param_1,
	.param .f32 median_general_kernel3d_unsigned_short_13_param_2,
	.param .u32 median_general_kernel3d_unsigned_short_13_param_3,
	.param .u32 median_general_kernel3d_unsigned_short_13_param_4,
	.param .u32 median_general_kernel3d_unsigned_short_13_param_5
)
{
	.local .align 2 .b8 	__local_depot11[4394];
	.reg .b64 	%SP;
	.reg .b64 	%SPL;
	.reg .pred 	%p<66>;
	.reg .b16 	%rs<121>;
	.reg .b32 	%r<70>;
	.reg .b32 	%f<6>;
	.reg .b64 	%rd<119>;

	mov.u64 	%SPL, __local_depot11;
	ld.param.u32 	%r27, [median_general_kernel3d_unsigned_short_13_param_3];
	ld.param.u32 	%r28, [median_general_kernel3d_unsigned_short_13_param_4];
	ld.param.u32 	%r26, [median_general_kernel3d_unsigned_short_13_param_5];
	add.u64 	%rd1, %SPL, 0;
	mov.u32 	%r29, %ntid.x;
	mov.u32 	%r30, %ctaid.x;
	mov.u32 	%r31, %tid.x;
	mad.lo.s32 	%r32, %r29, %r30, %r31;
	cvt.u64.u32 	%rd2, %r32;
	mov.u32 	%r33, %ntid.y;
	mov.u32 	%r34, %ctaid.y;
	mov.u32 	%r35, %tid.y;
	mad.lo.s32 	%r36, %r33, %r34, %r35;
	cvt.u64.u32 	%rd3, %r36;
	mov.u32 	%r38, %ntid.z;
	mov.u32 	%r39, %ctaid.z;
	mov.u32 	%r40, %tid.z;
	mad.lo.s32 	%r41, %r38, %r39, %r40;
	cvt.s64.s32 	%rd4, %r26;
	setp.ge.s64 	%p1, %rd2, %rd4;
	setp.ge.s32 	%p2, %r36, %r28;
	or.pred  	%p3, %p1, %p2;
	setp.ge.s32 	%p4, %r41, %r27;
	or.pred  	%p5, %p3, %p4;
	@%p5 bra 	$L__BB11_82;
	cvt.u64.u32 	%rd30, %r41;
	mad.lo.s64 	%rd31, %rd4, %rd3, %rd2;
	mul.lo.s32 	%r44, %r26, %r28;
	cvt.s64.s32 	%rd32, %r44;
	mul.lo.s64 	%rd5, %rd32, %rd30;
	add.s64 	%rd6, %rd31, %rd5;
	cvt.u64.u32 	%rd33, %r27;
	add.s64 	%rd34, %rd30, -6;
	setp.lt.u64 	%p6, %rd34, %rd33;
	selp.b64 	%rd35, %rd34, %rd30, %p6;
	mul.lo.s64 	%rd7, %rd35, %rd32;
	add.s64 	%rd36, %rd30, -5;
	setp.lt.u64 	%p7, %rd36, %rd33;
	selp.b64 	%rd37, %rd36, %rd30, %p7;
	mul.lo.s64 	%rd8, %rd37, %rd32;
	add.s64 	%rd38, %rd30, -4;
	setp.lt.u64 	%p8, %rd38, %rd33;
	selp.b64 	%rd39, %rd38, %rd30, %p8;
	mul.lo.s64 	%rd9, %rd39, %rd32;
	add.s64 	%rd40, %rd30, -3;
	setp.lt.u64 	%p9, %rd40, %rd33;
	selp.b64 	%rd41, %rd40, %rd30, %p9;
	mul.lo.s64 	%rd10, %rd41, %rd32;
	add.s64 	%rd42, %rd30, -2;
	setp.lt.u64 	%p10, %rd42, %rd33;
	selp.b64 	%rd43, %rd42, %rd30, %p10;
	mul.lo.s64 	%rd11, %rd43, %rd32;
	add.s64 	%rd44, %rd30, -1;
	setp.lt.u64 	%p11, %rd44, %rd33;
	selp.b64 	%rd45, %rd44, %rd30, %p11;
	mul.lo.s64 	%rd12, %rd45, %rd32;
	add.s64 	%rd46, %rd30, 1;
	setp.lt.u64 	%p12, %rd46, %rd33;
	selp.b64 	%rd47, %rd46, %rd30, %p12;
	mul.lo.s64 	%rd13, %rd47, %rd32;
	add.s64 	%rd48, %rd30, 2;
	setp.lt.u64 	%p13, %rd48, %rd33;
	selp.b64 	%rd49, %rd48, %rd30, %p13;
	mul.lo.s64 	%rd14, %rd49, %rd32;
	add.s64 	%rd50, %rd30, 3;
	setp.lt.u64 	%p14, %rd50, %rd33;
	selp.b64 	%rd51, %rd50, %rd30, %p14;
	mul.lo.s64 	%rd15, %rd51, %rd32;
	add.s64 	%rd52, %rd30, 4;
	setp.lt.u64 	%p15, %rd52, %rd33;
	selp.b64 	%rd53, %rd52, %rd30, %p15;
	mul.lo.s64 	%rd16, %rd53, %rd32;
	add.s64 	%rd54, %rd30, 5;
	setp.lt.u64 	%p16, %rd54, %rd33;
	selp.b64 	%rd55, %rd54, %rd30, %p16;
	mul.lo.s64 	%rd17, %rd55, %rd32;
	add.s64 	%rd56, %rd30, 6;
	setp.lt.u64 	%p17, %rd56, %rd33;
	selp.b64 	%rd57, %rd56, %rd30, %p17;
	mul.lo.s64 	%rd18, %rd57, %rd32;
	mov.b32 	%r63, 0;
	mov.b32 	%r60, -6;
$L__BB11_2:
	mov.b32 	%r62, -6;
$L__BB11_3:
	ld.param.u64 	%rd116, [median_general_kernel3d_unsigned_short_13_param_0];
	cvt.s64.s32 	%rd58, %r62;
	add.s64 	%rd59, %rd58, %rd3;
	cvt.u64.u32 	%rd60, %r28;
	setp.lt.u64 	%p18, %rd59, %rd60;
	selp.b64 	%rd61, %rd59, %rd3, %p18;
	cvt.s64.s32 	%rd62, %r60;
	add.s64 	%rd63, %rd62, %rd2;
	setp.lt.s64 	%p19, %rd63, 0;
	setp.ge.s64 	%p20, %rd63, %rd4;
	selp.b64 	%rd64, %rd2, %rd63, %p20;
	selp.b64 	%rd65, %rd2, %rd64, %p19;
	mad.lo.s64 	%rd66, %rd61, %rd4, %rd65;
	add.s64 	%rd67, %rd66, %rd7;
	cvta.to.global.u64 	%rd19, %rd116;
	shl.b64 	%rd68, %rd67, 1;
	add.s64 	%rd69, %rd19, %rd68;
	ld.global.u16 	%rs69, [%rd69];
	mul.wide.s32 	%rd70, %r63, 2;
	add.s64 	%rd71, %rd1, %rd70;
	st.local.u16 	[%rd71], %rs69;
	add.s64 	%rd72, %rd66, %rd8;
	shl.b64 	%rd73, %rd72, 1;
	add.s64 	%rd74, %rd19, %rd73;
	ld.global.u16 	%rs70, [%rd74];
	st.local.u16 	[%rd71+2], %rs70;
	add.s64 	%rd75, %rd66, %rd9;
	shl.b64 	%rd76, %rd75, 1;
	add.s64 	%rd77, %rd19, %rd76;
	ld.global.u16 	%rs71, [%rd77];
	st.local.u16 	[%rd71+4], %rs71;
	add.s64 	%rd78, %rd66, %rd10;
	shl.b64 	%rd79, %rd78, 1;
	add.s64 	%rd80, %rd19, %rd79;
	ld.global.u16 	%rs72, [%rd80];
	st.local.u16 	[%rd71+6], %rs72;
	add.s64 	%rd81, %rd66, %rd11;
	shl.b64 	%rd82, %rd81, 1;
	add.s64 	%rd83, %rd19, %rd82;
	ld.global.u16 	%rs73, [%rd83];
	st.local.u16 	[%rd71+8], %rs73;
	add.s64 	%rd84, %rd66, %rd12;
	shl.b64 	%rd85, %rd84, 1;
	add.s64 	%rd86, %rd19, %rd85;
	ld.global.u16 	%rs74, [%rd86];
	st.local.u16 	[%rd71+10], %rs74;
	add.s64 	%rd87, %rd66, %rd5;
	shl.b64 	%rd88, %rd87, 1;
	add.s64 	%rd89, %rd19, %rd88;
	ld.global.u16 	%rs75, [%rd89];
	st.local.u16 	[%rd71+12], %rs75;
	add.s64 	%rd90, %rd66, %rd13;
	shl.b64 	%rd91, %rd90, 1;
	add.s64 	%rd92, %rd19, %rd91;
	ld.global.u16 	%rs76, [%rd92];
	st.local.u16 	[%rd71+14], %rs76;
	add.s64 	%rd93, %rd66, %rd14;
	shl.b64 	%rd94, %rd93, 1;
	add.s64 	%rd95, %rd19, %rd94;
	ld.global.u16 	%rs77, [%rd95];
	st.local.u16 	[%rd71+16], %rs77;
	add.s64 	%rd96, %rd66, %rd15;
	shl.b64 	%rd97, %rd96, 1;
	add.s64 	%rd98, %rd19, %rd97;
	ld.global.u16 	%rs78, [%rd98];
	st.local.u16 	[%rd71+18], %rs78;
	add.s64 	%rd99, %rd66, %rd16;
	shl.b64 	%rd100, %rd99, 1;
	add.s64 	%rd101, %rd19, %rd100;
	ld.global.u16 	%rs79, [%rd101];
	st.local.u16 	[%rd71+20], %rs79;
	add.s64 	%rd102, %rd66, %rd17;
	shl.b64 	%rd103, %rd102, 1;
	add.s64 	%rd104, %rd19, %rd103;
	ld.global.u16 	%rs80, [%rd104];
	st.local.u16 	[%rd71+22], %rs80;
	add.s64 	%rd105, %rd66, %rd18;
	shl.b64 	%rd106, %rd105, 1;
	add.s64 	%rd107, %rd19, %rd106;
	ld.global.u16 	%rs81, [%rd107];
	st.local.u16 	[%rd71+24], %rs81;
	add.s32 	%r63, %r63, 13;
	add.s32 	%r62, %r62, 1;
	setp.ne.s32 	%p21, %r62, 7;
	@%p21 bra 	$L__BB11_3;
	add.s32 	%r60, %r60, 1;
	setp.ne.s32 	%p22, %r60, 7;
	@%p22 bra 	$L__BB11_2;
	add.s64 	%rd20, %rd1, 16;
	mov.b32 	%r65, 0;
	mov.b32 	%r64, 2196;
	mov.b16 	%rs90, 0;
	mov.u16 	%rs91, %rs90;
$L__BB11_6:
	add.s32 	%r49, %r65, -2181;
	setp.lt.u32 	%p23, %r49, 15;
	mov.b32 	%r68, 0;
	@%p23 bra 	$L__BB11_41;
	and.b32  	%r68, %r64, -16;
	ld.local.u16 	%rs92, [%rd1];
	neg.s32 	%r66, %r68;
	mov.u64 	%rd118, %rd20;
$L__BB11_8:
	.pragma "nounroll";
	ld.local.u16 	%rs93, [%rd118+-14];
	setp.le.u16 	%p24, %rs92, %rs93;
	@%p24 bra 	$L__BB11_10;
	st.local.u16 	[%rd118+-16], %rs93;
	st.local.u16 	[%rd118+-14], %rs92;
	mov.u16 	%rs93, %rs92;
$L__BB11_10:
	ld.local.u16 	%rs94, [%rd118+-12];
	setp.le.u16 	%p25, %rs93, %rs94;
	@%p25 bra 	$L__BB11_12;
	st.local.u16 	[%rd118+-14], %rs94;
	st.local.u16 	[%rd118+-12], %rs93;
	mov.u16 	%rs94, %rs93;
$L__BB11_12:
	ld.local.u16 	%rs95, [%rd118+-10];
	setp.le.u16 	%p26, %rs94, %rs95;
	@%p26 bra 	$L__BB11_14;
	st.local.u16 	[%rd118+-12], %rs95;
	st.local.u16 	[%rd118+-10], %rs94;
	mov.u16 	%rs95, %rs94;
$L__BB11_14:
	ld.local.u16 	%rs96, [%rd118+-8];
	setp.le.u16 	%p27, %rs95, %rs96;
	@%p27 bra 	$L__BB11_16;
	st.local.u16 	[%rd118+-10], %rs96;
	st.local.u16 	[%rd118+-8], %rs95;
	mov.u16 	%rs96, %rs95;
$L__BB11_16:
	ld.local.u16 	%rs97, [%rd118+-6];
	setp.le.u16 	%p28, %rs96, %rs97;
	@%p28 bra 	$L__BB11_18;
	st.local.u16 	[%rd118+-8], %rs97;
	st.local.u16 	[%rd118+-6], %rs96;
	mov.u16 	%rs97, %rs96;
$L__BB11_18:
	ld.local.u16 	%rs98, [%rd118+-4];
	setp.le.u16 	%p29, %rs97, %rs98;
	@%p29 bra 	$L__BB11_20;
	st.local.u16 	[%rd118+-6], %rs98;
	st.local.u16 	[%rd118+-4], %rs97;
	mov.u16 	%rs98, %rs97;
$L__BB11_20:
	ld.local.u16 	%rs99, [%rd118+-2];
	setp.le.u16 	%p30, %rs98, %rs99;
	@%p30 bra 	$L__BB11_22;
	st.local.u16 	[%rd118+-4], %rs99;
	st.local.u16 	[%rd118+-2], %rs98;
	mov.u16 	%rs99, %rs98;
$L__BB11_22:
	ld.local.u16 	%rs100, [%rd118];
	setp.le.u16 	%p31, %rs99, %rs100;
	@%p31 bra 	$L__BB11_24;
	st.local.u16 	[%rd118+-2], %rs100;
	st.local.u16 	[%rd118], %rs99;
	mov.u16 	%rs100, %rs99;
$L__BB11_24:
	ld.local.u16 	%rs101, [%rd118+2];
	setp.le.u16 	%p32, %rs100, %rs101;
	@%p32 bra 	$L__BB11_26;
	st.local.u16 	[%rd118], %rs101;
	st.local.u16 	[%rd118+2], %rs100;
	mov.u16 	%rs101, %rs100;
$L__BB11_26:
	ld.local.u16 	%rs102, [%rd118+4];
	setp.le.u16 	%p33, %rs101, %rs102;
	@%p33 bra 	$L__BB11_28;
	st.local.u16 	[%rd118+2], %rs102;
	st.local.u16 	[%rd118+4], %rs101;
	mov.u16 	%rs102, %rs101;
$L__BB11_28:
	ld.local.u16 	%rs103, [%rd118+6];
	setp.le.u16 	%p34, %rs102, %rs103;
	@%p34 bra 	$L__BB11_30;
	st.local.u16 	[%rd118+4], %rs103;
	st.local.u16 	[%rd118+6], %rs102;
	mov.u16 	%rs103, %rs102;
$L__BB11_30:
	ld.local.u16 	%rs104, [%rd118+8];
	setp.le.u16 	%p35, %rs103, %rs104;
	@%p35 bra 	$L__BB11_32;
	st.local.u16 	[%rd118+6], %rs104;
	st.local.u16 	[%rd118+8], %rs103;
	mov.u16 	%rs104, %rs103;
$L__BB11_32:
	ld.local.u16 	%rs105, [%rd118+10];
	setp.le.u16 	%p36, %rs104, %rs105;
	@%p36 bra 	$L__BB11_34;
	st.local.u16 	[%rd118+8], %rs105;
	st.local.u16 	[%rd118+10], %rs104;
	mov.u16 	%rs105, %rs104;
$L__BB11_34:
	ld.local.u16 	%rs106, [%rd118+12];
	setp.le.u16 	%p37, %rs105, %rs106;
	@%p37 bra 	$L__BB11_36;
	st.local.u16 	[%rd118+10], %rs106;
	st.local.u16 	[%rd118+12], %rs105;
	mov.u16 	%rs106, %rs105;
$L__BB11_36:
	ld.local.u16 	%rs107, [%rd118+14];
	setp.le.u16 	%p38, %rs106, %rs107;
	@%p38 bra 	$L__BB11_38;
	st.local.u16 	[%rd118+12], %rs107;
	st.local.u16 	[%rd118+14], %rs106;
	mov.u16 	%rs107, %rs106;
$L__BB11_38:
	ld.local.u16 	%rs92, [%rd118+16];
	setp.le.u16 	%p39, %rs107, %rs92;
	@%p39 bra 	$L__BB11_40;
	st.local.u16 	[%rd118+14], %rs92;
	st.local.u16 	[%rd118+16], %rs107;
	mov.u16 	%rs92, %rs107;
$L__BB11_40:
	add.s32 	%r66, %r66, 16;
	add.s64 	%rd118, %rd118, 32;
	setp.ne.s32 	%p40, %r66, 0;
	@%p40 bra 	$L__BB11_8;
$L__BB11_41:
	and.b32  	%r50, %r64, 15;
	setp.eq.s32 	%p41, %r50, 0;
	@%p41 bra 	$L__BB11_78;
	sub.s16 	%rs84, 4, %rs91;
	cvt.u32.u16 	%r51, %rs84;
	and.b32  	%r16, %r51, 15;
	add.s32 	%r52, %r16, -1;
	setp.lt.u32 	%p42, %r52, 7;
	@%p42 bra 	$L__BB11_59;
	mul.wide.u32 	%rd108, %r68, 2;
	add.s64 	%rd23, %rd1, %rd108;
	ld.local.u16 	%rs37, [%rd23];
	ld.local.u16 	%rs109, [%rd23+2];
	setp.le.u16 	%p43, %rs37, %rs109;
	@%p43 bra 	$L__BB11_45;
	st.local.u16 	[%rd23], %rs109;
	st.local.u16 	[%rd23+2], %rs37;
	mov.u16 	%rs109, %rs37;
$L__BB11_45:
	ld.local.u16 	%rs110, [%rd23+4];
	setp.le.u16 	%p44, %rs109, %rs110;
	@%p44 bra 	$L__BB11_47;
	st.local.u16 	[%rd23+2], %rs110;
	st.local.u16 	[%rd23+4], %rs109;
	mov.u16 	%rs110, %rs109;
$L__BB11_47:
	ld.local.u16 	%rs111, [%rd23+6];
	setp.le.u16 	%p45, %rs110, %rs111;
	@%p45 bra 	$L__BB11_49;
	st.local.u16 	[%rd23+4], %rs111;
	st.local.u16 	[%rd23+6], %rs110;
	mov.u16 	%rs111, %rs110;
$L__BB11_49:
	ld.local.u16 	%rs112, [%rd23+8];
	setp.le.u16 	%p46, %rs111, %rs112;
	@%p46 bra 	$L__BB11_51;
	st.local.u16 	[%rd23+6], %rs112;
	st.local.u16 	[%rd23+8], %rs111;
	mov.u16 	%rs112, %rs111;
$L__BB11_51:
	ld.local.u16 	%rs113, [%rd23+10];
	setp.le.u16 	%p47, %rs112, %rs113;
	@%p47 bra 	$L__BB11_53;
	st.local.u16 	[%rd23+8], %rs113;
	st.local.u16 	[%rd23+10], %rs112;
	mov.u16 	%rs113, %rs112;
$L__BB11_53:
	ld.local.u16 	%rs114, [%rd23+12];
	setp.le.u16 	%p48, %rs113, %rs114;
	@%p48 bra 	$L__BB11_55;
	st.local.u16 	[%rd23+10], %rs114;
	st.local.u16 	[%rd23+12], %rs113;
	mov.u16 	%rs114, %rs113;
$L__BB11_55:
	ld.local.u16 	%rs115, [%rd23+14];
	setp.le.u16 	%p49, %rs114, %rs115;
	@%p49 bra 	$L__BB11_57;
	st.local.u16 	[%rd23+12], %rs115;
	st.local.u16 	[%rd23+14], %rs114;
	mov.u16 	%rs115, %rs114;
$L__BB11_57:
	add.s32 	%r68, %r68, 8;
	ld.local.u16 	%rs52, [%rd23+16];
	setp.le.u16 	%p50, %rs115, %rs52;
	@%p50 bra 	$L__BB11_59;
	st.local.u16 	[%rd23+14], %rs52;
	st.local.u16 	[%rd23+16], %rs115;
$L__BB11_59:
	and.b32  	%r53, %r16, 7;
	setp.eq.s32 	%p51, %r53, 0;
	@%p51 bra 	$L__BB11_78;
	sub.s16 	%rs85, 4, %rs90;
	cvt.u32.u16 	%r54, %rs85;
	and.b32  	%r55, %r54, 7;
	and.b32  	%r19, %r54, 3;
	add.s32 	%r56, %r55, -1;
	setp.lt.u32 	%p52, %r56, 3;
	@%p52 bra 	$L__BB11_69;
	mul.wide.u32 	%rd109, %r68, 2;
	add.s64 	%rd24, %rd1, %rd109;
	ld.local.u16 	%rs53, [%rd24];
	ld.local.u16 	%rs116, [%rd24+2];
	setp.le.u16 	%p53, %rs53, %rs116;
	@%p53 bra 	$L__BB11_63;
	st.local.u16 	[%rd24], %rs116;
	st.local.u16 	[%rd24+2], %rs53;
	mov.u16 	%rs116, %rs53;
$L__BB11_63:
	ld.local.u16 	%rs117, [%rd24+4];
	setp.le.u16 	%p54, %rs116, %rs117;
	@%p54 bra 	$L__BB11_65;
	st.local.u16 	[%rd24+2], %rs117;
	st.local.u16 	[%rd24+4], %rs116;
	mov.u16 	%rs117, %rs116;
$L__BB11_65:
	ld.local.u16 	%rs118, [%rd24+6];
	setp.le.u16 	%p55, %rs117, %rs118;
	@%p55 bra 	$L__BB11_67;
	st.local.u16 	[%rd24+4], %rs118;
	st.local.u16 	[%rd24+6], %rs117;
	mov.u16 	%rs118, %rs117;
$L__BB11_67:
	add.s32 	%r68, %r68, 4;
	ld.local.u16 	%rs60, [%rd24+8];
	setp.le.u16 	%p56, %rs118, %rs60;
	@%p56 bra 	$L__BB11_69;
	st.local.u16 	[%rd24+6], %rs60;
	st.local.u16 	[%rd24+8], %rs118;
$L__BB11_69:
	setp.eq.s32 	%p57, %r19, 0;
	@%p57 bra 	$L__BB11_78;
	mul.wide.u32 	%rd110, %r68, 2;
	add.s64 	%rd25, %rd1, %rd110;
	ld.local.u16 	%rs61, [%rd25];
	ld.local.u16 	%rs119, [%rd25+2];
	setp.le.u16 	%p58, %rs61, %rs119;
	@%p58 bra 	$L__BB11_72;
	st.local.u16 	[%rd25], %rs119;
	st.local.u16 	[%rd25+2], %rs61;
	mov.u16 	%rs119, %rs61;
$L__BB11_72:
	setp.eq.s32 	%p59, %r19, 1;
	@%p59 bra 	$L__BB11_78;
	ld.local.u16 	%rs120, [%rd25+4];
	setp.le.u16 	%p60, %rs119, %rs120;
	@%p60 bra 	$L__BB11_75;
	st.local.u16 	[%rd25+2], %rs120;
	st.local.u16 	[%rd25+4], %rs119;
	mov.u16 	%rs120, %rs119;
$L__BB11_75:
	setp.eq.s32 	%p61, %r19, 2;
	@%p61 bra 	$L__BB11_78;
	ld.local.u16 	%rs66, [%rd25+6];
	setp.le.u16 	%p62, %rs120, %rs66;
	@%p62 bra 	$L__BB11_78;
	st.local.u16 	[%rd25+4], %rs66;
	st.local.u16 	[%rd25+6], %rs120;
$L__BB11_78:
	add.s32 	%r65, %r65, 1;
	add.s32 	%r64, %r64, -1;
	setp.ne.s32 	%p63, %r65, 2196;
	add.s16 	%rs91, %rs91, 1;
	add.s16 	%rs90, %rs90, 1;
	@%p63 bra 	$L__BB11_6;
	ld.param.f32 	%f4, [median_general_kernel3d_unsigned_short_13_param_2];
	ld.param.u64 	%rd117, [median_general_kernel3d_unsigned_short_13_param_1];
	cvta.to.global.u64 	%rd26, %rd117;
	setp.leu.f32 	%p64, %f4, 0f00000000;
	@%p64 bra 	$L__BB11_81;
	ld.param.f32 	%f5, [median_general_kernel3d_unsigned_short_13_param_2];
	shl.b64 	%rd113, %rd6, 1;
	add.s64 	%rd114, %rd19, %rd113;
	ld.global.u16 	%rs87, [%rd114];
	cvt.u32.u16 	%r57, %rs87;
	ld.local.u16 	%rs88, [%rd1+2196];
	cvt.u32.u16 	%r58, %rs88;
	sub.s32 	%r59, %r57, %r58;
	cvt.rn.f32.s32 	%f2, %r59;
	abs.f32 	%f3, %f2;
	setp.ltu.f32 	%p65, %f3, %f5;
	selp.b16 	%rs89, %rs87, %rs88, %p65;
	add.s64 	%rd115, %rd26, %rd113;
	st.global.u16 	[%rd115], %rs89;
	bra.uni 	$L__BB11_82;
$L__BB11_81:
	ld.local.u16 	%rs86, [%rd1+2196];
	shl.b64 	%rd111, %rd6, 1;
	add.s64 	%rd112, %rd26, %rd111;
	st.global.u16 	[%rd112], %rs86;
$L__BB11_82:
	ret;

}


// ===== COMPILED SASS (sm_100) =====

	.target	sm_100

	.elftype	@"ET_EXEC"


//--------------------- .note.nv.tkinfo           --------------------------
	.section	.note.nv.tkinfo,"",@"SHT_NOTE"
	.sectionflags	@"SHF_NOTE_NV_TKINFO"
	.tkinfo
        /*0018*/ 	.word	0x00000002
        /*0030*/ 	.string	""
        /*0030*/ 	.string	"ptxas"
        /*0030*/ 	.string	"Cuda compilation tools, release 13.0, V13.0.88"
        /*0030*/ 	.string	"Build cuda_13.0.r13.0/compiler.36424714_0"
        /*0030*/ 	.string	"-arch sm_100 -m 64 "



//--------------------- .note.nv.cuinfo           --------------------------
	.section	.note.nv.cuinfo,"",@"SHT_NOTE"
	.sectionflags	@"SHF_NOTE_NV_CUINFO"
        /*0018*/ 	.short	0x0002
        /*001a*/ 	.short	0x0064
        /*001c*/ 	.short	0x0082
	.zero		2


//--------------------- .nv.info                  --------------------------
	.section	.nv.info,"",@"SHT_CUDA_INFO"
	.align	4


	//----- nvinfo : EIATTR_REGCOUNT
	.align		4
        /*0000*/ 	.byte	0x04, 0x2f
        /*0002*/ 	.short	(.L_1 - .L_0)
	.align		4
.L_0:
        /*0004*/ 	.word	index@(median_general_kernel3d_float_3)
        /*0008*/ 	.word	0x00000022


	//----- nvinfo : EIATTR_FRAME_SIZE
	.align		4
.L_1:
        /*000c*/ 	.byte	0x04, 0x11
        /*000e*/ 	.short	(.L_3 - .L_2)
	.align		4
.L_2:
        /*0010*/ 	.word	index@(median_general_kernel3d_float_3)
        /*0014*/ 	.word	0x00000070


	//----- nvinfo : EIATTR_REGCOUNT
	.align		4
.L_3:
        /*0018*/ 	.byte	0x04, 0x2f
        /*001a*/ 	.short	(.L_5 - .L_4)
	.align		4
.L_4:
        /*001c*/ 	.word	index@(median_general_kernel3d_float_5)
        /*0020*/ 	.word	0x00000030


	//----- nvinfo : EIATTR_FRAME_SIZE
	.align		4
.L_5:
        /*0024*/ 	.byte	0x04, 0x11
        /*0026*/ 	.short	(.L_7 - .L_6)
	.align		4
.L_6:
        /*0028*/ 	.word	index@(median_general_kernel3d_float_5)
        /*002c*/ 	.word	0x000001f8


	//----- nvinfo : EIATTR_REGCOUNT
	.align		4
.L_7:
        /*0030*/ 	.byte	0x04, 0x2f
        /*0032*/ 	.short	(.L_9 - .L_8)
	.align		4
.L_8:
        /*0034*/ 	.word	index@(median_general_kernel3d_float_7)
        /*0038*/ 	.word	0x00000040


	//----- nvinfo : EIATTR_FRAME_SIZE
	.align		4
.L_9:
        /*003c*/ 	.byte	0x04, 0x11
        /*003e*/ 	.short	(.L_11 - .L_10)
	.align		4
.L_10:
        /*0040*/ 	.word	index@(median_general_kernel3d_float_7)
        /*0044*/ 	.word	0x00000560


	//----- nvinfo : EIATTR_REGCOUNT
	.align		4
.L_11:
        /*0048*/ 	.byte	0x04, 0x2f
        /*004a*/ 	.short	(.L_13 - .L_12)
	.align		4
.L_12:
        /*004c*/ 	.word	index@(median_general_kernel3d_float_9)
        /*0050*/ 	.word	0x00000040


	//----- nvinfo : EIATTR_FRAME_SIZE
	.align		4
.L_13:
        /*0054*/ 	.byte	0x04, 0x11
        /*0056*/ 	.short	(.L_15 - .L_14)
	.align		4
.L_14:
        /*0058*/ 	.word	index@(median_general_kernel3d_float_9)
        /*005c*/ 	.word	0x00000b68


	//----- nvinfo : EIATTR_REGCOUNT
	.align		4
.L_15:
        /*0060*/ 	.byte	0x04, 0x2f
        /*0062*/ 	.short	(.L_17 - .L_16)
	.align		4
.L_16:
        /*0064*/ 	.word	index@(median_general_kernel3d_float_11)
        /*0068*/ 	.word	0x00000060


	//----- nvinfo : EIATTR_FRAME_SIZE
	.align		4
.L_17:
        /*006c*/ 	.byte	0x04, 0x11
        /*006e*/ 	.short	(.L_19 - .L_18)
	.align		4
.L_18:
        /*0070*/ 	.word	index@(median_general_kernel3d_float_11)
        /*0074*/ 	.word	0x000014d0


	//----- nvinfo : EIATTR_REGCOUNT
	.align		4
.L_19:
        /*0078*/ 	.byte	0x04, 0x2f
        /*007a*/ 	.short	(.L_21 - .L_20)
	.align		4
.L_20:
        /*007c*/ 	.word	index@(median_general_kernel3d_float_13)
        /*0080*/ 	.word	0x00000038


	//----- nvinfo : EIATTR_FRAME_SIZE
	.align		4
.L_21:
        /*0084*/ 	.byte	0x04, 0x11
        /*0086*/ 	.short	(.L_23 - .L_22)
	.align		4
.L_22:
        /*0088*/ 	.word	index@(median_general_kernel3d_float_13)
        /*008c*/ 	.word	0x00002258


	//----- nvinfo : EIATTR_REGCOUNT
	.align		4
.L_23:
        /*0090*/ 	.byte	0x04, 0x2f
        /*0092*/ 	.short	(.L_25 - .L_24)
	.align		4
.L_24:
        /*0094*/ 	.word	index@(median_general_kernel3d_unsigned_short_3)
        /*0098*/ 	.word	0x00000028


	//----- nvinfo : EIATTR_FRAME_SIZE
	.align		4
.L_25:
        /*009c*/ 	.byte	0x04, 0x11
        /*009e*/ 	.short	(.L_27 - .L_26)
	.align		4
.L_26:
        /*00a0*/ 	.word	index@(median_general_kernel3d_unsigned_short_3)
        /*00a4*/ 	.word	0x00000038


	//----- nvinfo : EIATTR_REGCOUNT
	.align		4
.L_27:
        /*00a8*/ 	.byte	0x04, 0x2f
        /*00aa*/ 	.short	(.L_29 - .L_28)
	.align		4
.L_28:
        /*00ac*/ 	.word	index@(median_general_kernel3d_unsigned_short_5)
        /*00b0*/ 	.word	0x00000030


	//----- nvinfo : EIATTR_FRAME_SIZE
	.align		4
.L_29:
        /*00b4*/ 	.byte	0x04, 0x11
        /*00b6*/ 	.short	(.L_31 - .L_30)
	.align		4
.L_30:
        /*00b8*/ 	.word	index@(median_general_kernel3d_unsigned_short_5)
        /*00bc*/ 	.word	0x00000100


	//----- nvinfo : EIATTR_REGCOUNT
	.align		4
.L_31:
        /*00c0*/ 	.byte	0x04, 0x2f
        /*00c2*/ 	.short	(.L_33 - .L_32)
	.align		4
.L_32:
        /*00c4*/ 	.word	index@(median_general_kernel3d_unsigned_short_7)
        /*00c8*/ 	.word	0x00000040


	//----- nvinfo : EIATTR_FRAME_SIZE
	.align		4
.L_33:
        /*00cc*/ 	.byte	0x04, 0x11
        /*00ce*/ 	.short	(.L_35 - .L_34)
	.align		4
.L_34:
        /*00d0*/ 	.word	index@(median_general_kernel3d_unsigned_short_7)
        /*00d4*/ 	.word	0x000002b0


	//----- nvinfo : EIATTR_REGCOUNT
	.align		4
.L_35:
        /*00d8*/ 	.byte	0x04, 0x2f
        /*00da*/ 	.short	(.L_37 - .L_36)
	.align		4
.L_36:
        /*00dc*/ 	.word	index@(median_general_kernel3d_unsigned_short_9)
        /*00e0*/ 	.word	0x00000040


	//----- nvinfo : EIATTR_FRAME_SIZE
	.align		4
.L_37:
        /*00e4*/ 	.byte	0x04, 0x11
        /*00e6*/ 	.short	(.L_39 - .L_38)
	.align		4
.L_38:
        /*00e8*/ 	.word	index@(median_general_kernel3d_unsigned_short_9)
        /*00ec*/ 	.word	0x000005b8


	//----- nvinfo : EIATTR_REGCOUNT
	.align		4
.L_39:
        /*00f0*/ 	.byte	0x04, 0x2f
        /*00f2*/ 	.short	(.L_41 - .L_40)
	.align		4
.L_40:
        /*00f4*/ 	.word	index@(median_general_kernel3d_unsigned_short_11)
        /*00f8*/ 	.word	0x00000060


	//----- nvinfo : EIATTR_FRAME_SIZE
	.align		4
.L_41:
        /*00fc*/ 	.byte	0x04, 0x11
        /*00fe*/ 	.short	(.L_43 - .L_42)
	.align		4
.L_42:
        /*0100*/ 	.word	index@(median_general_kernel3d_unsigned_short_11)
        /*0104*/ 	.word	0x00000a68


	//----- nvinfo : EIATTR_REGCOUNT
	.align		4
.L_43:
        /*0108*/ 	.byte	0x04, 0x2f
        /*010a*/ 	.short	(.L_45 - .L_44)
	.align		4
.L_44:
        /*010c*/ 	.word	index@(median_general_kernel3d_unsigned_short_13)
        /*0110*/ 	.word	0x00000038


	//----- nvinfo : EIATTR_FRAME_SIZE
	.align		4
.L_45:
        /*0114*/ 	.byte	0x04, 0x11
        /*0116*/ 	.short	(.L_47 - .L_46)
	.align		4
.L_46:
        /*0118*/ 	.word	index@(median_general_kernel3d_unsigned_short_13)
        /*011c*/ 	.word	0x00001130


	//----- nvinfo : EIATTR_MIN_STACK_SIZE
	.align		4
.L_47:
        /*0120*/ 	.byte	0x04, 0x12
        /*0122*/ 	.short	(.L_49 - .L_48)
	.align		4
.L_48:
        /*0124*/ 	.word	index@(median_general_kernel3d_unsigned_short_13)
        /*0128*/ 	.word	0x00001130


	//----- nvinfo : EIATTR_MIN_STACK_SIZE
	.align		4
.L_49:
        /*012c*/ 	.byte	0x04, 0x12
        /*012e*/ 	.short	(.L_51 - .L_50)
	.align		4
.L_50:
        /*0130*/ 	.word	index@(median_general_kernel3d_unsigned_short_11)
        /*0134*/ 	.word	0x00000a68


	//----- nvinfo : EIATTR_MIN_STACK_SIZE
	.align		4
.L_51:
        /*0138*/ 	.byte	0x04, 0x12
        /*013a*/ 	.short	(.L_53 - .L_52)
	.align		4
.L_52:
        /*013c*/ 	.word	index@(median_general_kernel3d_unsigned_short_9)
        /*0140*/ 	.word	0x000005b8


	//----- nvinfo : EIATTR_MIN_STACK_SIZE
	.align		4
.L_53:
        /*0144*/ 	.byte	0x04, 0x12
        /*0146*/ 	.short	(.L_55 - .L_54)
	.align		4
.L_54:
        /*0148*/ 	.word	index@(median_general_kernel3d_unsigned_short_7)
        /*014c*/ 	.word	0x000002b0


	//----- nvinfo : EIATTR_MIN_STACK_SIZE
	.align		4
.L_55:
        /*0150*/ 	.byte	0x04, 0x12
        /*0152*/ 	.short	(.L_57 - .L_56)
	.align		4
.L_56:
        /*0154*/ 	.word	index@(median_general_kernel3d_unsigned_short_5)
        /*0158*/ 	.word	0x00000100


	//----- nvinfo : EIATTR_MIN_STACK_SIZE
	.align		4
.L_57:
        /*015c*/ 	.byte	0x04, 0x12
        /*015e*/ 	.short	(.L_59 - .L_58)
	.align		4
.L_58:
        /*0160*/ 	.word	index@(median_general_kernel3d_unsigned_short_3)
        /*0164*/ 	.word	0x00000038


	//----- nvinfo : EIATTR_MIN_STACK_SIZE
	.align		4
.L_59:
        /*0168*/ 	.byte	0x04, 0x12
        /*016a*/ 	.short	(.L_61 - .L_60)
	.align		4
.L_60:
        /*016c*/ 	.word	index@(median_general_kernel3d_float_13)
        /*0170*/ 	.word	0x00002258


	//----- nvinfo : EIATTR_MIN_STACK_SIZE
	.align		4
.L_61:
        /*0174*/ 	.byte	0x04, 0x12
        /*0176*/ 	.short	(.L_63 - .L_62)
	.align		4
.L_62:
        /*0178*/ 	.word	index@(median_general_kernel3d_float_11)
        /*017c*/ 	.word	0x000014d0


	//----- nvinfo : EIATTR_MIN_STACK_SIZE
	.align		4
.L_63:
        /*0180*/ 	.byte	0x04, 0x12
        /*0182*/ 	.short	(.L_65 - .L_64)
	.align		4
.L_64:
        /*0184*/ 	.word	index@(median_general_kernel3d_float_9)
        /*0188*/ 	.word	0x00000b68


	//----- nvinfo : EIATTR_MIN_STACK_SIZE
	.align		4
.L_65:
        /*018c*/ 	.byte	0x04, 0x12
        /*018e*/ 	.short	(.L_67 - .L_66)
	.align		4
.L_66:
        /*0190*/ 	.word	index@(median_general_kernel3d_float_7)
        /*0194*/ 	.word	0x00000560


	//----- nvinfo : EIATTR_MIN_STACK_SIZE
	.align		4
.L_67:
        /*0198*/ 	.byte	0x04, 0x12
        /*019a*/ 	.short	(.L_69 - .L_68)
	.align		4
.L_68:
        /*019c*/ 	.word	index@(median_general_kernel3d_float_5)
        /*01a0*/ 	.word	0x000001f8


	//----- nvinfo : EIATTR_MIN_STACK_SIZE
	.align		4
.L_69:
        /*01a4*/ 	.byte	0x04, 0x12
        /*01a6*/ 	.short	(.L_71 - .L_70)
	.align		4
.L_70:
        /*01a8*/ 	.word	index@(median_general_kernel3d_float_3)
        /*01ac*/ 	.word	0x00000070
.L_71:


//--------------------- .nv.compat                --------------------------
	.section	.nv.compat,"",@"SHT_CUDA_COMPAT_INFO"
	.align	4
        /*0000*/ 	.byte	0x02, 0x09, 0x00, 0x00, 0x02, 0x02, 0x01, 0x00, 0x02, 0x05, 0x05, 0x00, 0x03, 0x07, 0x01, 0x01
        /*0010*/ 	.byte	0x02, 0x03, 0x00, 0x00, 0x02, 0x06, 0x01, 0x00, 0x04, 0x0b, 0x08, 0x00, 0x09, 0x00, 0x00, 0x00
        /*0020*/ 	.byte	0x00, 0x00, 0x00, 0x00


//--------------------- .nv.info.median_general_kernel3d_unsigned_short_13 --------------------------
	.section	.nv.info.median_general_kernel3d_unsigned_short_13,"",@"SHT_CUDA_INFO"
	.sectionflags	@""
	.align	4


	//----- nvinfo : EIATTR_CUDA_API_VERSION
	.align		4
        /*0000*/ 	.byte	0x04, 0x37
        /*0002*/ 	.short	(.L_73 - .L_72)
.L_72:
        /*0004*/ 	.word	0x00000082


	//----- nvinfo : EIATTR_KPARAM_INFO
	.align		4
.L_73:
        /*0008*/ 	.byte	0x04, 0x17
        /*000a*/ 	.short	(.L_75 - .L_74)
.L_74:
        /*000c*/ 	.word	0x00000000
        /*0010*/ 	.short	0x0005
        /*0012*/ 	.short	0x001c
        /*0014*/ 	.byte	0x00, 0xf0, 0x11, 0x00


	//----- nvinfo : EIATTR_KPARAM_INFO
	.align		4
.L_75:
        /*0018*/ 	.byte	0x04, 0x17
        /*001a*/ 	.short	(.L_77 - .L_76)
.L_76:
        /*001c*/ 	.word	0x00000000
        /*0020*/ 	.short	0x0004
        /*0022*/ 	.short	0x0018
        /*0024*/ 	.byte	0x00, 0xf0, 0x11, 0x00


	//----- nvinfo : EIATTR_KPARAM_INFO
	.align		4
.L_77:
        /*0028*/ 	.byte	0x04, 0x17
        /*002a*/ 	.short	(.L_79 - .L_78)
.L_78:
        /*002c*/ 	.word	0x00000000
        /*0030*/ 	.short	0x0003
        /*0032*/ 	.short	0x0014
        /*0034*/ 	.byte	0x00, 0xf0, 0x11, 0x00


	//----- nvinfo : EIATTR_KPARAM_INFO
	.align		4
.L_79:
        /*0038*/ 	.byte	0x04, 0x17
        /*003a*/ 	.short	(.L_81 - .L_80)
.L_80:
        /*003c*/ 	.word	0x00000000
        /*0040*/ 	.short	0x0002
        /*0042*/ 	.short	0x0010
        /*0044*/ 	.byte	0x00, 0xf0, 0x11, 0x00


	//----- nvinfo : EIATTR_KPARAM_INFO
	.align		4
.L_81:
        /*0048*/ 	.byte	0x04, 0x17
        /*004a*/ 	.short	(.L_83 - .L_82)
.L_82:
        /*004c*/ 	.word	0x00000000
        /*0050*/ 	.short	0x0001
        /*0052*/ 	.short	0x0008
        /*0054*/ 	.byte	0x00, 0xf5, 0x21, 0x00


	//----- nvinfo : EIATTR_KPARAM_INFO
	.align		4
.L_83:
        /*0058*/ 	.byte	0x04, 0x17
        /*005a*/ 	.short	(.L_85 - .L_84)
.L_84:
        /*005c*/ 	.word	0x00000000
        /*0060*/ 	.short	0x0000
        /*0062*/ 	.short	0x0000
        /*0064*/ 	.byte	0x00, 0xf5, 0x21, 0x00


	//----- nvinfo : EIATTR_SPARSE_MMA_MASK
	.align		4
.L_85:
        /*0068*/ 	.byte	0x03, 0x50
        /*006a*/ 	.short	0x0000


	//----- nvinfo : EIATTR_MAXREG_COUNT
	.align		4
        /*006c*/ 	.byte	0x03, 0x1b
        /*006e*/ 	.short	0x00ff


	//----- nvinfo : EIATTR_MERCURY_ISA_VERSION
	.align		4
        /*0070*/ 	.byte	0x03, 0x5f
        /*0072*/ 	.short	0x0101


	//----- nvinfo : EIATTR_VRC_CTA_INIT_COUNT
	.align		4
        /*0074*/ 	.byte	0x02, 0x4a
	.zero		1
	.zero		1


	//----- nvinfo : EIATTR_EXIT_INSTR_OFFSETS
	.align		4
        /*0078*/ 	.byte	0x04, 0x1c
        /*007a*/ 	.short	(.L_87 - .L_86)


	//   ....[0]....
.L_86:
        /*007c*/ 	.word	0x00000160


	//   ....[1]....
        /*0080*/ 	.word	0x00002090


	//   ....[2]....
        /*0084*/ 	.word	0x000020f0


	//----- nvinfo : EIATTR_CBANK_PARAM_SIZE
	.align		4
.L_87:
        /*0088*/ 	.byte	0x03, 0x19
        /*008a*/ 	.short	0x0020


	//----- nvinfo : EIATTR_PARAM_CBANK
	.align		4
        /*008c*/ 	.byte	0x04, 0x0a
        /*008e*/ 	.short	(.L_89 - .L_88)
	.align		4
.L_88:
        /*0090*/ 	.word	index@(.nv.constant0.median_general_kernel3d_unsigned_short_13)
        /*0094*/ 	.short	0x0380
        /*0096*/ 	.short	0x0020


	//----- nvinfo : EIATTR_SW_WAR
	.align		4
.L_89:
        /*0098*/ 	.byte	0x04, 0x36
        /*009a*/ 	.short	(.L_91 - .L_90)
.L_90:
        /*009c*/ 	.word	0x00000008
.L_91:


//--------------------- .nv.info.median_general_kernel3d_unsigned_short_11 --------------------------
	.section	.nv.info.median_general_kernel3d_unsigned_short_11,"",@"SHT_CUDA_INFO"
	.sectionflags	@""
	.align	4


	//----- nvinfo : EIATTR_CUDA_API_VERSION
	.align		4
        /*0000*/ 	.byte	0x04, 0x37
        /*0002*/ 	.short	(.L_93 - .L_92)
.L_92:
        /*0004*/ 	.word	0x00000082


	//----- nvinfo : EIATTR_KPARAM_INFO
	.align		4
.L_93:
        /*0008*/ 	.byte	0x04, 0x17
        /*000a*/ 	.short	(.L_95 - .L_94)
.L_94:
        /*000c*/ 	.word	0x00000000
        /*0010*/ 	.short	0x0005
        /*0012*/ 	.short	0x001c
        /*0014*/ 	.byte	0x00, 0xf0, 0x11, 0x00


	//----- nvinfo : EIATTR_KPARAM_INFO
	.align		4
.L_95:
        /*0018*/ 	.byte	0x04, 0x17
        /*001a*/ 	.short	(.L_97 - .L_96)
.L_96:
        /*001c*/ 	.word	0x00000000
        /*0020*/ 	.short	0x0004
        /*0022*/ 	.short	0x0018
        /*0024*/ 	.byte	0x00, 0xf0, 0x11, 0x00


	//----- nvinfo : EIATTR_KPARAM_INFO
	.align		4
.L_97:
        /*0028*/ 	.byte	0x04, 0x17
        /*002a*/ 	.short	(.L_99 - .L_98)
.L_98:
        /*002c*/ 	.word	0x00000000
        /*0030*/ 	.short	0x0003
        /*0032*/ 	.short	0x0014
        /*0034*/ 	.byte	0x00, 0xf0, 0x11, 0x00


	//----- nvinfo : EIATTR_KPARAM_INFO
	.align		4
.L_99:
        /*0038*/ 	.byte	0x04, 0x17
        /*003a*/ 	.short	(.L_101 - .L_100)
.L_100:
        /*003c*/ 	.word	0x00000000
        /*0040*/ 	.short	0x0002
        /*0042*/ 	.short	0x0010
        /*0044*/ 	.byte	0x00, 0xf0, 0x11, 0x00


	//----- nvinfo : EIATTR_KPARAM_INFO
	.align		4
.L_101:
        /*0048*/ 	.byte	0x04, 0x17
        /*004a*/ 	.short	(.L_103 - .L_102)
.L_102:
        /*004c*/ 	.word	0x00000000
        /*0050*/ 	.short	0x0001
        /*0052*/ 	.short	0x0008
        /*0054*/ 	.byte	0x00, 0xf5, 0x21, 0x00


	//----- nvinfo : EIATTR_KPARAM_INFO
	.align		4
.L_103:
        /*0058*/ 	.byte	0x04, 0x17
        /*005a*/ 	.short	(.L_105 - .L_104)
.L_104:
        /*005c*/ 	.word	0x00000000
        /*0060*/ 	.short	0x0000
        /*0062*/ 	.short	0x0000
        /*0064*/ 	.byte	0x00, 0xf5, 0x21, 0x00


	//----- nvinfo : EIATTR_SPARSE_MMA_MASK
	.align		4
.L_105:
        /*0068*/ 	.byte	0x03, 0x50
        /*006a*/ 	.short	0x0000


	//----- nvinfo : EIATTR_MAXREG_COUNT
	.align		4
        /*006c*/ 	.byte	0x03, 0x1b
        /*006e*/ 	.short	0x00ff


	//----- nvinfo : EIATTR_MERCURY_ISA_VERSION
	.align		4
        /*0070*/ 	.byte	0x03, 0x5f
        /*0072*/ 	.short	0x0101


	//----- nvinfo : EIATTR_VRC_CTA_INIT_COUNT
	.align		4
        /*0074*/ 	.byte	0x02, 0x4a
	.zero		1
	.zero		1


	//----- nvinfo : EIATTR_EXIT_INSTR_OFFSETS
	.align		4
        /*0078*/ 	.byte	0x04, 0x1c
        /*007a*/ 	.short	(.L_107 - .L_106)


	//   ....[0]....
.L_106:
        /*007c*/ 	.word	0x00000160


	//   ....[1]....
        /*0080*/ 	.word	0x00004e60


	//   ....[2]....
        /*0084*/ 	.word	0x00004ec0


	//----- nvinfo : EIATTR_CBANK_PARAM_SIZE
	.align		4
.L_107:
        /*0088*/ 	.byte	0x03, 0x19
        /*008a*/ 	.short	0x0020


	//----- nvinfo : EIATTR_PARAM_CBANK
	.align		4
        /*008c*/ 	.byte	0x04, 0x0a
        /*008e*/ 	.short	(.L_109 - .L_108)
	.align		4
.L_108:
        /*0090*/ 	.word	index@(.nv.constant0.median_general_kernel3d_unsigned_short_11)
        /*0094*/ 	.short	0x0380
        /*0096*/ 	.short	0x0020


	//----- nvinfo : EIATTR_SW_WAR
	.align		4
.L_109:
        /*0098*/ 	.byte	0x04, 0x36
        /*009a*/ 	.short	(.L_111 - .L_110)
.L_110:
        /*009c*/ 	.word	0x00000008
.L_111:


//--------------------- .nv.info.median_general_kernel3d_unsigned_short_9 --------------------------
	.section	.nv.info.median_general_kernel3d_unsigned_short_9,"",@"SHT_CUDA_INFO"
	.sectionflags	@""
	.align	4


	//----- nvinfo : EIATTR_CUDA_API_VERSION
	.align		4
        /*0000*/ 	.byte	0x04, 0x37
        /*0002*/ 	.short	(.L_113 - .L_112)
.L_112:
        /*0004*/ 	.word	0x00000082


	//----- nvinfo : EIATTR_KPARAM_INFO
	.align		4
.L_113:
        /*0008*/ 	.byte	0x04, 0x17
        /*000a*/ 	.short	(.L_115 - .L_114)
.L_114:
        /*000c*/ 	.word	0x00000000
        /*0010*/ 	.short	0x0005
        /*0012*/ 	.short	0x001c
        /*0014*/ 	.byte	0x00, 0xf0, 0x11, 0x00


	//----- nvinfo : EIATTR_KPARAM_INFO
	.align		4
.L_115:
        /*0018*/ 	.byte	0x04, 0x17
        /*001a*/ 	.short	(.L_117 - .L_116)
.L_116:
        /*001c*/ 	.word	0x00000000
        /*0020*/ 	.short	0x0004
        /*0022*/ 	.short	0x0018
        /*0024*/ 	.byte	0x00, 0xf0, 0x11, 0x00


	//----- nvinfo : EIATTR_KPARAM_INFO
	.align		4
.L_117:
        /*0028*/ 	.byte	0x04, 0x17
        /*002a*/ 	.short	(.L_119 - .L_118)
.L_118:
        /*002c*/ 	.word	0x00000000
        /*0030*/ 	.short	0x0003
        /*0032*/ 	.short	0x0014
        /*0034*/ 	.byte	0x00, 0xf0, 0x11, 0x00


	//----- nvinfo : EIATTR_KPARAM_INFO
	.align		4
.L_119:
        /*0038*/ 	.byte	0x04, 0x17
        /*003a*/ 	.short	(.L_121 - .L_120)
.L_120:
        /*003c*/ 	.word	0x00000000
        /*0040*/ 	.short	0x0002
        /*0042*/ 	.short	0x0010
        /*0044*/ 	.byte	0x00, 0xf0, 0x11, 0x00


	//----- nvinfo : EIATTR_KPARAM_INFO
	.align		4
.L_121:
        /*0048*/ 	.byte	0x04, 0x17
        /*004a*/ 	.short	(.L_123 - .L_122)
.L_122:
        /*004c*/ 	.word	0x00000000
        /*0050*/ 	.short	0x0001
        /*0052*/ 	.short	0x0008
        /*0054*/ 	.byte	0x00, 0xf5, 0x21, 0x00


	//----- nvinfo : EIATTR_KPARAM_INFO
	.align		4
.L_123:
        /*0058*/ 	.byte	0x04, 0x17
        /*005a*/ 	.short	(.L_125 - .L_124)
.L_124:
        /*005c*/ 	.word	0x00000000
        /*0060*/ 	.short	0x0000
        /*0062*/ 	.short	0x0000
        /*0064*/ 	.byte	0x00, 0xf5, 0x21, 0x00


	//----- nvinfo : EIATTR_SPARSE_MMA_MASK
	.align		4
.L_125:
        /*0068*/ 	.byte	0x03, 0x50
        /*006a*/ 	.short	0x0000


	//----- nvinfo : EIATTR_MAXREG_COUNT
	.align		4
        /*006c*/ 	.byte	0x03, 0x1b
        /*006e*/ 	.short	0x00ff


	//----- nvinfo : EIATTR_MERCURY_ISA_VERSION
	.align		4
        /*0070*/ 	.byte	0x03, 0x5f
        /*0072*/ 	.short	0x0101


	//----- nvinfo : EIATTR_VRC_CTA_INIT_COUNT
	.align		4
        /*0074*/ 	.byte	0x02, 0x4a
	.zero		1
	.zero		1


	//----- nvinfo : EIATTR_EXIT_INSTR_OFFSETS
	.align		4
        /*0078*/ 	.byte	0x04, 0x1c
        /*007a*/ 	.short	(.L_127 - .L_126)


	//   ....[0]....
.L_126:
        /*007c*/ 	.word	0x00000160


	//   ....[1]....
        /*0080*/ 	.word	0x00003d40


	//   ....[2]....
        /*0084*/ 	.word	0x00003da0


	//----- nvinfo : EIATTR_CBANK_PARAM_SIZE
	.align		4
.L_127:
        /*0088*/ 	.byte	0x03, 0x19
        /*008a*/ 	.short	0x0020


	//----- nvinfo : EIATTR_PARAM_CBANK
	.align		4
        /*008c*/ 	.byte	0x04, 0x0a
        /*008e*/ 	.short	(.L_129 - .L_128)
	.align		4
.L_128:
        /*0090*/ 	.word	index@(.nv.constant0.median_general_kernel3d_unsigned_short_9)
        /*0094*/ 	.short	0x0380
        /*0096*/ 	.short	0x0020


	//----- nvinfo : EIATTR_SW_WAR
	.align		4
.L_129:
        /*0098*/ 	.byte	0x04, 0x36
        /*009a*/ 	.short	(.L_131 - .L_130)
.L_130:
        /*009c*/ 	.word	0x00000008
.L_131:


//--------------------- .nv.info.median_general_kernel3d_unsigned_short_7 --------------------------
	.section	.nv.info.median_general_kernel3d_unsigned_short_7,"",@"SHT_CUDA_INFO"
	.sectionflags	@""
	.align	4


	//----- nvinfo : EIATTR_CUDA_API_VERSION
	.align		4
        /*0000*/ 	.byte	0x04, 0x37
        /*0002*/ 	.short	(.L_133 - .L_132)
.L_132:
        /*0004*/ 	.word	0x00000082


	//----- nvinfo : EIATTR_KPARAM_INFO
	.align		4
.L_133:
        /*0008*/ 	.byte	0x04, 0x17
        /*000a*/ 	.short	(.L_135 - .L_134)
.L_134:
        /*000c*/ 	.word	0x00000000
        /*0010*/ 	.short	0x0005
        /*0012*/ 	.short	0x001c
        /*0014*/ 	.byte	0x00, 0xf0, 0x11, 0x00


	//----- nvinfo : EIATTR_KPARAM_INFO
	.align		4
.L_135:
        /*0018*/ 	.byte	0x04, 0x17
        /*001a*/ 	.short	(.L_137 - .L_136)
.L_136:
        /*001c*/ 	.word	0x00000000
        /*0020*/ 	.short	0x0004
        /*0022*/ 	.short	0x0018
        /*0024*/ 	.byte	0x00, 0xf0, 0x11, 0x00


	//----- nvinfo : EIATTR_KPARAM_INFO
	.align		4
.L_137:
        /*0028*/ 	.byte	0x04, 0x17
        /*002a*/ 	.short	(.L_139 - .L_138)
.L_138:
        /*002c*/ 	.word	0x00000000
        /*0030*/ 	.short	0x0003
        /*0032*/ 	.short	0x0014
        /*0034*/ 	.byte	0x00, 0xf0, 0x11, 0x00


	//----- nvinfo : EIATTR_KPARAM_INFO
	.align		4
.L_139:
        /*0038*/ 	.byte	0x04, 0x17
        /*003a*/ 	.short	(.L_141 - .L_140)
.L_140:
        /*003c*/ 	.word	0x00000000
        /*0040*/ 	.short	0x0002
        /*0042*/ 	.short	0x0010
        /*0044*/ 	.byte	0x00, 0xf0, 0x11, 0x00


	//----- nvinfo : EIATTR_KPARAM_INFO
	.align		4
.L_141:
        /*0048*/ 	.byte	0x04, 0x17
        /*004a*/ 	.short	(.L_143 - .L_142)
.L_142:
        /*004c*/ 	.word	0x00000000
        /*0050*/ 	.short	0x0001
        /*0052*/ 	.short	0x0008
        /*0054*/ 	.byte	0x00, 0xf5, 0x21, 0x00


	//----- nvinfo : EIATTR_KPARAM_INFO
	.align		4
.L_143:
        /*0058*/ 	.byte	0x04, 0x17
        /*005a*/ 	.short	(.L_145 - .L_144)
.L_144:
        /*005c*/ 	.word	0x00000000
        /*0060*/ 	.short	0x0000
        /*0062*/ 	.short	0x0000
        /*0064*/ 	.byte	0x00, 0xf5, 0x21, 0x00


	//----- nvinfo : EIATTR_SPARSE_MMA_MASK
	.align		4
.L_145:
        /*0068*/ 	.byte	0x03, 0x50
        /*006a*/ 	.short	0x0000


	//----- nvinfo : EIATTR_MAXREG_COUNT
	.align		4
        /*006c*/ 	.byte	0x03, 0x1b
        /*006e*/ 	.short	0x00ff


	//----- nvinfo : EIATTR_MERCURY_ISA_VERSION
	.align		4
        /*0070*/ 	.byte	0x03, 0x5f
        /*0072*/ 	.short	0x0101


	//----- nvinfo : EIATTR_VRC_CTA_INIT_COUNT
	.align		4
        /*0074*/ 	.byte	0x02, 0x4a
	.zero		1
	.zero		1


	//----- nvinfo : EIATTR_EXIT_INSTR_OFFSETS
	.align		4
        /*0078*/ 	.byte	0x04, 0x1c
        /*007a*/ 	.short	(.L_147 - .L_146)


	//   ....[0]....
.L_146:
        /*007c*/ 	.word	0x00000160


	//   ....[1]....
        /*0080*/ 	.word	0x00002de0


	//   ....[2]....
        /*0084*/ 	.word	0x00002e40


	//----- nvinfo : EIATTR_CBANK_PARAM_SIZE
	.align		4
.L_147:
        /*0088*/ 	.byte	0x03, 0x19
        /*008a*/ 	.short	0x0020


	//----- nvinfo : EIATTR_PARAM_CBANK
	.align		4
        /*008c*/ 	.byte	0x04, 0x0a
        /*008e*/ 	.short	(.L_149 - .L_148)
	.align		4
.L_148:
        /*0090*/ 	.word	index@(.nv.constant0.median_general_kernel3d_unsigned_short_7)
        /*0094*/ 	.short	0x0380
        /*0096*/ 	.short	0x0020


	//----- nvinfo : EIATTR_SW_WAR
	.align		4
.L_149:
        /*0098*/ 	.byte	0x04, 0x36
        /*009a*/ 	.short	(.L_151 - .L_150)
.L_150:
        /*009c*/ 	.word	0x00000008
.L_151:


//--------------------- .nv.info.median_general_kernel3d_unsigned_short_5 --------------------------
	.section	.nv.info.median_general_kernel3d_unsigned_short_5,"",@"SHT_CUDA_INFO"
	.sectionflags	@""
	.align	4


	//----- nvinfo : EIATTR_CUDA_API_VERSION
	.align		4
        /*0000*/ 	.byte	0x04, 0x37
        /*0002*/ 	.short	(.L_153 - .L_152)
.L_152:
        /*0004*/ 	.word	0x00000082


	//----- nvinfo : EIATTR_KPARAM_INFO
	.align		4
.L_153:
        /*0008*/ 	.byte	0x04, 0x17
        /*000a*/ 	.short	(.L_155 - .L_154)
.L_154:
        /*000c*/ 	.word	0x00000000
        /*0010*/ 	.short	0x0005
        /*0012*/ 	.short	0x001c
        /*0014*/ 	.byte	0x00, 0xf0, 0x11, 0x00


	//----- nvinfo : EIATTR_KPARAM_INFO
	.align		4
.L_155:
        /*0018*/ 	.byte	0x04, 0x17
        /*001a*/ 	.short	(.L_157 - .L_156)
.L_156:
        /*001c*/ 	.word	0x00000000
        /*0020*/ 	.short	0x0004
        /*0022*/ 	.short	0x0018
        /*0024*/ 	.byte	0x00, 0xf0, 0x11, 0x00


	//----- nvinfo : EIATTR_KPARAM_INFO
	.align		4
.L_157:
        /*0028*/ 	.byte	0x04, 0x17
        /*002a*/ 	.short	(.L_159 - .L_158)
.L_158:
        /*002c*/ 	.word	0x00000000
        /*0030*/ 	.short	0x0003
        /*0032*/ 	.short	0x0014
        /*0034*/ 	.byte	0x00, 0xf0, 0x11, 0x00


	//----- nvinfo : EIATTR_KPARAM_INFO
	.align		4
.L_159:
        /*0038*/ 	.byte	0x04, 0x17
        /*003a*/ 	.short	(.L_161 - .L_160)
.L_160:
        /*003c*/ 	.word	0x00000000
        /*0040*/ 	.short	0x0002
        /*0042*/ 	.short	0x0010
        /*0044*/ 	.byte	0x00, 0xf0, 0x11, 0x00


	//----- nvinfo : EIATTR_KPARAM_INFO
	.align		4
.L_161:
        /*0048*/ 	.byte	0x04, 0x17
        /*004a*/ 	.short	(.L_163 - .L_162)
.L_162:
        /*004c*/ 	.word	0x00000000
        /*0050*/ 	.short	0x0001
        /*0052*/ 	.short	0x0008
        /*0054*/ 	.byte	0x00, 0xf5, 0x21, 0x00


	//----- nvinfo : EIATTR_KPARAM_INFO
	.align		4
.L_163:
        /*0058*/ 	.byte	0x04, 0x17
        /*005a*/ 	.short	(.L_165 - .L_164)
.L_164:
        /*005c*/ 	.word	0x00000000
        /*0060*/ 	.short	0x0000
        /*0062*/ 	.short	0x0000
        /*0064*/ 	.byte	0x00, 0xf5, 0x21, 0x00


	//----- nvinfo : EIATTR_SPARSE_MMA_MASK
	.align		4
.L_165:
        /*0068*/ 	.byte	0x03, 0x50
        /*006a*/ 	.short	0x0000


	//----- nvinfo : EIATTR_MAXREG_COUNT
	.align		4
        /*006c*/ 	.byte	0x03, 0x1b
        /*006e*/ 	.short	0x00ff


	//----- nvinfo : EIATTR_MERCURY_ISA_VERSION
	.align		4
        /*0070*/ 	.byte	0x03, 0x5f
        /*0072*/ 	.short	0x0101


	//----- nvinfo : EIATTR_VRC_CTA_INIT_COUNT
	.align		4
        /*0074*/ 	.byte	0x02, 0x4a
	.zero		1
	.zero		1


	//----- nvinfo : EIATTR_EXIT_INSTR_OFFSETS
	.align		4
        /*0078*/ 	.byte	0x04, 0x1c
        /*007a*/ 	.short	(.L_167 - .L_166)


	//   ....[0]....
.L_166:
        /*007c*/ 	.word	0x00000160


	//   ....[1]....
        /*0080*/ 	.word	0x00002310


	//   ....[2]....
        /*0084*/ 	.word	0x00002370


	//----- nvinfo : EIATTR_CBANK_PARAM_SIZE
	.align		4
.L_167:
        /*0088*/ 	.byte	0x03, 0x19
        /*008a*/ 	.short	0x0020


	//----- nvinfo : EIATTR_PARAM_CBANK
	.align		4
        /*008c*/ 	.byte	0x04, 0x0a
        /*008e*/ 	.short	(.L_169 - .L_168)
	.align		4
.L_168:
        /*0090*/ 	.word	index@(.nv.constant0.median_general_kernel3d_unsigned_short_5)
        /*0094*/ 	.short	0x0380
        /*0096*/ 	.short	0x0020


	//----- nvinfo : EIATTR_SW_WAR
	.align		4
.L_169:
        /*0098*/ 	.byte	0x04, 0x36
        /*009a*/ 	.short	(.L_171 - .L_170)
.L_170:
        /*009c*/ 	.word	0x00000008
.L_171:


//--------------------- .nv.info.median_general_kernel3d_unsigned_short_3 --------------------------
	.section	.nv.info.median_general_kernel3d_unsigned_short_3,"",@"SHT_CUDA_INFO"
	.sectionflags	@""
	.align	4


	//----- nvinfo : EIATTR_CUDA_API_VERSION
	.align		4
        /*0000*/ 	.byte	0x04, 0x37
        /*0002*/ 	.short	(.L_173 - .L_172)
.L_172:
        /*0004*/ 	.word	0x00000082


	//----- nvinfo : EIATTR_KPARAM_INFO
	.align		4
.L_173:
        /*0008*/ 	.byte	0x04, 0x17
        /*000a*/ 	.short	(.L_175 - .L_174)
.L_174:
        /*000c*/ 	.word	0x00000000
        /*0010*/ 	.short	0x0005
        /*0012*/ 	.short	0x001c
        /*0014*/ 	.byte	0x00, 0xf0, 0x11, 0x00


	//----- nvinfo : EIATTR_KPARAM_INFO
	.align		4
.L_175:
        /*0018*/ 	.byte	0x04, 0x17
        /*001a*/ 	.short	(.L_177 - .L_176)
.L_176:
        /*001c*/ 	.word	0x00000000
        /*0020*/ 	.short	0x0004
        /*0022*/ 	.short	0x0018
        /*0024*/ 	.byte	0x00, 0xf0, 0x11, 0x00


	//----- nvinfo : EIATTR_KPARAM_INFO
	.align		4
.L_177:
        /*0028*/ 	.byte	0x04, 0x17
        /*002a*/ 	.short	(.L_179 - .L_178)
.L_178:
        /*002c*/ 	.word	0x00000000
        /*0030*/ 	.short	0x0003
        /*0032*/ 	.short	0x0014
        /*0034*/ 	.byte	0x00, 0xf0, 0x11, 0x00


	//----- nvinfo : EIATTR_KPARAM_INFO
	.align		4
.L_179:
        /*0038*/ 	.byte	0x04, 0x17
        /*003a*/ 	.short	(.L_181 - .L_180)
.L_180:
        /*003c*/ 	.word	0x00000000
        /*0040*/ 	.short	0x0002
        /*0042*/ 	.short	0x0010
        /*0044*/ 	.byte	0x00, 0xf0, 0x11, 0x00


	//----- nvinfo : EIATTR_KPARAM_INFO
	.align		4
.L_181:
        /*0048*/ 	.byte	0x04, 0x17
        /*004a*/ 	.short	(.L_183 - .L_182)
.L_182:
        /*004c*/ 	.word	0x00000000
        /*0050*/ 	.short	0x0001
        /*0052*/ 	.short	0x0008
        /*0054*/ 	.byte	0x00, 0xf5, 0x21, 0x00


	//----- nvinfo : EIATTR_KPARAM_INFO
	.align		4
.L_183:
        /*0058*/ 	.byte	0x04, 0x17
        /*005a*/ 	.short	(.L_185 - .L_184)
.L_184:
        /*005c*/ 	.word	0x00000000
        /*0060*/ 	.short	0x0000
        /*0062*/ 	.short	0x0000
        /*0064*/ 	.byte	0x00, 0xf5, 0x21, 0x00


	//----- nvinfo : EIATTR_SPARSE_MMA_MASK
	.align		4
.L_185:
        /*0068*/ 	.byte	0x03, 0x50
        /*006a*/ 	.short	0x0000


	//----- nvinfo : EIATTR_MAXREG_COUNT
	.align		4
        /*006c*/ 	.byte	0x03, 0x1b
        /*006e*/ 	.short	0x00ff


	//----- nvinfo : EIATTR_MERCURY_ISA_VERSION
	.align		4
        /*0070*/ 	.byte	0x03, 0x5f
        /*0072*/ 	.short	0x0101


	//----- nvinfo : EIATTR_VRC_CTA_INIT_COUNT
	.align		4
        /*0074*/ 	.byte	0x02, 0x4a
	.zero		1
	.zero		1


	//----- nvinfo : EIATTR_EXIT_INSTR_OFFSETS
	.align		4
        /*0078*/ 	.byte	0x04, 0x1c
        /*007a*/ 	.short	(.L_187 - .L_186)


	//   ....[0]....
.L_186:
        /*007c*/ 	.word	0x00000150


	//   ....[1]....
        /*0080*/ 	.word	0x00001fe0


	//   ....[2]....
        /*0084*/ 	.word	0x00002040


	//----- nvinfo : EIATTR_CBANK_PARAM_SIZE
	.align		4
.L_187:
        /*0088*/ 	.byte	0x03, 0x19
        /*008a*/ 	.short	0x0020


	//----- nvinfo : EIATTR_PARAM_CBANK
	.align		4
        /*008c*/ 	.byte	0x04, 0x0a
        /*008e*/ 	.short	(.L_189 - .L_188)
	.align		4
.L_188:
        /*0090*/ 	.word	index@(.nv.constant0.median_general_kernel3d_unsigned_short_3)
        /*0094*/ 	.short	0x0380
        /*0096*/ 	.short	0x0020


	//----- nvinfo : EIATTR_SW_WAR
	.align		4
.L_189:
        /*0098*/ 	.byte	0x04, 0x36
        /*009a*/ 	.short	(.L_191 - .L_190)
.L_190:
        /*009c*/ 	.word	0x00000008
.L_191:


//--------------------- .nv.info.median_general_kernel3d_float_13 --------------------------
	.section	.nv.info.median_general_kernel3d_float_13,"",@"SHT_CUDA_INFO"
	.sectionflags	@""
	.align	4


	//----- nvinfo : EIATTR_CUDA_API_VERSION
	.align		4
        /*0000*/ 	.byte	0x04, 0x37
        /*0002*/ 	.short	(.L_193 - .L_192)
.L_192:
        /*0004*/ 	.word	0x00000082


	//----- nvinfo : EIATTR_KPARAM_INFO
	.align		4
.L_193:
        /*0008*/ 	.byte	0x04, 0x17
        /*000a*/ 	.short	(.L_195 - .L_194)
.L_194:
        /*000c*/ 	.word	0x00000000
        /*0010*/ 	.short	0x0005
        /*0012*/ 	.short	0x001c
        /*0014*/ 	.byte	0x00, 0xf0, 0x11, 0x00


	//----- nvinfo : EIATTR_KPARAM_INFO
	.align		4
.L_195:
        /*0018*/ 	.byte	0x04, 0x17
        /*001a*/ 	.short	(.L_197 - .L_196)
.L_196:
        /*001c*/ 	.word	0x00000000
        /*0020*/ 	.short	0x0004
        /*0022*/ 	.short	0x0018
        /*0024*/ 	.byte	0x00, 0xf0, 0x11, 0x00


	//----- nvinfo : EIATTR_KPARAM_INFO
	.align		4
.L_197:
        /*0028*/ 	.byte	0x04, 0x17
        /*002a*/ 	.short	(.L_199 - .L_198)
.L_198:
        /*002c*/ 	.word	0x00000000
        /*0030*/ 	.short	0x0003
        /*0032*/ 	.short	0x0014
        /*0034*/ 	.byte	0x00, 0xf0, 0x11, 0x00


	//----- nvinfo : EIATTR_KPARAM_INFO
	.align		4
.L_199:
        /*0038*/ 	.byte	0x04, 0x17
        /*003a*/ 	.short	(.L_201 - .L_200)
.L_200:
        /*003c*/ 	.word	0x00000000
        /*0040*/ 	.short	0x0002
        /*0042*/ 	.short	0x0010
        /*0044*/ 	.byte	0x00, 0xf0, 0x11, 0x00


	//----- nvinfo : EIATTR_KPARAM_INFO
	.align		4
.L_201:
        /*0048*/ 	.byte	0x04, 0x17
        /*004a*/ 	.short	(.L_203 - .L_202)
.L_202:
        /*004c*/ 	.word	0x00000000
        /*0050*/ 	.short	0x0001
        /*0052*/ 	.short	0x0008
        /*0054*/ 	.byte	0x00, 0xf5, 0x21, 0x00


	//----- nvinfo : EIATTR_KPARAM_INFO
	.align		4
.L_203:
        /*0058*/ 	.byte	0x04, 0x17
        /*005a*/ 	.short	(.L_205 - .L_204)
.L_204:
        /*005c*/ 	.word	0x00000000
        /*0060*/ 	.short	0x0000
        /*0062*/ 	.short	0x0000
        /*0064*/ 	.byte	0x00, 0xf5, 0x21, 0x00


	//----- nvinfo : EIATTR_SPARSE_MMA_MASK
	.align		4
.L_205:
        /*0068*/ 	.byte	0x03, 0x50
        /*006a*/ 	.short	0x0000


	//----- nvinfo : EIATTR_MAXREG_COUNT
	.align		4
        /*006c*/ 	.byte	0x03, 0x1b
        /*006e*/ 	.short	0x00ff


	//----- nvinfo : EIATTR_MERCURY_ISA_VERSION
	.align		4
        /*0070*/ 	.byte	0x03, 0x5f
        /*0072*/ 	.short	0x0101


	//----- nvinfo : EIATTR_VRC_CTA_INIT_COUNT
	.align		4
        /*0074*/ 	.byte	0x02, 0x4a
	.zero		1
	.zero		1


	//----- nvinfo : EIATTR_EXIT_INSTR_OFFSETS
	.align		4
        /*0078*/ 	.byte	0x04, 0x1c
        /*007a*/ 	.short	(.L_207 - .L_206)


	//   ....[0]....
.L_206:
        /*007c*/ 	.word	0x00000160


	//   ....[1]....
        /*0080*/ 	.word	0x00001df0


	//   ....[2]....
        /*0084*/ 	.word	0x00001e50


	//----- nvinfo : EIATTR_CBANK_PARAM_SIZE
	.align		4
.L_207:
        /*0088*/ 	.byte	0x03, 0x19
        /*008a*/ 	.short	0x0020


	//----- nvinfo : EIATTR_PARAM_CBANK
	.align		4
        /*008c*/ 	.byte	0x04, 0x0a
        /*008e*/ 	.short	(.L_209 - .L_208)
	.align		4
.L_208:
        /*0090*/ 	.word	index@(.nv.constant0.median_general_kernel3d_float_13)
        /*0094*/ 	.short	0x0380
        /*0096*/ 	.short	0x0020


	//----- nvinfo : EIATTR_SW_WAR
	.align		4
.L_209:
        /*0098*/ 	.byte	0x04, 0x36
        /*009a*/ 	.short	(.L_211 - .L_210)
.L_210:
        /*009c*/ 	.word	0x00000008
.L_211:


//--------------------- .nv.info.median_general_kernel3d_float_11 --------------------------
	.section	.nv.info.median_general_kernel3d_float_11,"",@"SHT_CUDA_INFO"
	.sectionflags	@""
	.align	4


	//----- nvinfo : EIATTR_CUDA_API_VERSION
	.align		4
        /*0000*/ 	.byte	0x04, 0x37
        /*0002*/ 	.short	(.L_213 - .L_212)
.L_212:
        /*0004*/ 	.word	0x00000082


	//----- nvinfo : EIATTR_KPARAM_INFO
	.align		4
.L_213:
        /*0008*/ 	.byte	0x04, 0x17
        /*000a*/ 	.short	(.L_215 - .L_214)
.L_214:
        /*000c*/ 	.word	0x00000000
        /*0010*/ 	.short	0x0005
        /*0012*/ 	.short	0x001c
        /*0014*/ 	.byte	0x00, 0xf0, 0x11, 0x00


	//----- nvinfo : EIATTR_KPARAM_INFO
	.align		4
.L_215:
        /*0018*/ 	.byte	0x04, 0x17
        /*001a*/ 	.short	(.L_217 - .L_216)
.L_216:
        /*001c*/ 	.word	0x00000000
        /*0020*/ 	.short	0x0004
        /*0022*/ 	.short	0x0018
        /*0024*/ 	.byte	0x00, 0xf0, 0x11, 0x00


	//----- nvinfo : EIATTR_KPARAM_INFO
	.align		4
.L_217:
        /*0028*/ 	.byte	0x04, 0x17
        /*002a*/ 	.short	(.L_219 - .L_218)
.L_218:
        /*002c*/ 	.word	0x00000000
        /*0030*/ 	.short	0x0003
        /*0032*/ 	.short	0x0014
        /*0034*/ 	.byte	0x00, 0xf0, 0x11, 0x00


	//----- nvinfo : EIATTR_KPARAM_INFO
	.align		4
.L_219:
        /*0038*/ 	.byte	0x04, 0x17
        /*003a*/ 	.short	(.L_221 - .L_220)
.L_220:
        /*003c*/ 	.word	0x00000000
        /*0040*/ 	.short	0x0002
        /*0042*/ 	.short	0x0010
        /*0044*/ 	.byte	0x00, 0xf0, 0x11, 0x00


	//----- nvinfo : EIATTR_KPARAM_INFO
	.align		4
.L_221:
        /*0048*/ 	.byte	0x04, 0x17
        /*004a*/ 	.short	(.L_223 - .L_222)
.L_222:
        /*004c*/ 	.word	0x00000000
        /*0050*/ 	.short	0x0001
        /*0052*/ 	.short	0x0008
        /*0054*/ 	.byte	0x00, 0xf5, 0x21, 0x00


	//----- nvinfo : EIATTR_KPARAM_INFO
	.align		4
.L_223:
        /*0058*/ 	.byte	0x04, 0x17
        /*005a*/ 	.short	(.L_225 - .L_224)
.L_224:
        /*005c*/ 	.word	0x00000000
        /*0060*/ 	.short	0x0000
        /*0062*/ 	.short	0x0000
        /*0064*/ 	.byte	0x00, 0xf5, 0x21, 0x00


	//----- nvinfo : EIATTR_SPARSE_MMA_MASK
	.align		4
.L_225:
        /*0068*/ 	.byte	0x03, 0x50
        /*006a*/ 	.short	0x0000


	//----- nvinfo : EIATTR_MAXREG_COUNT
	.align		4
        /*006c*/ 	.byte	0x03, 0x1b
        /*006e*/ 	.short	0x00ff


	//----- nvinfo : EIATTR_MERCURY_ISA_VERSION
	.align		4
        /*0070*/ 	.byte	0x03, 0x5f
        /*0072*/ 	.short	0x0101


	//----- nvinfo : EIATTR_VRC_CTA_INIT_COUNT
	.align		4
        /*0074*/ 	.byte	0x02, 0x4a
	.zero		1
	.zero		1


	//----- nvinfo : EIATTR_EXIT_INSTR_OFFSETS
	.align		4
        /*0078*/ 	.byte	0x04, 0x1c
        /*007a*/ 	.short	(.L_227 - .L_226)


	//   ....[0]....
.L_226:
        /*007c*/ 	.word	0x00000160


	//   ....[1]....
        /*0080*/ 	.word	0x00004bc0


	//   ....[2]....
        /*0084*/ 	.word	0x00004c20


	//----- nvinfo : EIATTR_CBANK_PARAM_SIZE
	.align		4
.L_227:
        /*0088*/ 	.byte	0x03, 0x19
        /*008a*/ 	.short	0x0020


	//----- nvinfo : EIATTR_PARAM_CBANK
	.align		4
        /*008c*/ 	.byte	0x04, 0x0a
        /*008e*/ 	.short	(.L_229 - .L_228)
	.align		4
.L_228:
        /*0090*/ 	.word	index@(.nv.constant0.median_general_kernel3d_float_11)
        /*0094*/ 	.short	0x0380
        /*0096*/ 	.short	0x0020


	//----- nvinfo : EIATTR_SW_WAR
	.align		4
.L_229:
        /*0098*/ 	.byte	0x04, 0x36
        /*009a*/ 	.short	(.L_231 - .L_230)
.L_230:
        /*009c*/ 	.word	0x00000008
.L_231:


//--------------------- .nv.info.median_general_kernel3d_float_9 --------------------------
	.section	.nv.info.median_general_kernel3d_float_9,"",@"SHT_CUDA_INFO"
	.sectionflags	@""
	.align	4


	//----- nvinfo : EIATTR_CUDA_API_VERSION
	.align		4
        /*0000*/ 	.byte	0x04, 0x37
        /*0002*/ 	.short	(.L_233 - .L_232)
.L_232:
        /*0004*/ 	.word	0x00000082


	//----- nvinfo : EIATTR_KPARAM_INFO
	.align		4
.L_233:
        /*0008*/ 	.byte	0x04, 0x17
        /*000a*/ 	.short	(.L_235 - .L_234)
.L_234:
        /*000c*/ 	.word	0x00000000
        /*0010*/ 	.short	0x0005
        /*0012*/ 	.short	0x001c
        /*0014*/ 	.byte	0x00, 0xf0, 0x11, 0x00


	//----- nvinfo : EIATTR_KPARAM_INFO
	.align		4
.L_235:
        /*0018*/ 	.byte	0x04, 0x17
        /*001a*/ 	.short	(.L_237 - .L_236)
.L_236:
        /*001c*/ 	.word	0x00000000
        /*0020*/ 	.short	0x0004
        /*0022*/ 	.short	0x0018
        /*0024*/ 	.byte	0x00, 0xf0, 0x11, 0x00


	//----- nvinfo : EIATTR_KPARAM_INFO
	.align		4
.L_237:
        /*0028*/ 	.byte	0x04, 0x17
        /*002a*/ 	.short	(.L_239 - .L_238)
.L_238:
        /*002c*/ 	.word	0x00000000
        /*0030*/ 	.short	0x0003
        /*0032*/ 	.short	0x0014
        /*0034*/ 	.byte	0x00, 0xf0, 0x11, 0x00


	//----- nvinfo : EIATTR_KPARAM_INFO
	.align		4
.L_239:
        /*0038*/ 	.byte	0x04, 0x17
        /*003a*/ 	.short	(.L_241 - .L_240)
.L_240:
        /*003c*/ 	.word	0x00000000
        /*0040*/ 	.short	0x0002
        /*0042*/ 	.short	0x0010
        /*0044*/ 	.byte	0x00, 0xf0, 0x11, 0x00


	//----- nvinfo : EIATTR_KPARAM_INFO
	.align		4
.L_241:
        /*0048*/ 	.byte	0x04, 0x17
        /*004a*/ 	.short	(.L_243 - .L_242)
.L_242:
        /*004c*/ 	.word	0x00000000
        /*0050*/ 	.short	0x0001
        /*0052*/ 	.short	0x0008
        /*0054*/ 	.byte	0x00, 0xf5, 0x21, 0x00


	//----- nvinfo : EIATTR_KPARAM_INFO
	.align		4
.L_243:
        /*0058*/ 	.byte	0x04, 0x17
        /*005a*/ 	.short	(.L_245 - .L_244)
.L_244:
        /*005c*/ 	.word	0x00000000
        /*0060*/ 	.short	0x0000
        /*0062*/ 	.short	0x0000
        /*0064*/ 	.byte	0x00, 0xf5, 0x21, 0x00


	//----- nvinfo : EIATTR_SPARSE_MMA_MASK
	.align		4
.L_245:
        /*0068*/ 	.byte	0x03, 0x50
        /*006a*/ 	.short	0x0000


	//----- nvinfo : EIATTR_MAXREG_COUNT
	.align		4
        /*006c*/ 	.byte	0x03, 0x1b
        /*006e*/ 	.short	0x00ff


	//----- nvinfo : EIATTR_MERCURY_ISA_VERSION
	.align		4
        /*0070*/ 	.byte	0x03, 0x5f
        /*0072*/ 	.short	0x0101


	//----- nvinfo : EIATTR_VRC_CTA_INIT_COUNT
	.align		4
        /*0074*/ 	.byte	0x02, 0x4a
	.zero		1
	.zero		1


	//----- nvinfo : EIATTR_EXIT_INSTR_OFFSETS
	.align		4
        /*0078*/ 	.byte	0x04, 0x1c
        /*007a*/ 	.short	(.L_247 - .L_246)


	//   ....[0]....
.L_246:
        /*007c*/ 	.word	0x00000160


	//   ....[1]....
        /*0080*/ 	.word	0x00003aa0


	//   ....[2]....
        /*0084*/ 	.word	0x00003b00


	//----- nvinfo : EIATTR_CBANK_PARAM_SIZE
	.align		4
.L_247:
        /*0088*/ 	.byte	0x03, 0x19
        /*008a*/ 	.short	0x0020


	//----- nvinfo : EIATTR_PARAM_CBANK
	.align		4
        /*008c*/ 	.byte	0x04, 0x0a
        /*008e*/ 	.short	(.L_249 - .L_248)
	.align		4
.L_248:
        /*0090*/ 	.word	index@(.nv.constant0.median_general_kernel3d_float_9)
        /*0094*/ 	.short	0x0380
        /*0096*/ 	.short	0x0020


	//----- nvinfo : EIATTR_SW_WAR
	.align		4
.L_249:
        /*0098*/ 	.byte	0x04, 0x36
        /*009a*/ 	.short	(.L_251 - .L_250)
.L_250:
        /*009c*/ 	.word	0x00000008
.L_251:


//--------------------- .nv.info.median_general_kernel3d_float_7 --------------------------
	.section	.nv.info.median_general_kernel3d_float_7,"",@"SHT_CUDA_INFO"
	.sectionflags	@""
	.align	4


	//----- nvinfo : EIATTR_CUDA_API_VERSION
	.align		4
        /*0000*/ 	.byte	0x04, 0x37
        /*0002*/ 	.short	(.L_253 - .L_252)
.L_252:
        /*0004*/ 	.word	0x00000082


	//----- nvinfo : EIATTR_KPARAM_INFO
	.align		4
.L_253:
        /*0008*/ 	.byte	0x04, 0x17
        /*000a*/ 	.short	(.L_255 - .L_254)
.L_254:
        /*000c*/ 	.word	0x00000000
        /*0010*/ 	.short	0x0005
        /*0012*/ 	.short	0x001c
        /*0014*/ 	.byte	0x00, 0xf0, 0x11, 0x00


	//----- nvinfo : EIATTR_KPARAM_INFO
	.align		4
.L_255:
        /*0018*/ 	.byte	0x04, 0x17
        /*001a*/ 	.short	(.L_257 - .L_256)
.L_256:
        /*001c*/ 	.word	0x00000000
        /*0020*/ 	.short	0x0004
        /*0022*/ 	.short	0x0018
        /*0024*/ 	.byte	0x00, 0xf0, 0x11, 0x00


	//----- nvinfo : EIATTR_KPARAM_INFO
	.align		4
.L_257:
        /*0028*/ 	.byte	0x04, 0x17
        /*002a*/ 	.short	(.L_259 - .L_258)
.L_258:
        /*002c*/ 	.word	0x00000000
        /*0030*/ 	.short	0x0003
        /*0032*/ 	.short	0x0014
        /*0034*/ 	.byte	0x00, 0xf0, 0x11, 0x00


	//----- nvinfo : EIATTR_KPARAM_INFO
	.align		4
.L_259:
        /*0038*/ 	.byte	0x04, 0x17
        /*003a*/ 	.short	(.L_261 - .L_260)
.L_260:
        /*003c*/ 	.word	0x00000000
        /*0040*/ 	.short	0x0002
        /*0042*/ 	.short	0x0010
        /*0044*/ 	.byte	0x00, 0xf0, 0x11, 0x00


	//----- nvinfo : EIATTR_KPARAM_INFO
	.align		4
.L_261:
        /*0048*/ 	.byte	0x04, 0x17
        /*004a*/ 	.short	(.L_263 - .L_262)
.L_262:
        /*004c*/ 	.word	0x00000000
        /*0050*/ 	.short	0x0001
        /*0052*/ 	.short	0x0008
        /*0054*/ 	.byte	0x00, 0xf5, 0x21, 0x00


	//----- nvinfo : EIATTR_KPARAM_INFO
	.align		4
.L_263:
        /*0058*/ 	.byte	0x04, 0x17
        /*005a*/ 	.short	(.L_265 - .L_264)
.L_264:
        /*005c*/ 	.word	0x00000000
        /*0060*/ 	.short	0x0000
        /*0062*/ 	.short	0x0000
        /*0064*/ 	.byte	0x00, 0xf5, 0x21, 0x00


	//----- nvinfo : EIATTR_SPARSE_MMA_MASK
	.align		4
.L_265:
        /*0068*/ 	.byte	0x03, 0x50
        /*006a*/ 	.short	0x0000


	//----- nvinfo : EIATTR_MAXREG_COUNT
	.align		4
        /*006c*/ 	.byte	0x03, 0x1b
        /*006e*/ 	.short	0x00ff


	//----- nvinfo : EIATTR_MERCURY_ISA_VERSION
	.align		4
        /*0070*/ 	.byte	0x03, 0x5f
        /*0072*/ 	.short	0x0101


	//----- nvinfo : EIATTR_VRC_CTA_INIT_COUNT
	.align		4
        /*0074*/ 	.byte	0x02, 0x4a
	.zero		1
	.zero		1


	//----- nvinfo : EIATTR_EXIT_INSTR_OFFSETS
	.align		4
        /*0078*/ 	.byte	0x04, 0x1c
        /*007a*/ 	.short	(.L_267 - .L_266)


	//   ....[0]....
.L_266:
        /*007c*/ 	.word	0x00000160


	//   ....[1]....
        /*0080*/ 	.word	0x00002b40


	//   ....[2]....
        /*0084*/ 	.word	0x00002ba0


	//----- nvinfo : EIATTR_CBANK_PARAM_SIZE
	.align		4
.L_267:
        /*0088*/ 	.byte	0x03, 0x19
        /*008a*/ 	.short	0x0020


	//----- nvinfo : EIATTR_PARAM_CBANK
	.align		4
        /*008c*/ 	.byte	0x04, 0x0a
        /*008e*/ 	.short	(.L_269 - .L_268)
	.align		4
.L_268:
        /*0090*/ 	.word	index@(.nv.constant0.median_general_kernel3d_float_7)
        /*0094*/ 	.short	0x0380
        /*0096*/ 	.short	0x0020


	//----- nvinfo : EIATTR_SW_WAR
	.align		4
.L_269:
        /*0098*/ 	.byte	0x04, 0x36
        /*009a*/ 	.short	(.L_271 - .L_270)
.L_270:
        /*009c*/ 	.word	0x00000008
.L_271:


//--------------------- .nv.info.median_general_kernel3d_float_5 --------------------------
	.section	.nv.info.median_general_kernel3d_float_5,"",@"SHT_CUDA_INFO"
	.sectionflags	@""
	.align	4


	//----- nvinfo : EIATTR_CUDA_API_VERSION
	.align		4
        /*0000*/ 	.byte	0x04, 0x37
        /*0002*/ 	.short	(.L_273 - .L_272)
.L_272:
        /*0004*/ 	.word	0x00000082


	//----- nvinfo : EIATTR_KPARAM_INFO
	.align		4
.L_273:
        /*0008*/ 	.byte	0x04, 0x17
        /*000a*/ 	.short	(.L_275 - .L_274)
.L_274:
        /*000c*/ 	.word	0x00000000
        /*0010*/ 	.short	0x0005
        /*0012*/ 	.short	0x001c
        /*0014*/ 	.byte	0x00, 0xf0, 0x11, 0x00


	//----- nvinfo : EIATTR_KPARAM_INFO
	.align		4
.L_275:
        /*0018*/ 	.byte	0x04, 0x17
        /*001a*/ 	.short	(.L_277 - .L_276)
.L_276:
        /*001c*/ 	.word	0x00000000
        /*0020*/ 	.short	0x0004
        /*0022*/ 	.short	0x0018
        /*0024*/ 	.byte	0x00, 0xf0, 0x11, 0x00


	//----- nvinfo : EIATTR_KPARAM_INFO
	.align		4
.L_277:
        /*0028*/ 	.byte	0x04, 0x17
        /*002a*/ 	.short	(.L_279 - .L_278)
.L_278:
        /*002c*/ 	.word	0x00000000
        /*0030*/ 	.short	0x0003
        /*0032*/ 	.short	0x0014
        /*0034*/ 	.byte	0x00, 0xf0, 0x11, 0x00


	//----- nvinfo : EIATTR_KPARAM_INFO
	.align		4
.L_279:
        /*0038*/ 	.byte	0x04, 0x17
        /*003a*/ 	.short	(.L_281 - .L_280)
.L_280:
        /*003c*/ 	.word	0x00000000
        /*0040*/ 	.short	0x0002
        /*0042*/ 	.short	0x0010
        /*0044*/ 	.byte	0x00, 0xf0, 0x11, 0x00


	//----- nvinfo : EIATTR_KPARAM_INFO
	.align		4
.L_281:
        /*0048*/ 	.byte	0x04, 0x17
        /*004a*/ 	.short	(.L_283 - .L_282)
.L_282:
        /*004c*/ 	.word	0x00000000
        /*0050*/ 	.short	0x0001
        /*0052*/ 	.short	0x0008
        /*0054*/ 	.byte	0x00, 0xf5, 0x21, 0x00


	//----- nvinfo : EIATTR_KPARAM_INFO
	.align		4
.L_283:
        /*0058*/ 	.byte	0x04, 0x17
        /*005a*/ 	.short	(.L_285 - .L_284)
.L_284:
        /*005c*/ 	.word	0x00000000
        /*0060*/ 	.short	0x0000
        /*0062*/ 	.short	0x0000
        /*0064*/ 	.byte	0x00, 0xf5, 0x21, 0x00


	//----- nvinfo : EIATTR_SPARSE_MMA_MASK
	.align		4
.L_285:
        /*0068*/ 	.byte	0x03, 0x50
        /*006a*/ 	.short	0x0000


	//----- nvinfo : EIATTR_MAXREG_COUNT
	.align		4
        /*006c*/ 	.byte	0x03, 0x1b
        /*006e*/ 	.short	0x00ff


	//----- nvinfo : EIATTR_MERCURY_ISA_VERSION
	.align		4
        /*0070*/ 	.byte	0x03, 0x5f
        /*0072*/ 	.short	0x0101


	//----- nvinfo : EIATTR_VRC_CTA_INIT_COUNT
	.align		4
        /*0074*/ 	.byte	0x02, 0x4a
	.zero		1
	.zero		1


	//----- nvinfo : EIATTR_EXIT_INSTR_OFFSETS
	.align		4
        /*0078*/ 	.byte	0x04, 0x1c
        /*007a*/ 	.short	(.L_287 - .L_286)


	//   ....[0]....
.L_286:
        /*007c*/ 	.word	0x00000160


	//   ....[1]....
        /*0080*/ 	.word	0x00002070


	//   ....[2]....
        /*0084*/ 	.word	0x000020d0


	//----- nvinfo : EIATTR_CBANK_PARAM_SIZE
	.align		4
.L_287:
        /*0088*/ 	.byte	0x03, 0x19
        /*008a*/ 	.short	0x0020


	//----- nvinfo : EIATTR_PARAM_CBANK
	.align		4
        /*008c*/ 	.byte	0x04, 0x0a
        /*008e*/ 	.short	(.L_289 - .L_288)
	.align		4
.L_288:
        /*0090*/ 	.word	index@(.nv.constant0.median_general_kernel3d_float_5)
        /*0094*/ 	.short	0x0380
        /*0096*/ 	.short	0x0020


	//----- nvinfo : EIATTR_SW_WAR
	.align		4
.L_289:
        /*0098*/ 	.byte	0x04, 0x36
        /*009a*/ 	.short	(.L_291 - .L_290)
.L_290:
        /*009c*/ 	.word	0x00000008
.L_291:


//--------------------- .nv.info.median_general_kernel3d_float_3 --------------------------
	.section	.nv.info.median_general_kernel3d_float_3,"",@"SHT_CUDA_INFO"
	.sectionflags	@""
	.align	4


	//----- nvinfo : EIATTR_CUDA_API_VERSION
	.align		4
        /*0000*/ 	.byte	0x04, 0x37
        /*0002*/ 	.short	(.L_293 - .L_292)
.L_292:
        /*0004*/ 	.word	0x00000082


	//----- nvinfo : EIATTR_KPARAM_INFO
	.align		4
.L_293:
        /*0008*/ 	.byte	0x04, 0x17
        /*000a*/ 	.short	(.L_295 - .L_294)
.L_294:
        /*000c*/ 	.word	0x00000000
        /*0010*/ 	.short	0x0005
        /*0012*/ 	.short	0x001c
        /*0014*/ 	.byte	0x00, 0xf0, 0x11, 0x00


	//----- nvinfo : EIATTR_KPARAM_INFO
	.align		4
.L_295:
        /*0018*/ 	.byte	0x04, 0x17
        /*001a*/ 	.short	(.L_297 - .L_296)
.L_296:
        /*001c*/ 	.word	0x00000000
        /*0020*/ 	.short	0x0004
        /*0022*/ 	.short	0x0018
        /*0024*/ 	.byte	0x00, 0xf0, 0x11, 0x00


	//----- nvinfo : EIATTR_KPARAM_INFO
	.align		4
.L_297:
        /*0028*/ 	.byte	0x04, 0x17
        /*002a*/ 	.short	(.L_299 - .L_298)
.L_298:
        /*002c*/ 	.word	0x00000000
        /*0030*/ 	.short	0x0003
        /*0032*/ 	.short	0x0014
        /*0034*/ 	.byte	0x00, 0xf0, 0x11, 0x00


	//----- nvinfo : EIATTR_KPARAM_INFO
	.align		4
.L_299:
        /*0038*/ 	.byte	0x04, 0x17
        /*003a*/ 	.short	(.L_301 - .L_300)
.L_300:
        /*003c*/ 	.word	0x00000000
        /*0040*/ 	.short	0x0002
        /*0042*/ 	.short	0x0010
        /*0044*/ 	.byte	0x00, 0xf0, 0x11, 0x00


	//----- nvinfo : EIATTR_KPARAM_INFO
	.align		4
.L_301:
        /*0048*/ 	.byte	0x04, 0x17
        /*004a*/ 	.short	(.L_303 - .L_302)
.L_302:
        /*004c*/ 	.word	0x00000000
        /*0050*/ 	.short	0x0001
        /*0052*/ 	.short	0x0008
        /*0054*/ 	.byte	0x00, 0xf5, 0x21, 0x00


	//----- nvinfo : EIATTR_KPARAM_INFO
	.align		4
.L_303:
        /*0058*/ 	.byte	0x04, 0x17
        /*005a*/ 	.short	(.L_305 - .L_304)
.L_304:
        /*005c*/ 	.word	0x00000000
        /*0060*/ 	.short	0x0000
        /*0062*/ 	.short	0x0000
        /*0064*/ 	.byte	0x00, 0xf5, 0x21, 0x00


	//----- nvinfo : EIATTR_SPARSE_MMA_MASK
	.align		4
.L_305:
        /*0068*/ 	.byte	0x03, 0x50
        /*006a*/ 	.short	0x0000


	//----- nvinfo : EIATTR_MAXREG_COUNT
	.align		4
        /*006c*/ 	.byte	0x03, 0x1b
        /*006e*/ 	.short	0x00ff


	//----- nvinfo : EIATTR_MERCURY_ISA_VERSION
	.align		4
        /*0070*/ 	.byte	0x03, 0x5f
        /*0072*/ 	.short	0x0101


	//----- nvinfo : EIATTR_VRC_CTA_INIT_COUNT
	.align		4
        /*0074*/ 	.byte	0x02, 0x4a
	.zero		1
	.zero		1


	//----- nvinfo : EIATTR_EXIT_INSTR_OFFSETS
	.align		4
        /*0078*/ 	.byte	0x04, 0x1c
        /*007a*/ 	.short	(.L_307 - .L_306)


	//   ....[0]....
.L_306:
        /*007c*/ 	.word	0x00000150


	//   ....[1]....
        /*0080*/ 	.word	0x00001cc0


	//   ....[2]....
        /*0084*/ 	.word	0x00001d20


	//----- nvinfo : EIATTR_CBANK_PARAM_SIZE
	.align		4
.L_307:
        /*0088*/ 	.byte	0x03, 0x19
        /*008a*/ 	.short	0x0020


	//----- nvinfo : EIATTR_PARAM_CBANK
	.align		4
        /*008c*/ 	.byte	0x04, 0x0a
        /*008e*/ 	.short	(.L_309 - .L_308)
	.align		4
.L_308:
        /*0090*/ 	.word	index@(.nv.constant0.median_general_kernel3d_float_3)
        /*0094*/ 	.short	0x0380
        /*0096*/ 	.short	0x0020


	//----- nvinfo : EIATTR_SW_WAR
	.align		4
.L_309:
        /*0098*/ 	.byte	0x04, 0x36
        /*009a*/ 	.short	(.L_311 - .L_310)
.L_310:
        /*009c*/ 	.word	0x00000008
.L_311:


//--------------------- .nv.callgraph             --------------------------
	.section	.nv.callgraph,"",@"SHT_CUDA_CALLGRAPH"
	.align	4
	.sectionentsize	8
	.align		4
        /*0000*/ 	.word	0x00000000
	.align		4
        /*0004*/ 	.word	0xffffffff
	.align		4
        /*0008*/ 	.word	0x00000000
	.align		4
        /*000c*/ 	.word	0xfffffffe
	.align		4
        /*0010*/ 	.word	0x00000000
	.align		4
        /*0014*/ 	.word	0xfffffffd
	.align		4
        /*0018*/ 	.word	0x00000000
	.align		4
        /*001c*/ 	.word	0xfffffffc


//--------------------- .text.median_general_kernel3d_unsigned_short_13 --------------------------
	.section	.text.median_general_kernel3d_unsigned_short_13,"ax",@progbits
	.align	128
        .global         median_general_kernel3d_unsigned_short_13
        .type           median_general_kernel3d_unsigned_short_13,@function
        .size           median_general_kernel3d_unsigned_short_13,(.L_x_108 - median_general_kernel3d_unsigned_short_13)
        .other          median_general_kernel3d_unsigned_short_13,@"STO_CUDA_ENTRY STV_DEFAULT"
median_general_kernel3d_unsigned_short_13:
.text.median_general_kernel3d_unsigned_short_13:
[----:B------:R-:W0:Y:S01]  /*0000*/  LDC R1, c[0x0][0x37c] ;  /* 0x0000df00ff017b82 */ /* 0x000e220000000800 */
[----:B------:R-:W1:Y:S01]  /*0010*/  S2R R10, SR_CTAID.X ;  /* 0x00000000000a7919 */ /* 0x000e620000002500 */
[----:B------:R-:W1:Y:S01]  /*0020*/  LDCU UR6, c[0x0][0x360] ;  /* 0x00006c00ff0677ac */ /* 0x000e620008000800 */
[----:B0-----:R-:W-:Y:S01]  /*0030*/  VIADD R1, R1, 0xffffeed0 ;  /* 0xffffeed001017836 */ /* 0x001fe20000000000 */
[----:B------:R-:W1:Y:S01]  /*0040*/  S2R R11, SR_TID.X ;  /* 0x00000000000b7919 */ /* 0x000e620000002100 */
[----:B------:R-:W0:Y:S03]  /*0050*/  LDCU UR7, c[0x0][0x364] ;  /* 0x00006c80ff0777ac */ /* 0x000e260008000800 */
[----:B------:R-:W-:Y:S01]  /*0060*/  R2UR UR15, R1 ;  /* 0x00000000010f72ca */ /* 0x000fe200000e0000 */
[----:B------:R-:W0:Y:S01]  /*0070*/  S2R R0, SR_CTAID.Y ;  /* 0x0000000000007919 */ /* 0x000e220000002600 */
[----:B------:R-:W2:Y:S01]  /*0080*/  LDCU.64 UR4, c[0x0][0x398] ;  /* 0x00007300ff0477ac */ /* 0x000ea20008000a00 */
[----:B------:R-:W0:Y:S01]  /*0090*/  S2R R3, SR_TID.Y ;  /* 0x0000000000037919 */ /* 0x000e220000002200 */
[----:B------:R-:W3:Y:S01]  /*00a0*/  LDCU UR8, c[0x0][0x368] ;  /* 0x00006d00ff0877ac */ /* 0x000ee20008000800 */
[----:B------:R-:W3:Y:S01]  /*00b0*/  S2R R36, SR_CTAID.Z ;  /* 0x0000000000247919 */ /* 0x000ee20000002700 */
[----:B------:R-:W4:Y:S01]  /*00c0*/  LDCU UR9, c[0x0][0x394] ;  /* 0x00007280ff0977ac */ /* 0x000f220008000800 */
[----:B------:R-:W3:Y:S01]  /*00d0*/  S2R R5, SR_TID.Z ;  /* 0x0000000000057919 */ /* 0x000ee20000002300 */
[----:B--2---:R-:W-:Y:S01]  /*00e0*/  USHF.R.S32.HI UR10, URZ, 0x1f, UR5 ;  /* 0x0000001fff0a7899 */ /* 0x004fe20008011405 */
[----:B-1----:R-:W-:-:S05]  /*00f0*/  IMAD R10, R10, UR6, R11 ;  /* 0x000000060a0a7c24 */ /* 0x002fca000f8e020b */
[----:B------:R-:W-:Y:S01]  /*0100*/  ISETP.GE.U32.AND P1, PT, R10, UR5, PT ;  /* 0x000000050a007c0c */ /* 0x000fe2000bf26070 */
[----:B0-----:R-:W-:-:S05]  /*0110*/  IMAD R0, R0, UR7, R3 ;  /* 0x0000000700007c24 */ /* 0x001fca000f8e0203 */
[----:B------:R-:W-:Y:S01]  /*0120*/  ISETP.GE.AND P0, PT, R0, UR4, PT ;  /* 0x0000000400007c0c */ /* 0x000fe2000bf06270 */
[----:B---3--:R-:W-:-:S03]  /*0130*/  IMAD R36, R36, UR8, R5 ;  /* 0x0000000824247c24 */ /* 0x008fc6000f8e0205 */
[----:B------:R-:W-:-:S04]  /*0140*/  ISETP.GE.OR.EX P0, PT, RZ, UR10, P0, P1 ;  /* 0x0000000aff007c0c */ /* 0x000fc80008706710 */
[----:B----4-:R-:W-:-:S13]  /*0150*/  ISETP.GE.OR P0, PT, R36, UR9, P0 ;  /* 0x0000000924007c0c */ /* 0x010fda0008706670 */
[----:B------:R-:W-:Y:S05]  /*0160*/  @P0 EXIT ;  /* 0x000000000000094d */ /* 0x000fea0003800000 */
[----:B------:R-:W-:Y:S01]  /*0170*/  UIMAD UR4, UR5, UR4, URZ ;  /* 0x00000004050472a4 */ /* 0x000fe2000f8e02ff */
[----:B------:R-:W-:Y:S01]  /*0180*/  IMAD.MOV.U32 R11, RZ, RZ, RZ ;  /* 0x000000ffff0b7224 */ /* 0x000fe200078e00ff */
[----:B------:R-:W-:Y:S01]  /*0190*/  IADD3 R19, P2, PT, R36, -0x6, RZ ;  /* 0xfffffffa24137810 */ /* 0x000fe20007f5e0ff */
[C---:B------:R-:W-:Y:S01]  /*01a0*/  IMAD R6, R0.reuse, UR10, RZ ;  /* 0x0000000a00067c24 */ /* 0x040fe2000f8e02ff */
[----:B------:R-:W-:Y:S01]  /*01b0*/  USHF.R.S32.HI UR6, URZ, 0x1f, UR4 ;  /* 0x0000001fff067899 */ /* 0x000fe20008011404 */
[----:B------:R-:W-:Y:S01]  /*01c0*/  IMAD.WIDE.U32 R4, R0, UR5, R10 ;  /* 0x0000000500047c25 */ /* 0x000fe2000f8e000a */
[----:B------:R-:W-:Y:S01]  /*01d0*/  ISETP.GE.U32.AND P3, PT, R19, UR9, PT ;  /* 0x0000000913007c0c */ /* 0x000fe2000bf66070 */
[----:B------:R-:W-:Y:S01]  /*01e0*/  UMOV UR5, 0xfffffffa ;  /* 0xfffffffa00057882 */ /* 0x000fe20000000000 */
[C---:B------:R-:W-:Y:S01]  /*01f0*/  IADD3 R17, P0, PT, R36.reuse, -0x5, RZ ;  /* 0xfffffffb24117810 */ /* 0x040fe20007f1e0ff */
[C---:B------:R-:W-:Y:S01]  /*0200*/  IMAD.WIDE.U32 R12, R36.reuse, UR4, RZ ;  /* 0x00000004240c7c25 */ /* 0x040fe2000f8e00ff */
[----:B------:R-:W-:-:S02]  /*0210*/  IADD3 R15, P5, PT, R36, -0x4, RZ ;  /* 0xfffffffc240f7810 */ /* 0x000fc40007fbe0ff */
[C---:B------:R-:W-:Y:S01]  /*0220*/  IADD3 R9, P6, PT, R36.reuse, -0x3, RZ ;  /* 0xfffffffd24097810 */ /* 0x040fe20007fde0ff */
[----:B------:R-:W-:Y:S01]  /*0230*/  IMAD R3, R36, UR6, RZ ;  /* 0x0000000624037c24 */ /* 0x000fe2000f8e02ff */
[----:B------:R-:W-:Y:S01]  /*0240*/  IADD3 R2, P1, PT, R4, R12, RZ ;  /* 0x0000000c04027210 */ /* 0x000fe20007f3e0ff */
[----:B------:R-:W-:Y:S01]  /*0250*/  IMAD.X R4, RZ, RZ, -0x1, P2 ;  /* 0xffffffffff047424 */ /* 0x000fe200010e06ff */
[----:B------:R-:W-:Y:S01]  /*0260*/  IADD3 R7, P4, PT, R36, -0x2, RZ ;  /* 0xfffffffe24077810 */ /* 0x000fe20007f9e0ff */
[----:B------:R-:W-:Y:S01]  /*0270*/  IMAD.IADD R3, R13, 0x1, R3 ;  /* 0x000000010d037824 */ /* 0x000fe200078e0203 */
[----:B------:R-:W-:Y:S01]  /*0280*/  ISETP.GE.U32.AND P2, PT, R17, UR9, PT ;  /* 0x0000000911007c0c */ /* 0x000fe2000bf46070 */
[----:B------:R-:W-:Y:S01]  /*0290*/  IMAD.X R29, RZ, RZ, -0x1, P5 ;  /* 0xffffffffff1d7424 */ /* 0x000fe200028e06ff */
[C---:B------:R-:W-:Y:S01]  /*02a0*/  ISETP.GE.U32.AND.EX P3, PT, R4.reuse, RZ, PT, P3 ;  /* 0x000000ff0400720c */ /* 0x040fe20003f66130 */
[----:B------:R-:W-:Y:S01]  /*02b0*/  IMAD.X R27, RZ, RZ, -0x1, P6 ;  /* 0xffffffffff1b7424 */ /* 0x000fe200030e06ff */
[----:B------:R-:W-:Y:S01]  /*02c0*/  IADD3.X R5, PT, PT, R3, R5, R6, P1, !PT ;  /* 0x0000000503057210 */ /* 0x000fe20000ffe406 */
[----:B------:R-:W-:Y:S01]  /*02d0*/  IMAD.X R6, RZ, RZ, -0x1, P0 ;  /* 0xffffffffff067424 */ /* 0x000fe200000e06ff */
[----:B------:R-:W-:Y:S01]  /*02e0*/  SEL R14, R19, R36, !P3 ;  /* 0x00000024130e7207 */ /* 0x000fe20005800000 */
[----:B------:R-:W-:Y:S01]  /*02f0*/  IMAD.X R25, RZ, RZ, -0x1, P4 ;  /* 0xffffffffff197424 */ /* 0x000fe200020e06ff */
[----:B------:R-:W-:-:S02]  /*0300*/  SEL R4, R4, RZ, !P3 ;  /* 0x000000ff04047207 */ /* 0x000fc40005800000 */
[----:B------:R-:W-:Y:S02]  /*0310*/  ISETP.GE.U32.AND P3, PT, R15, UR9, PT ;  /* 0x000000090f007c0c */ /* 0x000fe4000bf66070 */
[----:B------:R-:W-:Y:S02]  /*0320*/  ISETP.GE.U32.AND P5, PT, R9, UR9, PT ;  /* 0x0000000909007c0c */ /* 0x000fe4000bfa6070 */
[----:B------:R-:W-:Y:S02]  /*0330*/  ISETP.GE.U32.AND P6, PT, R7, UR9, PT ;  /* 0x0000000907007c0c */ /* 0x000fe4000bfc6070 */
[----:B------:R-:W-:Y:S02]  /*0340*/  ISETP.GE.U32.AND.EX P2, PT, R6, RZ, PT, P2 ;  /* 0x000000ff0600720c */ /* 0x000fe40003f46120 */
[----:B------:R-:W-:Y:S02]  /*0350*/  ISETP.GE.U32.AND.EX P3, PT, R29, RZ, PT, P3 ;  /* 0x000000ff1d00720c */ /* 0x000fe40003f66130 */
[----:B------:R-:W-:-:S02]  /*0360*/  ISETP.GE.U32.AND.EX P5, PT, R27, RZ, PT, P5 ;  /* 0x000000ff1b00720c */ /* 0x000fc40003fa6150 */
[----:B------:R-:W-:Y:S02]  /*0370*/  ISETP.GE.U32.AND.EX P6, PT, R25, RZ, PT, P6 ;  /* 0x000000ff1900720c */ /* 0x000fe40003fc6160 */
[-C--:B------:R-:W-:Y:S02]  /*0380*/  SEL R16, R17, R36.reuse, !P2 ;  /* 0x0000002411107207 */ /* 0x080fe40005000000 */
[----:B------:R-:W-:Y:S02]  /*0390*/  SEL R6, R6, RZ, !P2 ;  /* 0x000000ff06067207 */ /* 0x000fe40005000000 */
[-C--:B------:R-:W-:Y:S02]  /*03a0*/  SEL R18, R15, R36.reuse, !P3 ;  /* 0x000000240f127207 */ /* 0x080fe40005800000 */
[----:B------:R-:W-:Y:S02]  /*03b0*/  SEL R29, R29, RZ, !P3 ;  /* 0x000000ff1d1d7207 */ /* 0x000fe40005800000 */
[----:B------:R-:W-:-:S02]  /*03c0*/  SEL R20, R9, R36, !P5 ;  /* 0x0000002409147207 */ /* 0x000fc40006800000 */
[----:B------:R-:W-:Y:S01]  /*03d0*/  SEL R27, R27, RZ, !P5 ;  /* 0x000000ff1b1b7207 */ /* 0x000fe20006800000 */
[----:B------:R-:W-:Y:S01]  /*03e0*/  IMAD R29, R29, UR4, RZ ;  /* 0x000000041d1d7c24 */ /* 0x000fe2000f8e02ff */
[C---:B------:R-:W-:Y:S02]  /*03f0*/  IADD3 R23, P0, PT, R36.reuse, -0x1, RZ ;  /* 0xffffffff24177810 */ /* 0x040fe40007f1e0ff */
[C---:B------:R-:W-:Y:S01]  /*0400*/  IADD3 R21, P1, PT, R36.reuse, 0x1, RZ ;  /* 0x0000000124157810 */ /* 0x040fe20007f3e0ff */
[----:B------:R-:W-:Y:S01]  /*0410*/  IMAD R27, R27, UR4, RZ ;  /* 0x000000041b1b7c24 */ /* 0x000fe2000f8e02ff */
[C---:B------:R-:W-:Y:S01]  /*0420*/  IADD3 R19, P2, PT, R36.reuse, 0x2, RZ ;  /* 0x0000000224137810 */ /* 0x040fe20007f5e0ff */
[----:B------:R-:W-:Y:S01]  /*0430*/  IMAD.X R8, RZ, RZ, -0x1, P0 ;  /* 0xffffffffff087424 */ /* 0x000fe200000e06ff */
[C---:B------:R-:W-:Y:S01]  /*0440*/  IADD3 R17, P3, PT, R36.reuse, 0x3, RZ ;  /* 0x0000000324117810 */ /* 0x040fe20007f7e0ff */
[----:B------:R-:W-:Y:S01]  /*0450*/  IMAD.X R47, RZ, RZ, RZ, P1 ;  /* 0x000000ffff2f7224 */ /* 0x000fe200008e06ff */
[C---:B------:R-:W-:Y:S01]  /*0460*/  IADD3 R15, P4, PT, R36.reuse, 0x4, RZ ;  /* 0x00000004240f7810 */ /* 0x040fe20007f9e0ff */
[----:B------:R-:W-:Y:S01]  /*0470*/  IMAD.X R43, RZ, RZ, RZ, P2 ;  /* 0x000000ffff2b7224 */ /* 0x000fe200010e06ff */
[C---:B------:R-:W-:Y:S01]  /*0480*/  IADD3 R9, P5, PT, R36.reuse, 0x5, RZ ;  /* 0x0000000524097810 */ /* 0x040fe20007fbe0ff */
[----:B------:R-:W-:Y:S01]  /*0490*/  IMAD.X R49, RZ, RZ, RZ, P3 ;  /* 0x000000ffff317224 */ /* 0x000fe200018e06ff */
[----:B------:R-:W-:Y:S01]  /*04a0*/  SEL R22, R7, R36, !P6 ;  /* 0x0000002407167207 */ /* 0x000fe20007000000 */
[----:B------:R-:W-:Y:S01]  /*04b0*/  IMAD.X R41, RZ, RZ, RZ, P4 ;  /* 0x000000ffff297224 */ /* 0x000fe200020e06ff */
[----:B------:R-:W-:Y:S01]  /*04c0*/  SEL R25, R25, RZ, !P6 ;  /* 0x000000ff19197207 */ /* 0x000fe20007000000 */
[----:B------:R-:W-:Y:S01]  /*04d0*/  IMAD.X R51, RZ, RZ, RZ, P5 ;  /* 0x000000ffff337224 */ /* 0x000fe200028e06ff */
[----:B------:R-:W-:Y:S01]  /*04e0*/  IADD3 R7, P6, PT, R36, 0x6, RZ ;  /* 0x0000000624077810 */ /* 0x000fe20007fde0ff */
[----:B------:R-:W-:Y:S01]  /*04f0*/  IMAD R53, R20, UR6, R27 ;  /* 0x0000000614357c24 */ /* 0x000fe2000f8e021b */
[----:B------:R-:W-:Y:S01]  /*0500*/  ISETP.GE.U32.AND P0, PT, R23, UR9, PT ;  /* 0x0000000917007c0c */ /* 0x000fe2000bf06070 */
[----:B------:R-:W-:Y:S01]  /*0510*/  IMAD R25, R25, UR4, RZ ;  /* 0x0000000419197c24 */ /* 0x000fe2000f8e02ff */
[----:B------:R-:W-:Y:S01]  /*0520*/  ISETP.GE.U32.AND P1, PT, R21, UR9, PT ;  /* 0x0000000915007c0c */ /* 0x000fe2000bf26070 */
[----:B------:R-:W-:Y:S01]  /*0530*/  IMAD.X R39, RZ, RZ, RZ, P6 ;  /* 0x000000ffff277224 */ /* 0x000fe200030e06ff */
[----:B------:R-:W-:-:S02]  /*0540*/  ISETP.GE.U32.AND P2, PT, R19, UR9, PT ;  /* 0x0000000913007c0c */ /* 0x000fc4000bf46070 */
[----:B------:R-:W-:Y:S02]  /*0550*/  ISETP.GE.U32.AND P3, PT, R17, UR9, PT ;  /* 0x0000000911007c0c */ /* 0x000fe4000bf66070 */
[----:B------:R-:W-:Y:S02]  /*0560*/  ISETP.GE.U32.AND P4, PT, R15, UR9, PT ;  /* 0x000000090f007c0c */ /* 0x000fe4000bf86070 */
[----:B------:R-:W-:Y:S02]  /*0570*/  ISETP.GE.U32.AND P5, PT, R9, UR9, PT ;  /* 0x0000000909007c0c */ /* 0x000fe4000bfa6070 */
[----:B------:R-:W-:Y:S01]  /*0580*/  ISETP.GE.U32.AND P6, PT, R7, UR9, PT ;  /* 0x0000000907007c0c */ /* 0x000fe2000bfc6070 */
[----:B------:R-:W0:Y:S01]  /*0590*/  LDCU.64 UR8, c[0x0][0x358] ;  /* 0x00006b00ff0877ac */ /* 0x000e220008000a00 */
[----:B------:R-:W-:Y:S02]  /*05a0*/  ISETP.GE.U32.AND.EX P0, PT, R8, RZ, PT, P0 ;  /* 0x000000ff0800720c */ /* 0x000fe40003f06100 */
[----:B------:R-:W-:-:S02]  /*05b0*/  ISETP.GE.U32.AND.EX P1, PT, R47, RZ, PT, P1 ;  /* 0x000000ff2f00720c */ /* 0x000fc40003f26110 */
[----:B------:R-:W-:Y:S02]  /*05c0*/  ISETP.GE.U32.AND.EX P2, PT, R43, RZ, PT, P2 ;  /* 0x000000ff2b00720c */ /* 0x000fe40003f46120 */
[----:B------:R-:W-:Y:S02]  /*05d0*/  ISETP.GE.U32.AND.EX P3, PT, R49, RZ, PT, P3 ;  /* 0x000000ff3100720c */ /* 0x000fe40003f66130 */
[----:B------:R-:W-:Y:S02]  /*05e0*/  ISETP.GE.U32.AND.EX P4, PT, R41, RZ, PT, P4 ;  /* 0x000000ff2900720c */ /* 0x000fe40003f86140 */
[----:B------:R-:W-:Y:S02]  /*05f0*/  ISETP.GE.U32.AND.EX P5, PT, R51, RZ, PT, P5 ;  /* 0x000000ff3300720c */ /* 0x000fe40003fa6150 */
[----:B------:R-:W-:Y:S02]  /*0600*/  ISETP.GE.U32.AND.EX P6, PT, R39, RZ, PT, P6 ;  /* 0x000000ff2700720c */ /* 0x000fe40003fc6160 */
[----:B------:R-:W-:-:S02]  /*0610*/  SEL R24, R23, R36, !P0 ;  /* 0x0000002417187207 */ /* 0x000fc40004000000 */
[-C--:B------:R-:W-:Y:S01]  /*0620*/  SEL R26, R21, R36.reuse, !P1 ;  /* 0x00000024151a7207 */ /* 0x080fe20004800000 */
[----:B------:R-:W-:Y:S01]  /*0630*/  IMAD.WIDE.U32 R20, R20, UR4, RZ ;  /* 0x0000000414147c25 */ /* 0x000fe2000f8e00ff */
[-C--:B------:R-:W-:Y:S02]  /*0640*/  SEL R28, R19, R36.reuse, !P2 ;  /* 0x00000024131c7207 */ /* 0x080fe40005000000 */
[-C--:B------:R-:W-:Y:S01]  /*0650*/  SEL R30, R17, R36.reuse, !P3 ;  /* 0x00000024111e7207 */ /* 0x080fe20005800000 */
[----:B------:R-:W-:Y:S01]  /*0660*/  IMAD R17, R6, UR4, RZ ;  /* 0x0000000406117c24 */ /* 0x000fe2000f8e02ff */
[-C--:B------:R-:W-:Y:S02]  /*0670*/  SEL R32, R15, R36.reuse, !P4 ;  /* 0x000000240f207207 */ /* 0x080fe40006000000 */
[-C--:B------:R-:W-:Y:S01]  /*0680*/  SEL R34, R9, R36.reuse, !P5 ;  /* 0x0000002409227207 */ /* 0x080fe20006800000 */
[----:B------:R-:W-:Y:S01]  /*0690*/  IMAD R9, R4, UR4, RZ ;  /* 0x0000000404097c24 */ /* 0x000fe2000f8e02ff */
[----:B------:R-:W-:Y:S01]  /*06a0*/  SEL R36, R7, R36, !P6 ;  /* 0x0000002407247207 */ /* 0x000fe20007000000 */
[----:B------:R-:W-:Y:S01]  /*06b0*/  IMAD R6, R16, UR6, R17 ;  /* 0x0000000610067c24 */ /* 0x000fe2000f8e0211 */
[----:B------:R-:W-:Y:S01]  /*06c0*/  SEL R7, R8, RZ, !P0 ;  /* 0x000000ff08077207 */ /* 0x000fe20004000000 */
[----:B------:R-:W-:Y:S01]  /*06d0*/  IMAD R4, R14, UR6, R9 ;  /* 0x000000060e047c24 */ /* 0x000fe2000f8e0209 */
[----:B------:R-:W-:Y:S01]  /*06e0*/  SEL R47, R47, RZ, !P1 ;  /* 0x000000ff2f2f7207 */ /* 0x000fe20004800000 */
[----:B------:R-:W-:Y:S01]  /*06f0*/  IMAD R9, R22, UR6, R25 ;  /* 0x0000000616097c24 */ /* 0x000fe2000f8e0219 */
[----:B------:R-:W-:Y:S01]  /*0700*/  SEL R43, R43, RZ, !P2 ;  /* 0x000000ff2b2b7207 */ /* 0x000fe20005000000 */
[----:B------:R-:W-:Y:S01]  /*0710*/  IMAD R45, R7, UR4, RZ ;  /* 0x00000004072d7c24 */ /* 0x000fe2000f8e02ff */
[----:B------:R-:W-:Y:S01]  /*0720*/  SEL R49, R49, RZ, !P3 ;  /* 0x000000ff31317207 */ /* 0x000fe20005800000 */
[----:B------:R-:W-:Y:S01]  /*0730*/  IMAD R47, R47, UR4, RZ ;  /* 0x000000042f2f7c24 */ /* 0x000fe2000f8e02ff */
[----:B------:R-:W-:Y:S01]  /*0740*/  SEL R41, R41, RZ, !P4 ;  /* 0x000000ff29297207 */ /* 0x000fe20006000000 */
[----:B------:R-:W-:Y:S01]  /*0750*/  IMAD R43, R43, UR4, RZ ;  /* 0x000000042b2b7c24 */ /* 0x000fe2000f8e02ff */
[----:B------:R-:W-:Y:S01]  /*0760*/  SEL R51, R51, RZ, !P5 ;  /* 0x000000ff33337207 */ /* 0x000fe20006800000 */
[----:B------:R-:W-:Y:S01]  /*0770*/  IMAD R49, R49, UR4, RZ ;  /* 0x0000000431317c24 */ /* 0x000fe2000f8e02ff */
[----:B------:R-:W-:Y:S01]  /*0780*/  SEL R39, R39, RZ, !P6 ;  /* 0x000000ff27277207 */ /* 0x000fe20007000000 */
[----:B------:R-:W-:-:S02]  /*0790*/  IMAD R41, R41, UR4, RZ ;  /* 0x0000000429297c24 */ /* 0x000fc4000f8e02ff */
[----:B------:R-:W-:Y:S02]  /*07a0*/  IMAD R51, R51, UR4, RZ ;  /* 0x0000000433337c24 */ /* 0x000fe4000f8e02ff */
[----:B------:R-:W-:Y:S02]  /*07b0*/  IMAD R39, R39, UR4, RZ ;  /* 0x0000000427277c24 */ /* 0x000fe4000f8e02ff */
[----:B------:R-:W-:Y:S02]  /*07c0*/  IMAD R7, R18, UR6, R29 ;  /* 0x0000000612077c24 */ /* 0x000fe4000f8e021d */
[----:B------:R-:W-:Y:S02]  /*07d0*/  IMAD R45, R24, UR6, R45 ;  /* 0x00000006182d7c24 */ /* 0x000fe4000f8e022d */
[----:B------:R-:W-:Y:S02]  /*07e0*/  IMAD R47, R26, UR6, R47 ;  /* 0x000000061a2f7c24 */ /* 0x000fe4000f8e022f */
[----:B------:R-:W-:-:S02]  /*07f0*/  IMAD R43, R28, UR6, R43 ;  /* 0x000000061c2b7c24 */ /* 0x000fc4000f8e022b */
[----:B------:R-:W-:Y:S02]  /*0800*/  IMAD R49, R30, UR6, R49 ;  /* 0x000000061e317c24 */ /* 0x000fe4000f8e0231 */
[----:B------:R-:W-:Y:S02]  /*0810*/  IMAD R41, R32, UR6, R41 ;  /* 0x0000000620297c24 */ /* 0x000fe4000f8e0229 */
[----:B------:R-:W-:Y:S02]  /*0820*/  IMAD R51, R34, UR6, R51 ;  /* 0x0000000622337c24 */ /* 0x000fe4000f8e0233 */
[----:B------:R-:W-:Y:S02]  /*0830*/  IMAD R39, R36, UR6, R39 ;  /* 0x0000000624277c24 */ /* 0x000fe4000f8e0227 */
[----:B------:R-:W-:-:S04]  /*0840*/  IMAD.WIDE.U32 R14, R14, UR4, RZ ;  /* 0x000000040e0e7c25 */ /* 0x000fc8000f8e00ff */
        /* <DEDUP_REMOVED lines=9> */
[----:B------:R-:W-:Y:S01]  /*08e0*/  IMAD.WIDE.U32 R36, R36, UR4, RZ ;  /* 0x0000000424247c25 */ /* 0x000fe2000f8e00ff */
[----:B------:R-:W-:-:S03]  /*08f0*/  UMOV UR4, URZ ;  /* 0x000000ff00047c82 */ /* 0x000fc60008000000 */
[----:B------:R-:W-:Y:S02]  /*0900*/  IMAD.IADD R4, R15, 0x1, R4 ;  /* 0x000000010f047824 */ /* 0x000fe400078e0204 */
[----:B------:R-:W-:Y:S02]  /*0910*/  IMAD.IADD R6, R17, 0x1, R6 ;  /* 0x0000000111067824 */ /* 0x000fe400078e0206 */
[----:B------:R-:W-:Y:S02]  /*0920*/  IMAD.IADD R7, R19, 0x1, R7 ;  /* 0x0000000113077824 */ /* 0x000fe400078e0207 */
[----:B------:R-:W-:Y:S02]  /*0930*/  IMAD.IADD R8, R21, 0x1, R53 ;  /* 0x0000000115087824 */ /* 0x000fe400078e0235 */
[----:B------:R-:W-:Y:S02]  /*0940*/  IMAD.IADD R9, R23, 0x1, R9 ;  /* 0x0000000117097824 */ /* 0x000fe400078e0209 */
[----:B------:R-:W-:-:S02]  /*0950*/  IMAD.IADD R46, R25, 0x1, R45 ;  /* 0x00000001192e7824 */ /* 0x000fc400078e022d */
[----:B------:R-:W-:Y:S02]  /*0960*/  IMAD.IADD R47, R27, 0x1, R47 ;  /* 0x000000011b2f7824 */ /* 0x000fe400078e022f */
[----:B------:R-:W-:Y:S02]  /*0970*/  IMAD.IADD R48, R29, 0x1, R43 ;  /* 0x000000011d307824 */ /* 0x000fe400078e022b */
[----:B------:R-:W-:Y:S02]  /*0980*/  IMAD.IADD R49, R31, 0x1, R49 ;  /* 0x000000011f317824 */ /* 0x000fe400078e0231 */
[----:B------:R-:W-:Y:S02]  /*0990*/  IMAD.IADD R50, R33, 0x1, R41 ;  /* 0x0000000121327824 */ /* 0x000fe400078e0229 */
[----:B------:R-:W-:Y:S02]  /*09a0*/  IMAD.IADD R51, R35, 0x1, R51 ;  /* 0x0000000123337824 */ /* 0x000fe400078e0233 */
[----:B0-----:R-:W-:-:S07]  /*09b0*/  IMAD.IADD R52, R37, 0x1, R39 ;  /* 0x0000000125347824 */ /* 0x001fce00078e0227 */
.L_x_1:
[----:B0-----:R-:W0:Y:S01]  /*09c0*/  LDCU UR11, c[0x0][0x39c] ;  /* 0x00007380ff0b77ac */ /* 0x001e220008000800 */
[----:B------:R-:W-:Y:S01]  /*09d0*/  IMAD.U32 R40, RZ, RZ, UR5 ;  /* 0x00000005ff287e24 */ /* 0x000fe2000f8e00ff */
[----:B------:R-:W-:Y:S01]  /*09e0*/  IADD3 R39, P1, PT, R10, UR5, RZ ;  /* 0x000000050a277c10 */ /* 0x000fe2000ff3e0ff */
[----:B------:R-:W1:Y:S03]  /*09f0*/  LDCU UR14, c[0x0][0x398] ;  /* 0x00007300ff0e77ac */ /* 0x000e660008000800 */
[----:B------:R-:W-:Y:S01]  /*0a00*/  LEA.HI.X.SX32 R40, R40, RZ, 0x1, P1 ;  /* 0x000000ff28287211 */ /* 0x000fe200008f0eff */
[----:B------:R-:W2:Y:S03]  /*0a10*/  LDCU.64 UR12, c[0x0][0x380] ;  /* 0x00007000ff0c77ac */ /* 0x000ea60008000a00 */
[----:B------:R-:W-:Y:S01]  /*0a20*/  ISETP.GE.AND P1, PT, R40, RZ, PT ;  /* 0x000000ff2800720c */ /* 0x000fe20003f26270 */
[----:B------:R-:W-:Y:S01]  /*0a30*/  UMOV UR6, 0xfffffffa ;  /* 0xfffffffa00067882 */ /* 0x000fe20000000000 */
[----:B0-----:R-:W-:-:S04]  /*0a40*/  ISETP.GE.U32.AND P0, PT, R39, UR11, PT ;  /* 0x0000000b27007c0c */ /* 0x001fc8000bf06070 */
[----:B------:R-:W-:-:S04]  /*0a50*/  ISETP.GE.AND.EX P0, PT, R40, UR10, PT, P0 ;  /* 0x0000000a28007c0c */ /* 0x000fc8000bf06300 */
[----:B------:R-:W-:Y:S02]  /*0a60*/  SEL R39, R10, R39, P0 ;  /* 0x000000270a277207 */ /* 0x000fe40000000000 */
[----:B------:R-:W-:Y:S02]  /*0a70*/  SEL R40, R40, RZ, !P0 ;  /* 0x000000ff28287207 */ /* 0x000fe40004000000 */
[----:B------:R-:W-:Y:S02]  /*0a80*/  SEL R38, R10, R39, !P1 ;  /* 0x000000270a267207 */ /* 0x000fe40004800000 */
[----:B-12---:R-:W-:-:S07]  /*0a90*/  SEL R39, R40, RZ, P1 ;  /* 0x000000ff28277207 */ /* 0x006fce0000800000 */
.L_x_0:
[----:B0-----:R-:W-:Y:S01]  /*0aa0*/  IMAD.U32 R40, RZ, RZ, UR6 ;  /* 0x00000006ff287e24 */ /* 0x001fe2000f8e00ff */
[----:B------:R-:W-:-:S04]  /*0ab0*/  IADD3 R41, P0, PT, R0, UR6, RZ ;  /* 0x0000000600297c10 */ /* 0x000fc8000ff1e0ff */
[----:B------:R-:W-:Y:S02]  /*0ac0*/  LEA.HI.X.SX32 R40, R40, RZ, 0x1, P0 ;  /* 0x000000ff28287211 */ /* 0x000fe400000f0eff */
[----:B------:R-:W-:-:S04]  /*0ad0*/  ISETP.GE.U32.AND P0, PT, R41, UR14, PT ;  /* 0x0000000e29007c0c */ /* 0x000fc8000bf06070 */
[----:B------:R-:W-:-:S04]  /*0ae0*/  ISETP.GE.U32.AND.EX P0, PT, R40, RZ, PT, P0 ;  /* 0x000000ff2800720c */ /* 0x000fc80003f06100 */
[----:B------:R-:W-:Y:S02]  /*0af0*/  SEL R40, R40, RZ, !P0 ;  /* 0x000000ff28287207 */ /* 0x000fe40004000000 */
[----:B------:R-:W-:-:S03]  /*0b00*/  SEL R41, R41, R0, !P0 ;  /* 0x0000000029297207 */ /* 0x000fc60004000000 */
[----:B------:R-:W-:-:S04]  /*0b10*/  IMAD R40, R40, UR11, RZ ;  /* 0x0000000b28287c24 */ /* 0x000fc8000f8e02ff */
[C---:B------:R-:W-:Y:S02]  /*0b20*/  IMAD R43, R41.reuse, UR10, R40 ;  /* 0x0000000a292b7c24 */ /* 0x040fe4000f8e0228 */
[----:B------:R-:W-:-:S04]  /*0b30*/  IMAD.WIDE.U32 R40, R41, UR11, R38 ;  /* 0x0000000b29287c25 */ /* 0x000fc8000f8e0026 */
[----:B------:R-:W-:Y:S01]  /*0b40*/  IMAD.IADD R41, R41, 0x1, R43 ;  /* 0x0000000129297824 */ /* 0x000fe200078e022b */
[----:B------:R-:W-:-:S04]  /*0b50*/  IADD3 R42, P0, PT, R14, R40, RZ ;  /* 0x000000280e2a7210 */ /* 0x000fc80007f1e0ff */
[----:B------:R-:W-:Y:S01]  /*0b60*/  LEA R44, P1, R42, UR12, 0x1 ;  /* 0x0000000c2a2c7c11 */ /* 0x000fe2000f8208ff */
[----:B------:R-:W-:-:S05]  /*0b70*/  IMAD.X R43, R41, 0x1, R4, P0 ;  /* 0x00000001292b7824 */ /* 0x000fca00000e0604 */
[----:B------:R-:W-:-:S05]  /*0b80*/  LEA.HI.X R45, R42, UR13, R43, 0x1, P1 ;  /* 0x0000000d2a2d7c11 */ /* 0x000fca00088f0c2b */
[----:B------:R0:W2:Y:S01]  /*0b90*/  LDG.E.U16 R53, desc[UR8][R44.64] ;  /* 0x000000082c357981 */ /* 0x0000a2000c1e1500 */
[----:B------:R-:W-:Y:S01]  /*0ba0*/  IADD3 R43, P0, PT, R16, R40, RZ ;  /* 0x00000028102b7210 */ /* 0x000fe20007f1e0ff */
[----:B------:R-:W-:-:S03]  /*0bb0*/  ULEA UR7, UR4, UR15, 0x1 ;  /* 0x0000000f04077291 */ /* 0x000fc6000f8e08ff */
[----:B------:R-:W-:Y:S01]  /*0bc0*/  LEA R42, P1, R43, UR12, 0x1 ;  /* 0x0000000c2b2a7c11 */ /* 0x000fe2000f8208ff */
[----:B0-----:R-:W-:-:S05]  /*0bd0*/  IMAD.X R44, R41, 0x1, R6, P0 ;  /* 0x00000001292c7824 */ /* 0x001fca00000e0606 */
[----:B------:R-:W-:Y:S01]  /*0be0*/  LEA.HI.X R43, R43, UR13, R44, 0x1, P1 ;  /* 0x0000000d2b2b7c11 */ /* 0x000fe200088f0c2c */
[----:B--2---:R0:W-:Y:S04]  /*0bf0*/  STL.U16 [UR7], R53 ;  /* 0x00000035ff007987 */ /* 0x0041e80008100407 */
[----:B0-----:R0:W2:Y:S02]  /*0c00*/  LDG.E.U16 R53, desc[UR8][R42.64] ;  /* 0x000000082a357981 */ /* 0x0010a4000c1e1500 */
[----:B0-----:R-:W-:-:S04]  /*0c10*/  IADD3 R42, P0, PT, R18, R40, RZ ;  /* 0x00000028122a7210 */ /* 0x001fc80007f1e0ff */
[----:B------:R-:W-:Y:S01]  /*0c20*/  LEA R44, P1, R42, UR12, 0x1 ;  /* 0x0000000c2a2c7c11 */ /* 0x000fe2000f8208ff */
[----:B------:R-:W-:-:S05]  /*0c30*/  IMAD.X R45, R41, 0x1, R7, P0 ;  /* 0x00000001292d7824 */ /* 0x000fca00000e0607 */
[----:B------:R-:W-:Y:S01]  /*0c40*/  LEA.HI.X R45, R42, UR13, R45, 0x1, P1 ;  /* 0x0000000d2a2d7c11 */ /* 0x000fe200088f0c2d */
[----:B--2---:R0:W-:Y:S04]  /*0c50*/  STL.U16 [UR7+0x2], R53 ;  /* 0x00000235ff007987 */ /* 0x0041e80008100407 */
[----:B0-----:R0:W2:Y:S01]  /*0c60*/  LDG.E.U16 R53, desc[UR8][R44.64] ;  /* 0x000000082c357981 */ /* 0x0010a2000c1e1500 */
[----:B------:R-:W-:-:S04]  /*0c70*/  IADD3 R43, P0, PT, R20, R40, RZ ;  /* 0x00000028142b7210 */ /* 0x000fc80007f1e0ff */
[----:B------:R-:W-:Y:S01]  /*0c80*/  LEA R42, P1, R43, UR12, 0x1 ;  /* 0x0000000c2b2a7c11 */ /* 0x000fe2000f8208ff */
[----:B0-----:R-:W-:-:S05]  /*0c90*/  IMAD.X R44, R41, 0x1, R8, P0 ;  /* 0x00000001292c7824 */ /* 0x001fca00000e0608 */
[----:B------:R-:W-:Y:S01]  /*0ca0*/  LEA.HI.X R43, R43, UR13, R44, 0x1, P1 ;  /* 0x0000000d2b2b7c11 */ /* 0x000fe200088f0c2c */
[----:B--2---:R0:W-:Y:S04]  /*0cb0*/  STL.U16 [UR7+0x4], R53 ;  /* 0x00000435ff007987 */ /* 0x0041e80008100407 */
        /* <DEDUP_REMOVED lines=28> */
[----:B------:R-:W-:Y:S02]  /*0e80*/  LEA.HI.X R45, R42, UR13, R43, 0x1, P1 ;  /* 0x0000000d2a2d7c11 */ /* 0x000fe400088f0c2b */
[----:B------:R-:W-:-:S04]  /*0e90*/  IADD3 R43, P0, PT, R30, R40, RZ ;  /* 0x000000281e2b7210 */ /* 0x000fc80007f1e0ff */
[----:B------:R-:W-:Y:S01]  /*0ea0*/  LEA R42, P1, R43, UR12, 0x1 ;  /* 0x0000000c2b2a7c11 */ /* 0x000fe2000f8208ff */
[----:B--2---:R0:W-:Y:S04]  /*0eb0*/  STL.U16 [UR7+0xe], R53 ;  /* 0x00000e35ff007987 */ /* 0x0041e80008100407 */
[----:B0-----:R0:W2:Y:S02]  /*0ec0*/  LDG.E.U16 R53, desc[UR8][R44.64] ;  /* 0x000000082c357981 */ /* 0x0010a4000c1e1500 */
[----:B0-----:R-:W-:-:S05]  /*0ed0*/  IMAD.X R44, R41, 0x1, R49, P0 ;  /* 0x00000001292c7824 */ /* 0x001fca00000e0631 */
[----:B------:R-:W-:-:S05]  /*0ee0*/  LEA.HI.X R43, R43, UR13, R44, 0x1, P1 ;  /* 0x0000000d2b2b7c11 */ /* 0x000fca00088f0c2c */
[----:B------:R0:W3:Y:S02]  /*0ef0*/  LDG.E.U16 R42, desc[UR8][R42.64] ;  /* 0x000000082a2a7981 */ /* 0x0000e4000c1e1500 */
[----:B0-----:R-:W-:-:S04]  /*0f00*/  IADD3 R43, P0, PT, R32, R40, RZ ;  /* 0x00000028202b7210 */ /* 0x001fc80007f1e0ff */
[----:B------:R-:W-:Y:S01]  /*0f10*/  LEA R44, P1, R43, UR12, 0x1 ;  /* 0x0000000c2b2c7c11 */ /* 0x000fe2000f8208ff */
[----:B------:R-:W-:-:S05]  /*0f20*/  IMAD.X R45, R41, 0x1, R50, P0 ;  /* 0x00000001292d7824 */ /* 0x000fca00000e0632 */
[----:B------:R-:W-:Y:S02]  /*0f30*/  LEA.HI.X R45, R43, UR13, R45, 0x1, P1 ;  /* 0x0000000d2b2d7c11 */ /* 0x000fe400088f0c2d */
[----:B------:R-:W-:-:S03]  /*0f40*/  IADD3 R43, P0, PT, R34, R40, RZ ;  /* 0x00000028222b7210 */ /* 0x000fc60007f1e0ff */
[----:B------:R-:W4:Y:S04]  /*0f50*/  LDG.E.U16 R44, desc[UR8][R44.64] ;  /* 0x000000082c2c7981 */ /* 0x000f28000c1e1500 */
[----:B--2---:R0:W-:Y:S02]  /*0f60*/  STL.U16 [UR7+0x10], R53 ;  /* 0x00001035ff007987 */ /* 0x0041e40008100407 */
[----:B0-----:R-:W-:Y:S01]  /*0f70*/  IADD3 R53, P2, PT, R36, R40, RZ ;  /* 0x0000002824357210 */ /* 0x001fe20007f5e0ff */
[----:B------:R-:W-:-:S04]  /*0f80*/  IMAD.X R40, R41, 0x1, R51, P0 ;  /* 0x0000000129287824 */ /* 0x000fc800000e0633 */
[----:B------:R-:W-:Y:S01]  /*0f90*/  IMAD.X R41, R41, 0x1, R52, P2 ;  /* 0x0000000129297824 */ /* 0x000fe200010e0634 */
[----:B---3--:R0:W-:Y:S02]  /*0fa0*/  STL.U16 [UR7+0x12], R42 ;  /* 0x0000122aff007987 */ /* 0x0081e40008100407 */
[----:B0-----:R-:W-:-:S04]  /*0fb0*/  LEA R42, P1, R43, UR12, 0x1 ;  /* 0x0000000c2b2a7c11 */ /* 0x001fc8000f8208ff */
[----:B------:R-:W-:Y:S02]  /*0fc0*/  LEA.HI.X R43, R43, UR13, R40, 0x1, P1 ;  /* 0x0000000d2b2b7c11 */ /* 0x000fe400088f0c28 */
[----:B------:R-:W-:-:S03]  /*0fd0*/  LEA R40, P0, R53, UR12, 0x1 ;  /* 0x0000000c35287c11 */ /* 0x000fc6000f8008ff */
[----:B------:R-:W2:Y:S01]  /*0fe0*/  LDG.E.U16 R42, desc[UR8][R42.64] ;  /* 0x000000082a2a7981 */ /* 0x000ea2000c1e1500 */
[----:B------:R-:W-:-:S05]  /*0ff0*/  LEA.HI.X R41, R53, UR13, R41, 0x1, P0 ;  /* 0x0000000d35297c11 */ /* 0x000fca00080f0c29 */
[----:B------:R-:W3:Y:S04]  /*1000*/  LDG.E.U16 R40, desc[UR8][R40.64] ;  /* 0x0000000828287981 */ /* 0x000ee8000c1e1500 */
[----:B----4-:R0:W-:Y:S01]  /*1010*/  STL.U16 [UR7+0x14], R44 ;  /* 0x0000142cff007987 */ /* 0x0101e20008100407 */
[----:B------:R-:W-:-:S04]  /*1020*/  UIADD3 UR6, UPT, UPT, UR6, 0x1, URZ ;  /* 0x0000000106067890 */ /* 0x000fc8000fffe0ff */
[----:B------:R-:W-:Y:S02]  /*1030*/  UISETP.NE.AND UP0, UPT, UR6, 0x7, UPT ;  /* 0x000000070600788c */ /* 0x000fe4000bf05270 */
[----:B------:R-:W-:Y:S01]  /*1040*/  UIADD3 UR4, UPT, UPT, UR4, 0xd, URZ ;  /* 0x0000000d04047890 */ /* 0x000fe2000fffe0ff */
[----:B--2---:R0:W-:Y:S04]  /*1050*/  STL.U16 [UR7+0x16], R42 ;  /* 0x0000162aff007987 */ /* 0x0041e80008100407 */
[----:B---3--:R0:W-:Y:S02]  /*1060*/  STL.U16 [UR7+0x18], R40 ;  /* 0x00001828ff007987 */ /* 0x0081e40008100407 */
[----:B------:R-:W-:Y:S05]  /*1070*/  BRA.U UP0, `(.L_x_0) ;  /* 0xfffffff900887547 */ /* 0x000fea000b83ffff */
[----:B------:R-:W-:-:S04]  /*1080*/  UIADD3 UR5, UPT, UPT, UR5, 0x1, URZ ;  /* 0x0000000105057890 */ /* 0x000fc8000fffe0ff */
[----:B------:R-:W-:-:S09]  /*1090*/  UISETP.NE.AND UP0, UPT, UR5, 0x7, UPT ;  /* 0x000000070500788c */ /* 0x000fd2000bf05270 */
[----:B------:R-:W-:Y:S05]  /*10a0*/  BRA.U UP0, `(.L_x_1) ;  /* 0xfffffff900447547 */ /* 0x000fea000b83ffff */
[----:B------:R-:W-:Y:S01]  /*10b0*/  VIADD R3, R1, 0x10 ;  /* 0x0000001001037836 */ /* 0x000fe20000000000 */
[----:B------:R-:W-:Y:S01]  /*10c0*/  PRMT R4, RZ, 0x7610, R4 ;  /* 0x00007610ff047816 */ /* 0x000fe20000000004 */
[----:B------:R-:W-:Y:S01]  /*10d0*/  UMOV UR4, URZ ;  /* 0x000000ff00047c82 */ /* 0x000fe20008000000 */
[----:B------:R-:W-:Y:S01]  /*10e0*/  PRMT R6, RZ, 0x7610, R6 ;  /* 0x00007610ff067816 */ /* 0x000fe20000000006 */
[----:B------:R-:W-:-:S06]  /*10f0*/  UMOV UR6, 0x894 ;  /* 0x0000089400067882 */ /* 0x000fcc0000000000 */
.L_x_7:
[----:B------:R-:W-:Y:S02]  /*1100*/  UIADD3 UR5, UPT, UPT, UR4, -0x885, URZ ;  /* 0xfffff77b04057890 */ /* 0x000fe4000fffe0ff */
[----:B------:R-:W-:Y:S02]  /*1110*/  UIADD3 UR4, UPT, UPT, UR4, 0x1, URZ ;  /* 0x0000000104047890 */ /* 0x000fe4000fffe0ff */
[----:B------:R-:W-:Y:S02]  /*1120*/  UISETP.GE.U32.AND UP2, UPT, UR5, 0xf, UPT ;  /* 0x0000000f0500788c */ /* 0x000fe4000bf46070 */
[----:B------:R-:W-:Y:S02]  /*1130*/  ULOP3.LUT UP0, URZ, UR6, 0xf, URZ, 0xc0, !UPT ;  /* 0x0000000f06ff7892 */ /* 0x000fe4000f80c0ff */
[----:B------:R-:W-:Y:S01]  /*1140*/  UISETP.NE.AND UP1, UPT, UR4, 0x894, UPT ;  /* 0x000008940400788c */ /* 0x000fe2000bf25270 */
[----:B------:R-:W-:-:S04]  /*1150*/  UMOV UR5, URZ ;  /* 0x000000ff00057c82 */ /* 0x000fc80008000000 */
[----:B-1234-:R-:W-:Y:S06]  /*1160*/  BRA.U !UP2, `(.L_x_2) ;  /* 0x000000050aa07547 */ /* 0x01efec000b800000 */
[----:B------:R1:W5:Y:S01]  /*1170*/  LDL.U16 R7, [R1] ;  /* 0x0000000001077983 */ /* 0x0003620000100400 */
[----:B------:R-:W-:Y:S01]  /*1180*/  ULOP3.LUT UR5, UR6, 0xfffffff0, URZ, 0xc0, !UPT ;  /* 0xfffffff006057892 */ /* 0x000fe2000f8ec0ff */
[----:B------:R-:W-:-:S03]  /*1190*/  IMAD.MOV.U32 R0, RZ, RZ, R3 ;  /* 0x000000ffff007224 */ /* 0x000fc600078e0003 */
[----:B------:R-:W-:-:S12]  /*11a0*/  UIADD3 UR7, UPT, UPT, -UR5, URZ, URZ ;  /* 0x000000ff05077290 */ /* 0x000fd8000fffe1ff */
.L_x_3:
[----:B------:R-:W2:Y:S04]  /*11b0*/  LDL.U16 R9, [R0+-0xe] ;  /* 0xfffff20000097983 */ /* 0x000ea80000100400 */
[----:B------:R-:W3:Y:S04]  /*11c0*/  LDL.U16 R11, [R0+-0xc] ;  /* 0xfffff400000b7983 */ /* 0x000ee80000100400 */
[----:B------:R-:W4:Y:S04]  /*11d0*/  LDL.U16 R13, [R0+-0xa] ;  /* 0xfffff600000d7983 */ /* 0x000f280000100400 */
[----:B------:R-:W4:Y:S04]  /*11e0*/  LDL.U16 R15, [R0+-0x8] ;  /* 0xfffff800000f7983 */ /* 0x000f280000100400 */
[----:B------:R-:W4:Y:S04]  /*11f0*/  LDL.U16 R17, [R0+-0x6] ;  /* 0xfffffa0000117983 */ /* 0x000f280000100400 */
[----:B------:R-:W4:Y:S04]  /*1200*/  LDL.U16 R19, [R0+-0x4] ;  /* 0xfffffc0000137983 */ /* 0x000f280000100400 */
[----:B------:R-:W4:Y:S04]  /*1210*/  LDL.U16 R21, [R0+-0x2] ;  /* 0xfffffe0000157983 */ /* 0x000f280000100400 */
[----:B------:R-:W4:Y:S04]  /*1220*/  LDL.U16 R23, [R0] ;  /* 0x0000000000177983 */ /* 0x000f280000100400 */
[----:B------:R-:W4:Y:S04]  /*1230*/  LDL.U16 R25, [R0+0x2] ;  /* 0x0000020000197983 */ /* 0x000f280000100400 */
[----:B------:R-:W4:Y:S04]  /*1240*/  LDL.U16 R27, [R0+0x4] ;  /* 0x00000400001b7983 */ /* 0x000f280000100400 */
[----:B------:R-:W4:Y:S04]  /*1250*/  LDL.U16 R29, [R0+0x6] ;  /* 0x00000600001d7983 */ /* 0x000f280000100400 */
[----:B------:R-:W4:Y:S04]  /*1260*/  LDL.U16 R31, [R0+0x8] ;  /* 0x00000800001f7983 */ /* 0x000f280000100400 */
[----:B------:R-:W4:Y:S04]  /*1270*/  LDL.U16 R33, [R0+0xa] ;  /* 0x00000a0000217983 */ /* 0x000f280000100400 */
[----:B------:R-:W4:Y:S01]  /*1280*/  LDL.U16 R35, [R0+0xc] ;  /* 0x00000c0000237983 */ /* 0x000f220000100400 */
[----:B-----5:R-:W-:-:S03]  /*1290*/  LOP3.LUT R8, R7, 0xffff, RZ, 0xc0, !PT ;  /* 0x0000ffff07087812 */ /* 0x020fc600078ec0ff */
[----:B------:R-:W4:Y:S01]  /*12a0*/  LDL.U16 R37, [R0+0xe] ;  /* 0x00000e0000257983 */ /* 0x000f220000100400 */
[----:B--2---:R-:W-:Y:S02]  /*12b0*/  ISETP.GT.U32.AND P0, PT, R8, R9, PT ;  /* 0x000000090800720c */ /* 0x004fe40003f04070 */
[----:B------:R-:W-:-:S11]  /*12c0*/  PRMT R10, R9, 0x5410, R7 ;  /* 0x00005410090a7816 */ /* 0x000fd60000000007 */
[----:B------:R-:W-:Y:S02]  /*12d0*/  @P0 PRMT R9, R7, 0x7610, R9 ;  /* 0x0000761007090816 */ /* 0x000fe40000000009 */
[----:B------:R-:W2:Y:S02]  /*12e0*/  LDL.U16 R7, [R0+0x10] ;  /* 0x0000100000077983 */ /* 0x000ea40000100400 */
[----:B------:R-:W-:-:S04]  /*12f0*/  LOP3.LUT R8, R9, 0xffff, RZ, 0xc0, !PT ;  /* 0x0000ffff09087812 */ /* 0x000fc800078ec0ff */
[----:B---3--:R-:W-:Y:S01]  /*1300*/  ISETP.GT.U32.AND P1, PT, R8, R11, PT ;  /* 0x0000000b0800720c */ /* 0x008fe20003f24070 */
[----:B------:R-:W-:-:S12]  /*1310*/  @P0 STL [R0+-0x10], R10 ;  /* 0xfffff00a00000387 */ /* 0x000fd80000100800 */
[----:B------:R3:W-:Y:S02]  /*1320*/  @P1 STL.U16 [R0+-0xe], R11 ;  /* 0xfffff20b00001387 */ /* 0x0007e40000100400 */
[----:B---3--:R-:W-:-:S04]  /*1330*/  @P1 PRMT R11, R9, 0x7610, R11 ;  /* 0x00007610090b1816 */ /* 0x008fc8000000000b */
[----:B------:R-:W-:-:S04]  /*1340*/  LOP3.LUT R8, R11, 0xffff, RZ, 0xc0, !PT ;  /* 0x0000ffff0b087812 */ /* 0x000fc800078ec0ff */
[----:B----4-:R-:W-:Y:S02]  /*1350*/  ISETP.GT.U32.AND P0, PT, R8, R13, PT ;  /* 0x0000000d0800720c */ /* 0x010fe40003f04070 */
[----:B------:R-:W-:-:S11]  /*1360*/  PRMT R12, R13, 0x5410, R11 ;  /* 0x000054100d0c7816 */ /* 0x000fd6000000000b */
[----:B------:R-:W-:-:S04]  /*1370*/  @P0 PRMT R13, R11, 0x7610, R13 ;  /* 0x000076100b0d0816 */ /* 0x000fc8000000000d */
[----:B------:R-:W-:-:S04]  /*1380*/  LOP3.LUT R8, R13, 0xffff, RZ, 0xc0, !PT ;  /* 0x0000ffff0d087812 */ /* 0x000fc800078ec0ff */
[----:B------:R-:W-:Y:S01]  /*1390*/  ISETP.GT.U32.AND P2, PT, R8, R15, PT ;  /* 0x0000000f0800720c */ /* 0x000fe20003f44070 */
[----:B------:R-:W-:Y:S04]  /*13a0*/  @P1 STL.U16 [R0+-0xc], R9 ;  /* 0xfffff40900001387 */ /* 0x000fe80000100400 */
[----:B------:R-:W-:Y:S08]  /*13b0*/  @P0 STL [R0+-0xc], R12 ;  /* 0xfffff40c00000387 */ /* 0x000ff00000100800 */
[----:B------:R3:W-:Y:S02]  /*13c0*/  @P2 STL.U16 [R0+-0xa], R15 ;  /* 0xfffff60f00002387 */ /* 0x0007e40000100400 */
[----:B---3--:R-:W-:-:S04]  /*13d0*/  @P2 PRMT R15, R13, 0x7610, R15 ;  /* 0x000076100d0f2816 */ /* 0x008fc8000000000f */
[----:B------:R-:W-:-:S04]  /*13e0*/  LOP3.LUT R8, R15, 0xffff, RZ, 0xc0, !PT ;  /* 0x0000ffff0f087812 */ /* 0x000fc800078ec0ff */
[----:B------:R-:W-:Y:S02]  /*13f0*/  ISETP.GT.U32.AND P0, PT, R8, R17, PT ;  /* 0x000000110800720c */ /* 0x000fe40003f04070 */
        /* <DEDUP_REMOVED lines=24> */
[----:B------:R-:W-:Y:S04]  /*1580*/  @P2 STL.U16 [R0], R21 ;  /* 0x0000001500002387 */ /* 0x000fe80000100400 */
[----:B------:R-:W-:Y:S08]  /*1590*/  @P0 STL [R0], R10 ;  /* 0x0000000a00000387 */ /* 0x000ff00000100800 */
[----:B------:R3:W-:Y:S02]  /*15a0*/  @P1 STL.U16 [R0+0x2], R27 ;  /* 0x0000021b00001387 */ /* 0x0007e40000100400 */
[----:B---3--:R-:W-:-:S04]  /*15b0*/  @P1 PRMT R27, R25, 0x7610, R27 ;  /* 0x00007610191b1816 */ /* 0x008fc8000000001b */
[----:B------:R-:W-:-:S04]  /*15c0*/  LOP3.LUT R8, R27, 0xffff, RZ, 0xc0, !PT ;  /* 0x0000ffff1b087812 */ /* 0x000fc800078ec0ff */
[----:B------:R-:W-:Y:S02]  /*15d0*/  ISETP.GT.U32.AND P0, PT, R8, R29, PT ;  /* 0x0000001d0800720c */ /* 0x000fe40003f04070 */
[----:B------:R-:W-:-:S11]  /*15e0*/  PRMT R9, R29, 0x5410, R27 ;  /* 0x000054101d097816 */ /* 0x000fd6000000001b */
[----:B------:R-:W-:-:S04]  /*15f0*/  @P0 PRMT R29, R27, 0x7610, R29 ;  /* 0x000076101b1d0816 */ /* 0x000fc8000000001d */
[----:B------:R-:W-:-:S04]  /*1600*/  LOP3.LUT R8, R29, 0xffff, RZ, 0xc0, !PT ;  /* 0x0000ffff1d087812 */ /* 0x000fc800078ec0ff */
[----:B------:R-:W-:Y:S01]  /*1610*/  ISETP.GT.U32.AND P2, PT, R8, R31, PT ;  /* 0x0000001f0800720c */ /* 0x000fe20003f44070 */
[----:B------:R-:W-:Y:S04]  /*1620*/  @P1 STL.U16 [R0+0x4], R25 ;  /* 0x0000041900001387 */ /* 0x000fe80000100400 */
[----:B------:R-:W-:Y:S08]  /*1630*/  @P0 STL [R0+0x4], R9 ;  /* 0x0000040900000387 */ /* 0x000ff00000100800 */
        /* <DEDUP_REMOVED lines=14> */
[----:B------:R-:W-:Y:S01]  /*1720*/  PRMT R9, R37, 0x5410, R35 ;  /* 0x0000541025097816 */ /* 0x000fe20000000023 */
[----:B------:R-:W-:-:S10]  /*1730*/  UIADD3 UR7, UPT, UPT, UR7, 0x10, URZ ;  /* 0x0000001007077890 */ /* 0x000fd4000fffe0ff */
[----:B------:R-:W-:-:S04]  /*1740*/  @P0 PRMT R37, R35, 0x7610, R37 ;  /* 0x0000761023250816 */ /* 0x000fc80000000025 */
[----:B------:R-:W-:Y:S01]  /*1750*/  LOP3.LUT R8, R37, 0xffff, RZ, 0xc0, !PT ;  /* 0x0000ffff25087812 */ /* 0x000fe200078ec0ff */
[----:B------:R-:W-:-:S03]  /*1760*/  UISETP.NE.AND UP2, UPT, UR7, URZ, UPT ;  /* 0x000000ff0700728c */ /* 0x000fc6000bf45270 */
[----:B--2---:R-:W-:Y:S01]  /*1770*/  ISETP.GT.U32.AND P2, PT, R8, R7, PT ;  /* 0x000000070800720c */ /* 0x004fe20003f44070 */
[----:B------:R-:W-:Y:S04]  /*1780*/  @P1 STL.U16 [R0+0xc], R33 ;  /* 0x00000c2100001387 */ /* 0x000fe80000100400 */
[----:B------:R-:W-:Y:S08]  /*1790*/  @P0 STL [R0+0xc], R9 ;  /* 0x00000c0900000387 */ /* 0x000ff00000100800 */
[----:B------:R2:W-:Y:S04]  /*17a0*/  @P2 STL.U16 [R0+0xe], R7 ;  /* 0x00000e0700002387 */ /* 0x0005e80000100400 */
[----:B------:R3:W-:Y:S01]  /*17b0*/  @P2 STL.U16 [R0+0x10], R37 ;  /* 0x0000102500002387 */ /* 0x0007e20000100400 */
[----:B--2---:R-:W-:Y:S01]  /*17c0*/  @P2 PRMT R7, R37, 0x7610, R7 ;  /* 0x0000761025072816 */ /* 0x004fe20000000007 */
[----:B---3--:R-:W-:Y:S01]  /*17d0*/  VIADD R0, R0, 0x20 ;  /* 0x0000002000007836 */ /* 0x008fe20000000000 */
[----:B------:R-:W-:Y:S06]  /*17e0*/  BRA.U UP2, `(.L_x_3) ;  /* 0xfffffff902707547 */ /* 0x000fec000b83ffff */
.L_x_2:
[----:B------:R-:W-:Y:S05]  /*17f0*/  BRA.U !UP0, `(.L_x_4) ;  /* 0x0000000508d07547 */ /* 0x000fea000b800000 */
[----:B------:R-:W-:-:S05]  /*1800*/  IMAD.MOV R0, RZ, RZ, -R6 ;  /* 0x000000ffff007224 */ /* 0x000fca00078e0a06 */
[----:B------:R-:W-:-:S05]  /*1810*/  PRMT R0, R0, 0x7710, RZ ;  /* 0x0000771000007816 */ /* 0x000fca00000000ff */
[----:B------:R-:W-:-:S05]  /*1820*/  VIADD R0, R0, 0x4 ;  /* 0x0000000400007836 */ /* 0x000fca0000000000 */
[----:B------:R-:W-:-:S04]  /*1830*/  LOP3.LUT R0, R0, 0xf, RZ, 0xc0, !PT ;  /* 0x0000000f00007812 */ /* 0x000fc800078ec0ff */
[C---:B------:R-:W-:Y:S01]  /*1840*/  LOP3.LUT P0, RZ, R0.reuse, 0x7, RZ, 0xc0, !PT ;  /* 0x0000000700ff7812 */ /* 0x040fe2000780c0ff */
[----:B------:R-:W-:-:S05]  /*1850*/  VIADD R7, R0, 0xffffffff ;  /* 0xffffffff00077836 */ /* 0x000fca0000000000 */
[----:B------:R-:W-:-:S13]  /*1860*/  ISETP.GE.U32.AND P1, PT, R7, 0x7, PT ;  /* 0x000000070700780c */ /* 0x000fda0003f26070 */
[----:B------:R-:W-:Y:S05]  /*1870*/  @!P1 BRA `(.L_x_5) ;  /* 0x0000000000c49947 */ /* 0x000fea0003800000 */
[----:B------:R-:W-:-:S09]  /*1880*/  ULEA UR7, UR5, UR15, 0x1 ;  /* 0x0000000f05077291 */ /* 0x000fd2000f8e08ff */
[----:B------:R-:W2:Y:S04]  /*1890*/  LDL.U16 R13, [UR7] ;  /* 0x00000007ff0d7983 */ /* 0x000ea80008100400 */
[----:B------:R-:W2:Y:S04]  /*18a0*/  LDL.U16 R0, [UR7+0x2] ;  /* 0x00000207ff007983 */ /* 0x000ea80008100400 */
[----:B------:R-:W3:Y:S04]  /*18b0*/  LDL.U16 R7, [UR7+0x4] ;  /* 0x00000407ff077983 */ /* 0x000ee80008100400 */
[----:B------:R-:W4:Y:S04]  /*18c0*/  LDL.U16 R8, [UR7+0x6] ;  /* 0x00000607ff087983 */ /* 0x000f280008100400 */
[----:B------:R-:W5:Y:S04]  /*18d0*/  LDL.U16 R9, [UR7+0x8] ;  /* 0x00000807ff097983 */ /* 0x000f680008100400 */
[----:B------:R-:W5:Y:S04]  /*18e0*/  LDL.U16 R10, [UR7+0xa] ;  /* 0x00000a07ff0a7983 */ /* 0x000f680008100400 */
[----:B------:R-:W5:Y:S04]  /*18f0*/  LDL.U16 R11, [UR7+0xc] ;  /* 0x00000c07ff0b7983 */ /* 0x000f680008100400 */
[----:B------:R-:W5:Y:S04]  /*1900*/  LDL.U16 R12, [UR7+0xe] ;  /* 0x00000e07ff0c7983 */ /* 0x000f680008100400 */
[----:B------:R-:W5:Y:S01]  /*1910*/  LDL.U16 R15, [UR7+0x10] ;  /* 0x00001007ff0f7983 */ /* 0x000f620008100400 */
[----:B------:R-:W-:Y:S01]  /*1920*/  UIADD3 UR5, UPT, UPT, UR5, 0x8, URZ ;  /* 0x0000000805057890 */ /* 0x000fe2000fffe0ff */
[----:B--2---:R-:W-:-:S02]  /*1930*/  ISETP.GT.U32.AND P1, PT, R13, R0, PT ;  /* 0x000000000d00720c */ /* 0x004fc40003f24070 */
[----:B------:R-:W-:-:S11]  /*1940*/  PRMT R16, R0, 0x5410, R13 ;  /* 0x0000541000107816 */ /* 0x000fd6000000000d */
[----:B------:R-:W-:Y:S01]  /*1950*/  @P1 PRMT R0, R13, 0x7610, R0 ;  /* 0x000076100d001816 */ /* 0x000fe20000000000 */
[----:B------:R-:W-:Y:S03]  /*1960*/  @P1 STL [UR7], R16 ;  /* 0x00000010ff001987 */ /* 0x000fe60008100807 */
[----:B------:R-:W-:-:S04]  /*1970*/  LOP3.LUT R14, R0, 0xffff, RZ, 0xc0, !PT ;  /* 0x0000ffff000e7812 */ /* 0x000fc800078ec0ff */
[----:B---3--:R-:W-:-:S13]  /*1980*/  ISETP.GT.U32.AND P2, PT, R14, R7, PT ;  /* 0x000000070e00720c */ /* 0x008fda0003f44070 */
[----:B------:R2:W-:Y:S04]  /*1990*/  @P2 STL.U16 [UR7+0x2], R7 ;  /* 0x00000207ff002987 */ /* 0x0005e80008100407 */
[----:B------:R-:W-:Y:S01]  /*19a0*/  @P2 STL.U16 [UR7+0x4], R0 ;  /* 0x00000400ff002987 */ /* 0x000fe20008100407 */
[----:B--2---:R-:W-:-:S04]  /*19b0*/  @P2 PRMT R7, R0, 0x7610, R7 ;  /* 0x0000761000072816 */ /* 0x004fc80000000007 */
[----:B------:R-:W-:-:S04]  /*19c0*/  LOP3.LUT R13, R7, 0xffff, RZ, 0xc0, !PT ;  /* 0x0000ffff070d7812 */ /* 0x000fc800078ec0ff */
[----:B----4-:R-:W-:Y:S02]  /*19d0*/  ISETP.GT.U32.AND P1, PT, R13, R8, PT ;  /* 0x000000080d00720c */ /* 0x010fe40003f24070 */
[----:B------:R-:W-:-:S11]  /*19e0*/  PRMT R13, R8, 0x5410, R7 ;  /* 0x00005410080d7816 */ /* 0x000fd60000000007 */
[----:B------:R-:W-:Y:S01]  /*19f0*/  @P1 PRMT R8, R7, 0x7610, R8 ;  /* 0x0000761007081816 */ /* 0x000fe20000000008 */
[----:B------:R-:W-:Y:S03]  /*1a00*/  @P1 STL [UR7+0x4], R13 ;  /* 0x0000040dff001987 */ /* 0x000fe60008100807 */
[----:B------:R-:W-:-:S04]  /*1a10*/  LOP3.LUT R14, R8, 0xffff, RZ, 0xc0, !PT ;  /* 0x0000ffff080e7812 */ /* 0x000fc800078ec0ff */
[----:B-----5:R-:W-:-:S13]  /*1a20*/  ISETP.GT.U32.AND P3, PT, R14, R9, PT ;  /* 0x000000090e00720c */ /* 0x020fda0003f64070 */
[----:B------:R2:W-:Y:S04]  /*1a30*/  @P3 STL.U16 [UR7+0x6], R9 ;  /* 0x00000609ff003987 */ /* 0x0005e80008100407 */
[----:B------:R-:W-:Y:S01]  /*1a40*/  @P3 STL.U16 [UR7+0x8], R8 ;  /* 0x00000808ff003987 */ /* 0x000fe20008100407 */
[----:B--2---:R-:W-:-:S04]  /*1a50*/  @P3 PRMT R9, R8, 0x7610, R9 ;  /* 0x0000761008093816 */ /* 0x004fc80000000009 */
[----:B------:R-:W-:Y:S02]  /*1a60*/  LOP3.LUT R7, R9, 0xffff, RZ, 0xc0, !PT ;  /* 0x0000ffff09077812 */ /* 0x000fe400078ec0ff */
[----:B------:R-:W-:Y:S02]  /*1a70*/  PRMT R16, R10, 0x5410, R9 ;  /* 0x000054100a107816 */ /* 0x000fe40000000009 */
[----:B------:R-:W-:-:S13]  /*1a80*/  ISETP.GT.U32.AND P1, PT, R7, R10, PT ;  /* 0x0000000a0700720c */ /* 0x000fda0003f24070 */
[----:B------:R-:W-:Y:S01]  /*1a90*/  @P1 PRMT R10, R9, 0x7610, R10 ;  /* 0x00007610090a1816 */ /* 0x000fe2000000000a */
[----:B------:R-:W-:Y:S03]  /*1aa0*/  @P1 STL [UR7+0x8], R16 ;  /* 0x00000810ff001987 */ /* 0x000fe60008100807 */
[----:B------:R-:W-:-:S04]  /*1ab0*/  LOP3.LUT R14, R10, 0xffff, RZ, 0xc0, !PT ;  /* 0x0000ffff0a0e7812 */ /* 0x000fc800078ec0ff */
[----:B------:R-:W-:-:S13]  /*1ac0*/  ISETP.GT.U32.AND P2, PT, R14, R11, PT ;  /* 0x0000000b0e00720c */ /* 0x000fda0003f44070 */
[----:B------:R2:W-:Y:S04]  /*1ad0*/  @P2 STL.U16 [UR7+0xa], R11 ;  /* 0x00000a0bff002987 */ /* 0x0005e80008100407 */
[----:B------:R3:W-:Y:S01]  /*1ae0*/  @P2 STL.U16 [UR7+0xc], R10 ;  /* 0x00000c0aff002987 */ /* 0x0007e20008100407 */
[----:B--2---:R-:W-:-:S04]  /*1af0*/  @P2 PRMT R11, R10, 0x7610, R11 ;  /* 0x000076100a0b2816 */ /* 0x004fc8000000000b */
[----:B------:R-:W-:-:S04]  /*1b00*/  LOP3.LUT R7, R11, 0xffff, RZ, 0xc0, !PT ;  /* 0x0000ffff0b077812 */ /* 0x000fc800078ec0ff */
[----:B------:R-:W-:Y:S02]  /*1b10*/  ISETP.GT.U32.AND P1, PT, R7, R12, PT ;  /* 0x0000000c0700720c */ /* 0x000fe40003f24070 */
[----:B------:R-:W-:-:S11]  /*1b20*/  PRMT R7, R12, 0x5410, R11 ;  /* 0x000054100c077816 */ /* 0x000fd6000000000b */
[----:B------:R-:W-:Y:S01]  /*1b30*/  @P1 PRMT R12, R11, 0x7610, R12 ;  /* 0x000076100b0c1816 */ /* 0x000fe2000000000c */
[----:B------:R3:W-:Y:S03]  /*1b40*/  @P1 STL [UR7+0xc], R7 ;  /* 0x00000c07ff001987 */ /* 0x0007e60008100807 */
[----:B------:R-:W-:-:S04]  /*1b50*/  LOP3.LUT R0, R12, 0xffff, RZ, 0xc0, !PT ;  /* 0x0000ffff0c007812 */ /* 0x000fc800078ec0ff */
[----:B------:R-:W-:-:S13]  /*1b60*/  ISETP.GT.U32.AND P3, PT, R0, R15, PT ;  /* 0x0000000f0000720c */ /* 0x000fda0003f64070 */
[----:B------:R3:W-:Y:S04]  /*1b70*/  @P3 STL.U16 [UR7+0xe], R15 ;  /* 0x00000e0fff003987 */ /* 0x0007e80008100407 */
[----:B------:R3:W-:Y:S02]  /*1b80*/  @P3 STL.U16 [UR7+0x10], R12 ;  /* 0x0000100cff003987 */ /* 0x0007e40008100407 */
.L_x_5:
[----:B------:R-:W-:Y:S05]  /*1b90*/  @!P0 BRA `(.L_x_4) ;  /* 0x0000000000e88947 */ /* 0x000fea0003800000 */
[----:B------:R-:W-:-:S05]  /*1ba0*/  IMAD.MOV R0, RZ, RZ, -R4 ;  /* 0x000000ffff007224 */ /* 0x000fca00078e0a04 */
[----:B------:R-:W-:-:S05]  /*1bb0*/  PRMT R0, R0, 0x7710, RZ ;  /* 0x0000771000007816 */ /* 0x000fca00000000ff */
[----:B------:R-:W-:-:S05]  /*1bc0*/  VIADD R0, R0, 0x4 ;  /* 0x0000000400007836 */ /* 0x000fca0000000000 */
[----:B------:R-:W-:-:S04]  /*1bd0*/  LOP3.LUT R0, R0, 0xffff, RZ, 0xc0, !PT ;  /* 0x0000ffff00007812 */ /* 0x000fc800078ec0ff */
[C---:B---3--:R-:W-:Y:S02]  /*1be0*/  LOP3.LUT R7, R0.reuse, 0x7, RZ, 0xc0, !PT ;  /* 0x0000000700077812 */ /* 0x048fe400078ec0ff */
[----:B------:R-:W-:-:S03]  /*1bf0*/  LOP3.LUT R11, R0, 0x3, RZ, 0xc0, !PT ;  /* 0x00000003000b7812 */ /* 0x000fc600078ec0ff */
[----:B------:R-:W-:Y:S01]  /*1c00*/  VIADD R7, R7, 0xffffffff ;  /* 0xffffffff07077836 */ /* 0x000fe20000000000 */
[----:B------:R-:W-:-:S04]  /*1c10*/  ISETP.NE.AND P3, PT, R11, RZ, PT ;  /* 0x000000ff0b00720c */ /* 0x000fc80003f65270 */
[----:B------:R-:W-:-:S13]  /*1c20*/  ISETP.GE.U32.AND P0, PT, R7, 0x3, PT ;  /* 0x000000030700780c */ /* 0x000fda0003f06070 */
[----:B------:R-:W-:Y:S05]  /*1c30*/  @!P0 BRA `(.L_x_6) ;  /* 0x0000000000648947 */ /* 0x000fea0003800000 */
[----:B------:R-:W-:-:S09]  /*1c40*/  ULEA UR7, UR5, UR15, 0x1 ;  /* 0x0000000f05077291 */ /* 0x000fd2000f8e08ff */
[----:B------:R-:W2:Y:S04]  /*1c50*/  LDL.U16 R9, [UR7] ;  /* 0x00000007ff097983 */ /* 0x000ea80008100400 */
[----:B------:R-:W2:Y:S04]  /*1c60*/  LDL.U16 R0, [UR7+0x2] ;  /* 0x00000207ff007983 */ /* 0x000ea80008100400 */
[----:B------:R-:W3:Y:S04]  /*1c70*/  LDL.U16 R7, [UR7+0x4] ;  /* 0x00000407ff077983 */ /* 0x000ee80008100400 */
[----:B------:R-:W4:Y:S04]  /*1c80*/  LDL.U16 R8, [UR7+0x6] ;  /* 0x00000607ff087983 */ /* 0x000f280008100400 */
        /* <DEDUP_REMOVED lines=9> */
[----:B------:R3:W-:Y:S01]  /*1d20*/  @P1 STL.U16 [UR7+0x4], R0 ;  /* 0x00000400ff001987 */ /* 0x0007e20008100407 */
[----:B--2---:R-:W-:-:S04]  /*1d30*/  @P1 PRMT R7, R0, 0x7610, R7 ;  /* 0x0000761000071816 */ /* 0x004fc80000000007 */
[----:B------:R-:W-:Y:S02]  /*1d40*/  LOP3.LUT R9, R7, 0xffff, RZ, 0xc0, !PT ;  /* 0x0000ffff07097812 */ /* 0x000fe400078ec0ff */
[----:B----4-:R-:W-:Y:S02]  /*1d50*/  PRMT R10, R8, 0x5410, R7 ;  /* 0x00005410080a7816 */ /* 0x010fe40000000007 */
[----:B------:R-:W-:-:S13]  /*1d60*/  ISETP.GT.U32.AND P0, PT, R9, R8, PT ;  /* 0x000000080900720c */ /* 0x000fda0003f04070 */
[----:B------:R-:W-:Y:S01]  /*1d70*/  @P0 PRMT R8, R7, 0x7610, R8 ;  /* 0x0000761007080816 */ /* 0x000fe20000000008 */
[----:B------:R3:W-:Y:S03]  /*1d80*/  @P0 STL [UR7+0x4], R10 ;  /* 0x0000040aff000987 */ /* 0x0007e60008100807 */
[----:B------:R-:W-:-:S04]  /*1d90*/  LOP3.LUT R9, R8, 0xffff, RZ, 0xc0, !PT ;  /* 0x0000ffff08097812 */ /* 0x000fc800078ec0ff */
[----:B-----5:R-:W-:-:S13]  /*1da0*/  ISETP.GT.U32.AND P2, PT, R9, R12, PT ;  /* 0x0000000c0900720c */ /* 0x020fda0003f44070 */
[----:B------:R3:W-:Y:S04]  /*1db0*/  @P2 STL.U16 [UR7+0x6], R12 ;  /* 0x0000060cff002987 */ /* 0x0007e80008100407 */
[----:B------:R3:W-:Y:S02]  /*1dc0*/  @P2 STL.U16 [UR7+0x8], R8 ;  /* 0x00000808ff002987 */ /* 0x0007e40008100407 */
.L_x_6:
[----:B------:R-:W-:Y:S05]  /*1dd0*/  @!P3 BRA `(.L_x_4) ;  /* 0x000000000058b947 */ /* 0x000fea0003800000 */
[----:B------:R-:W-:-:S09]  /*1de0*/  ULEA UR5, UR5, UR15, 0x1 ;  /* 0x0000000f05057291 */ /* 0x000fd2000f8e08ff */
[----:B------:R-:W2:Y:S04]  /*1df0*/  LDL.U16 R7, [UR5] ;  /* 0x00000005ff077983 */ /* 0x000ea80008100400 */
[----:B---3--:R-:W2:Y:S01]  /*1e00*/  LDL.U16 R0, [UR5+0x2] ;  /* 0x00000205ff007983 */ /* 0x008ea20008100400 */
[----:B------:R-:W-:Y:S02]  /*1e10*/  ISETP.NE.AND P1, PT, R11, 0x1, PT ;  /* 0x000000010b00780c */ /* 0x000fe40003f25270 */
[----:B--2---:R-:W-:Y:S02]  /*1e20*/  ISETP.GT.U32.AND P0, PT, R7, R0, PT ;  /* 0x000000000700720c */ /* 0x004fe40003f04070 */
[----:B------:R-:W-:-:S11]  /*1e30*/  PRMT R8, R0, 0x5410, R7 ;  /* 0x0000541000087816 */ /* 0x000fd60000000007 */
[----:B------:R2:W-:Y:S01]  /*1e40*/  @P0 STL [UR5], R8 ;  /* 0x00000008ff000987 */ /* 0x0005e20008100805 */
[----:B------:R-:W-:Y:S01]  /*1e50*/  @P0 PRMT R0, R7, 0x7610, R0 ;  /* 0x0000761007000816 */ /* 0x000fe20000000000 */
[----:B------:R-:W-:Y:S06]  /*1e60*/  @!P1 BRA `(.L_x_4) ;  /* 0x0000000000349947 */ /* 0x000fec0003800000 */
[----:B------:R-:W3:Y:S01]  /*1e70*/  LDL.U16 R7, [UR5+0x4] ;  /* 0x00000405ff077983 */ /* 0x000ee20008100400 */
[----:B--2---:R-:W-:Y:S02]  /*1e80*/  LOP3.LUT R8, R0, 0xffff, RZ, 0xc0, !PT ;  /* 0x0000ffff00087812 */ /* 0x004fe400078ec0ff */
[----:B------:R-:W-:Y:S02]  /*1e90*/  ISETP.NE.AND P1, PT, R11, 0x2, PT ;  /* 0x000000020b00780c */ /* 0x000fe40003f25270 */
[----:B---3--:R-:W-:-:S13]  /*1ea0*/  ISETP.GT.U32.AND P0, PT, R8, R7, PT ;  /* 0x000000070800720c */ /* 0x008fda0003f04070 */
[----:B------:R2:W-:Y:S04]  /*1eb0*/  @P0 STL.U16 [UR5+0x2], R7 ;  /* 0x00000207ff000987 */ /* 0x0005e80008100405 */
[----:B------:R4:W-:Y:S01]  /*1ec0*/  @P0 STL.U16 [UR5+0x4], R0 ;  /* 0x00000400ff000987 */ /* 0x0009e20008100405 */
[----:B--2---:R-:W-:Y:S01]  /*1ed0*/  @P0 PRMT R7, R0, 0x7610, R7 ;  /* 0x0000761000070816 */ /* 0x004fe20000000007 */
[----:B------:R-:W-:Y:S06]  /*1ee0*/  @!P1 BRA `(.L_x_4) ;  /* 0x0000000000149947 */ /* 0x000fec0003800000 */
[----:B------:R-:W2:Y:S01]  /*1ef0*/  LDL.U16 R9, [UR5+0x6] ;  /* 0x00000605ff097983 */ /* 0x000ea20008100400 */
[----:B----4-:R-:W-:-:S04]  /*1f00*/  LOP3.LUT R0, R7, 0xffff, RZ, 0xc0, !PT ;  /* 0x0000ffff07007812 */ /* 0x010fc800078ec0ff */
[----:B--2---:R-:W-:Y:S02]  /*1f10*/  ISETP.GT.U32.AND P0, PT, R0, R9, PT ;  /* 0x000000090000720c */ /* 0x004fe40003f04070 */
[----:B------:R-:W-:-:S11]  /*1f20*/  PRMT R9, R9, 0x5410, R7 ;  /* 0x0000541009097816 */ /* 0x000fd60000000007 */
[----:B------:R2:W-:Y:S02]  /*1f30*/  @P0 STL [UR5+0x4], R9 ;  /* 0x00000409ff000987 */ /* 0x0005e40008100805 */
.L_x_4:
[----:B------:R-:W-:Y:S01]  /*1f40*/  VIADD R6, R6, 0x1 ;  /* 0x0000000106067836 */ /* 0x000fe20000000000 */
[----:B------:R-:W-:Y:S01]  /*1f50*/  UIADD3 UR6, UPT, UPT, UR6, -0x1, URZ ;  /* 0xffffffff06067890 */ /* 0x000fe2000fffe0ff */
[----:B------:R-:W-:Y:S01]  /*1f60*/  VIADD R4, R4, 0x1 ;  /* 0x0000000104047836 */ /* 0x000fe20000000000 */
[----:B------:R-:W-:Y:S10]  /*1f70*/  BRA.U UP1, `(.L_x_7) ;  /* 0xfffffff101607547 */ /* 0x000ff4000b83ffff */
[----:B------:R-:W5:Y:S02]  /*1f80*/  LDCU UR4, c[0x0][0x390] ;  /* 0x00007200ff0477ac */ /* 0x000f640008000800 */
[----:B-----5:R-:W-:-:S13]  /*1f90*/  FSETP.LT.AND P0, PT, RZ, UR4, PT ;  /* 0x00000004ff007c0b */ /* 0x020fda000bf01000 */
[----:B------:R-:W-:Y:S05]  /*1fa0*/  @!P0 BRA `(.L_x_8) ;  /* 0x00000000003c8947 */ /* 0x000fea0003800000 */
[----:B------:R-:W5:Y:S01]  /*1fb0*/  LDCU.128 UR12, c[0x0][0x380] ;  /* 0x00007000ff0c77ac */ /* 0x000f620008000c00 */
[C---:B------:R-:W-:Y:S01]  /*1fc0*/  IMAD.SHL.U32 R4, R2.reuse, 0x2, RZ ;  /* 0x0000000202047824 */ /* 0x040fe200078e00ff */
[----:B------:R-:W-:Y:S01]  /*1fd0*/  SHF.L.U64.HI R5, R2, 0x1, R5 ;  /* 0x0000000102057819 */ /* 0x000fe20000010205 */
[----:B------:R-:W2:Y:S03]  /*1fe0*/  LDL.U16 R3, [R1+0x894] ;  /* 0x0008940001037983 */ /* 0x000ea60000100400 */
[----:B-----5:R-:W-:-:S04]  /*1ff0*/  IADD3 R6, P0, PT, R4, UR12, RZ ;  /* 0x0000000c04067c10 */ /* 0x020fc8000ff1e0ff */
[----:B---3--:R-:W-:-:S05]  /*2000*/  IADD3.X R7, PT, PT, R5, UR13, RZ, P0, !PT ;  /* 0x0000000d05077c10 */ /* 0x008fca00087fe4ff */
[----:B----4-:R-:W2:Y:S01]  /*2010*/  LDG.E.U16 R0, desc[UR8][R6.64] ;  /* 0x0000000806007981 */ /* 0x010ea2000c1e1500 */
[----:B------:R-:W-:-:S04]  /*2020*/  IADD3 R4, P1, PT, R4, UR14, RZ ;  /* 0x0000000e04047c10 */ /* 0x000fc8000ff3e0ff */
[----:B------:R-:W-:Y:S01]  /*2030*/  IADD3.X R5, PT, PT, R5, UR15, RZ, P1, !PT ;  /* 0x0000000f05057c10 */ /* 0x000fe20008ffe4ff */
[----:B--2---:R-:W-:-:S05]  /*2040*/  IMAD.IADD R2, R0, 0x1, -R3 ;  /* 0x0000000100027824 */ /* 0x004fca00078e0a03 */
[----:B------:R-:W-:-:S04]  /*2050*/  I2FP.F32.S32 R2, R2 ;  /* 0x0000000200027245 */ /* 0x000fc80000201400 */
[----:B------:R-:W-:-:S04]  /*2060*/  FSETP.GE.AND P0, PT, |R2|, UR4, PT ;  /* 0x0000000402007c0b */ /* 0x000fc8000bf06200 */
[----:B------:R-:W-:-:S05]  /*2070*/  SEL R0, R0, R3, !P0 ;  /* 0x0000000300007207 */ /* 0x000fca0004000000 */
[----:B------:R-:W-:Y:S01]  /*2080*/  STG.E.U16 desc[UR8][R4.64], R0 ;  /* 0x0000000004007986 */ /* 0x000fe2000c101508 */
[----:B------:R-:W-:Y:S05]  /*2090*/  EXIT ;  /* 0x000000000000794d */ /* 0x000fea0003800000 */
.L_x_8:
[----:B------:R-:W5:Y:S01]  /*20a0*/  LDL.U16 R3, [R1+0x894] ;  /* 0x0008940001037983 */ /* 0x000f620000100400 */
[----:B------:R-:W0:Y:S02]  /*20b0*/  LDCU.64 UR4, c[0x0][0x388] ;  /* 0x00007100ff0477ac */ /* 0x000e240008000a00 */
[----:B0-----:R-:W-:-:S04]  /*20c0*/  LEA R4, P0, R2, UR4, 0x1 ;  /* 0x0000000402047c11 */ /* 0x001fc8000f8008ff */
[----:B------:R-:W-:-:S05]  /*20d0*/  LEA.HI.X R5, R2, UR5, R5, 0x1, P0 ;  /* 0x0000000502057c11 */ /* 0x000fca00080f0c05 */
[----:B-----5:R-:W-:Y:S01]  /*20e0*/  STG.E.U16 desc[UR8][R4.64], R3 ;  /* 0x0000000304007986 */ /* 0x020fe2000c101508 */
[----:B------:R-:W-:Y:S05]  /*20f0*/  EXIT ;  /* 0x000000000000794d */ /* 0x000fea0003800000 */
.L_x_9:
[----:B------:R-:W-:-:S00]  /*2100*/  BRA `(.L_x_9) ;  /* 0xfffffffc00fc7947 */ /* 0x000fc0000383ffff */
[----:B------:R-:W-:-:S00]  /*2110*/  NOP ;  /* 0x0000000000007918 */ /* 0x000fc00000000000 */
        /* <DEDUP_REMOVED lines=14> */
.L_x_108:


//--------------------- .text.median_general_kernel3d_unsigned_short_11 --------------------------
	.section	.text.median_general_kernel3d_unsigned_short_11,"ax",@progbits
	.align	128
        .global         median_general_kernel3d_unsigned_short_11
        .type           median_general_kernel3d_unsigned_short_11,@function
        .size           median_general_kernel3d_unsigned_short_11,(.L_x_109 - median_general_kernel3d_unsigned_short_11)
        .other          median_general_kernel3d_unsigned_short_11,@"STO_CUDA_ENTRY STV_DEFAULT"
median_general_kernel3d_unsigned_short_11:
.text.median_general_kernel3d_unsigned_short_11:
        /* <DEDUP_REMOVED lines=23> */
[C---:B------:R-:W-:Y:S01]  /*0170*/  IADD3 R62, P0, PT, R3.reuse, -0x5, RZ ;  /* 0xfffffffb033e7810 */ /* 0x040fe20007f1e0ff */
[----:B------:R-:W-:Y:S01]  /*0180*/  UIMAD UR4, UR11, UR10, URZ ;  /* 0x0000000a0b0472a4 */ /* 0x000fe2000f8e02ff */
[C---:B------:R-:W-:Y:S01]  /*0190*/  IADD3 R60, P6, PT, R3.reuse, -0x4, RZ ;  /* 0xfffffffc033c7810 */ /* 0x040fe20007fde0ff */
[----:B------:R-:W-:Y:S01]  /*01a0*/  IMAD R39, R24, UR7, RZ ;  /* 0x0000000718277c24 */ /* 0x000fe2000f8e02ff */
[C---:B------:R-:W-:Y:S01]  /*01b0*/  ISETP.GE.U32.AND P1, PT, R62.reuse, UR12, PT ;  /* 0x0000000c3e007c0c */ /* 0x040fe2000bf26070 */
[----:B------:R-:W-:Y:S01]  /*01c0*/  IMAD.X R35, RZ, RZ, -0x1, P0 ;  /* 0xffffffffff237424 */ /* 0x000fe200000e06ff */
[C---:B------:R-:W-:Y:S01]  /*01d0*/  IADD3 R58, P4, PT, R3.reuse, -0x3, RZ ;  /* 0xfffffffd033a7810 */ /* 0x040fe20007f9e0ff */
[----:B------:R-:W-:Y:S01]  /*01e0*/  IMAD.X R31, RZ, RZ, -0x1, P6 ;  /* 0xffffffffff1f7424 */ /* 0x000fe200030e06ff */
[----:B------:R-:W-:Y:S01]  /*01f0*/  IADD3 R56, P3, PT, R3, -0x2, RZ ;  /* 0xfffffffe03387810 */ /* 0x000fe20007f7e0ff */
[----:B------:R-:W-:Y:S01]  /*0200*/  USHF.R.S32.HI UR5, URZ, 0x1f, UR4 ;  /* 0x0000001fff057899 */ /* 0x000fe20008011404 */
[----:B------:R-:W-:Y:S01]  /*0210*/  ISETP.GE.U32.AND.EX P1, PT, R35, RZ, PT, P1 ;  /* 0x000000ff2300720c */ /* 0x000fe20003f26110 */
[----:B------:R-:W-:Y:S01]  /*0220*/  IMAD.X R22, RZ, RZ, -0x1, P4 ;  /* 0xffffffffff167424 */ /* 0x000fe200020e06ff */
[----:B------:R-:W-:Y:S01]  /*0230*/  IADD3 R52, P2, PT, R3, 0x1, RZ ;  /* 0x0000000103347810 */ /* 0x000fe20007f5e0ff */
[----:B------:R-:W-:Y:S01]  /*0240*/  IMAD.X R20, RZ, RZ, -0x1, P3 ;  /* 0xffffffffff147424 */ /* 0x000fe200018e06ff */
[----:B------:R-:W-:Y:S01]  /*0250*/  SEL R62, R62, R3, !P1 ;  /* 0x000000033e3e7207 */ /* 0x000fe20004800000 */
[----:B------:R-:W-:Y:S01]  /*0260*/  IMAD.WIDE.U32 R66, R24, UR11, RZ ;  /* 0x0000000b18427c25 */ /* 0x000fe2000f8e00ff */
[----:B------:R-:W-:Y:S01]  /*0270*/  SEL R35, R35, RZ, !P1 ;  /* 0x000000ff23237207 */ /* 0x000fe20004800000 */
[----:B------:R-:W0:Y:S01]  /*0280*/  LDCU.64 UR8, c[0x0][0x358] ;  /* 0x00006b00ff0877ac */ /* 0x000e220008000a00 */
[----:B------:R-:W-:Y:S01]  /*0290*/  ISETP.GE.U32.AND P0, PT, R60, UR12, PT ;  /* 0x0000000c3c007c0c */ /* 0x000fe2000bf06070 */
[----:B------:R-:W-:Y:S01]  /*02a0*/  IMAD.X R16, RZ, RZ, RZ, P2 ;  /* 0x000000ffff107224 */ /* 0x000fe200010e06ff */
[C---:B------:R-:W-:Y:S01]  /*02b0*/  IADD3 R50, P6, PT, R3.reuse, 0x2, RZ ;  /* 0x0000000203327810 */ /* 0x040fe20007fde0ff */
[----:B------:R-:W-:Y:S01]  /*02c0*/  IMAD.WIDE.U32 R64, R3, UR4, RZ ;  /* 0x0000000403407c25 */ /* 0x000fe2000f8e00ff */
[----:B------:R-:W-:-:S02]  /*02d0*/  ISETP.GE.U32.AND P1, PT, R58, UR12, PT ;  /* 0x0000000c3a007c0c */ /* 0x000fc4000bf26070 */
[----:B------:R-:W-:Y:S01]  /*02e0*/  IADD3 R54, P5, PT, R3, -0x1, RZ ;  /* 0xffffffff03367810 */ /* 0x000fe20007fbe0ff */
[----:B------:R-:W-:Y:S01]  /*02f0*/  IMAD.X R14, RZ, RZ, RZ, P6 ;  /* 0x000000ffff0e7224 */ /* 0x000fe200030e06ff */
[----:B------:R-:W-:Y:S01]  /*0300*/  ISETP.GE.U32.AND.EX P0, PT, R31, RZ, PT, P0 ;  /* 0x000000ff1f00720c */ /* 0x000fe20003f06100 */
[----:B------:R-:W-:Y:S01]  /*0310*/  IMAD.IADD R2, R67, 0x1, R39 ;  /* 0x0000000143027824 */ /* 0x000fe200078e0227 */
[----:B------:R-:W-:Y:S01]  /*0320*/  ISETP.GE.U32.AND.EX P1, PT, R22, RZ, PT, P1 ;  /* 0x000000ff1600720c */ /* 0x000fe20003f26110 */
[----:B------:R-:W-:Y:S01]  /*0330*/  IMAD.X R18, RZ, RZ, -0x1, P5 ;  /* 0xffffffffff127424 */ /* 0x000fe200028e06ff */
[----:B------:R-:W-:Y:S02]  /*0340*/  ISETP.GE.U32.AND P4, PT, R56, UR12, PT ;  /* 0x0000000c38007c0c */ /* 0x000fe4000bf86070 */
[----:B------:R-:W-:Y:S02]  /*0350*/  ISETP.GE.U32.AND P2, PT, R50, UR12, PT ;  /* 0x0000000c32007c0c */ /* 0x000fe4000bf46070 */
[----:B------:R-:W-:-:S02]  /*0360*/  SEL R60, R60, R3, !P0 ;  /* 0x000000033c3c7207 */ /* 0x000fc40004000000 */
[----:B------:R-:W-:Y:S02]  /*0370*/  SEL R31, R31, RZ, !P0 ;  /* 0x000000ff1f1f7207 */ /* 0x000fe40004000000 */
[----:B------:R-:W-:Y:S02]  /*0380*/  SEL R58, R58, R3, !P1 ;  /* 0x000000033a3a7207 */ /* 0x000fe40004800000 */
[----:B------:R-:W-:Y:S02]  /*0390*/  SEL R22, R22, RZ, !P1 ;  /* 0x000000ff16167207 */ /* 0x000fe40004800000 */
[C---:B------:R-:W-:Y:S02]  /*03a0*/  IADD3 R46, P0, PT, R3.reuse, 0x4, RZ ;  /* 0x00000004032e7810 */ /* 0x040fe40007f1e0ff */
[----:B------:R-:W-:Y:S02]  /*03b0*/  ISETP.GE.U32.AND P1, PT, R54, UR12, PT ;  /* 0x0000000c36007c0c */ /* 0x000fe4000bf26070 */
[----:B------:R-:W-:Y:S01]  /*03c0*/  IADD3 R40, P5, PT, R3, 0x5, RZ ;  /* 0x0000000503287810 */ /* 0x000fe20007fbe0ff */
[----:B------:R-:W-:Y:S01]  /*03d0*/  IMAD.X R10, RZ, RZ, RZ, P0 ;  /* 0x000000ffff0a7224 */ /* 0x000fe200000e06ff */
[----:B------:R-:W-:-:S02]  /*03e0*/  ISETP.GE.U32.AND.EX P4, PT, R20, RZ, PT, P4 ;  /* 0x000000ff1400720c */ /* 0x000fc40003f86140 */
[----:B------:R-:W-:Y:S01]  /*03f0*/  ISETP.GE.U32.AND.EX P2, PT, R14, RZ, PT, P2 ;  /* 0x000000ff0e00720c */ /* 0x000fe20003f46120 */
[----:B------:R-:W-:Y:S01]  /*0400*/  IMAD.X R8, RZ, RZ, RZ, P5 ;  /* 0x000000ffff087224 */ /* 0x000fe200028e06ff */
[----:B------:R-:W-:Y:S02]  /*0410*/  IADD3 R48, P3, PT, R3, 0x3, RZ ;  /* 0x0000000303307810 */ /* 0x000fe40007f7e0ff */
[----:B------:R-:W-:Y:S02]  /*0420*/  ISETP.GE.U32.AND.EX P1, PT, R18, RZ, PT, P1 ;  /* 0x000000ff1200720c */ /* 0x000fe40003f26110 */
[-C--:B------:R-:W-:Y:S01]  /*0430*/  SEL R56, R56, R3.reuse, !P4 ;  /* 0x0000000338387207 */ /* 0x080fe20006000000 */
[----:B------:R-:W-:Y:S01]  /*0440*/  IMAD.X R12, RZ, RZ, RZ, P3 ;  /* 0x000000ffff0c7224 */ /* 0x000fe200018e06ff */
[----:B------:R-:W-:Y:S02]  /*0450*/  SEL R20, R20, RZ, !P4 ;  /* 0x000000ff14147207 */ /* 0x000fe40006000000 */
[----:B------:R-:W-:-:S02]  /*0460*/  SEL R50, R50, R3, !P2 ;  /* 0x0000000332327207 */ /* 0x000fc40005000000 */
[----:B------:R-:W-:Y:S02]  /*0470*/  SEL R14, R14, RZ, !P2 ;  /* 0x000000ff0e0e7207 */ /* 0x000fe40005000000 */
[----:B------:R-:W-:Y:S02]  /*0480*/  ISETP.GE.U32.AND P4, PT, R52, UR12, PT ;  /* 0x0000000c34007c0c */ /* 0x000fe4000bf86070 */
[----:B------:R-:W-:Y:S01]  /*0490*/  ISETP.GE.U32.AND P2, PT, R46, UR12, PT ;  /* 0x0000000c2e007c0c */ /* 0x000fe2000bf46070 */
[----:B------:R-:W-:Y:S01]  /*04a0*/  IMAD R71, R14, UR4, RZ ;  /* 0x000000040e477c24 */ /* 0x000fe2000f8e02ff */
[----:B------:R-:W-:Y:S02]  /*04b0*/  ISETP.GE.U32.AND P0, PT, R40, UR12, PT ;  /* 0x0000000c28007c0c */ /* 0x000fe4000bf06070 */
[----:B------:R-:W-:Y:S01]  /*04c0*/  SEL R54, R54, R3, !P1 ;  /* 0x0000000336367207 */ /* 0x000fe20004800000 */
[----:B------:R-:W-:Y:S01]  /*04d0*/  IMAD R71, R50, UR5, R71 ;  /* 0x0000000532477c24 */ /* 0x000fe2000f8e0247 */
[----:B------:R-:W-:Y:S01]  /*04e0*/  SEL R18, R18, RZ, !P1 ;  /* 0x000000ff12127207 */ /* 0x000fe20004800000 */
[----:B------:R-:W-:Y:S01]  /*04f0*/  IMAD.WIDE.U32 R50, R50, UR4, RZ ;  /* 0x0000000432327c25 */ /* 0x000fe2000f8e00ff */
[----:B------:R-:W-:-:S02]  /*0500*/  IADD3 R9, P6, PT, R24, 0x5, RZ ;  /* 0x0000000518097810 */ /* 0x000fc40007fde0ff */
[C---:B------:R-:W-:Y:S02]  /*0510*/  IADD3 R7, P1, PT, R24.reuse, -0x5, RZ ;  /* 0xfffffffb18077810 */ /* 0x040fe40007f3e0ff */
[----:B------:R-:W-:Y:S01]  /*0520*/  IADD3 R5, P3, PT, R24, -0x4, RZ ;  /* 0xfffffffc18057810 */ /* 0x000fe20007f7e0ff */
[----:B------:R-:W-:Y:S01]  /*0530*/  IMAD.X R37, RZ, RZ, RZ, P6 ;  /* 0x000000ffff257224 */ /* 0x000fe200030e06ff */
[----:B------:R-:W-:Y:S01]  /*0540*/  ISETP.GE.U32.AND.EX P4, PT, R16, RZ, PT, P4 ;  /* 0x000000ff1000720c */ /* 0x000fe20003f86140 */
[----:B------:R-:W-:Y:S01]  /*0550*/  IMAD.X R33, RZ, RZ, -0x1, P1 ;  /* 0xffffffffff217424 */ /* 0x000fe200008e06ff */
[----:B------:R-:W-:Y:S01]  /*0560*/  ISETP.GE.U32.AND.EX P2, PT, R10, RZ, PT, P2 ;  /* 0x000000ff0a00720c */ /* 0x000fe20003f46120 */
[----:B------:R-:W-:Y:S01]  /*0570*/  IMAD.X R6, RZ, RZ, -0x1, P3 ;  /* 0xffffffffff067424 */ /* 0x000fe200018e06ff */
[----:B------:R-:W-:Y:S02]  /*0580*/  ISETP.GE.U32.AND.EX P0, PT, R8, RZ, PT, P0 ;  /* 0x000000ff0800720c */ /* 0x000fe40003f06100 */
[----:B------:R-:W-:-:S02]  /*0590*/  SEL R52, R52, R3, !P4 ;  /* 0x0000000334347207 */ /* 0x000fc40006000000 */
[----:B------:R-:W-:Y:S02]  /*05a0*/  SEL R16, R16, RZ, !P4 ;  /* 0x000000ff10107207 */ /* 0x000fe40006000000 */
[-C--:B------:R-:W-:Y:S02]  /*05b0*/  SEL R46, R46, R3.reuse, !P2 ;  /* 0x000000032e2e7207 */ /* 0x080fe40005000000 */
[----:B------:R-:W-:Y:S01]  /*05c0*/  SEL R10, R10, RZ, !P2 ;  /* 0x000000ff0a0a7207 */ /* 0x000fe20005000000 */
[----:B------:R-:W-:Y:S01]  /*05d0*/  IMAD R69, R16, UR4, RZ ;  /* 0x0000000410457c24 */ /* 0x000fe2000f8e02ff */
[----:B------:R-:W-:Y:S02]  /*05e0*/  SEL R40, R40, R3, !P0 ;  /* 0x0000000328287207 */ /* 0x000fe40004000000 */
[----:B------:R-:W-:Y:S01]  /*05f0*/  SEL R8, R8, RZ, !P0 ;  /* 0x000000ff08087207 */ /* 0x000fe20004000000 */
[----:B------:R-:W-:Y:S01]  /*0600*/  IMAD R75, R10, UR4, RZ ;  /* 0x000000040a4b7c24 */ /* 0x000fe2000f8e02ff */
[----:B------:R-:W-:Y:S01]  /*0610*/  ISETP.GE.U32.AND P4, PT, R48, UR12, PT ;  /* 0x0000000c30007c0c */ /* 0x000fe2000bf86070 */
[----:B------:R-:W-:Y:S01]  /*0620*/  IMAD R69, R52, UR5, R69 ;  /* 0x0000000534457c24 */ /* 0x000fe2000f8e0245 */
[----:B------:R-:W-:Y:S01]  /*0630*/  ISETP.GE.U32.AND P2, PT, R9, UR10, PT ;  /* 0x0000000a09007c0c */ /* 0x000fe2000bf46070 */
[----:B------:R-:W-:Y:S01]  /*0640*/  IMAD R81, R8, UR4, RZ ;  /* 0x0000000408517c24 */ /* 0x000fe2000f8e02ff */
[----:B------:R-:W-:Y:S01]  /*0650*/  ISETP.GE.U32.AND P0, PT, R7, UR10, PT ;  /* 0x0000000a07007c0c */ /* 0x000fe2000bf06070 */
[----:B------:R-:W-:Y:S01]  /*0660*/  IMAD R75, R46, UR5, R75 ;  /* 0x000000052e4b7c24 */ /* 0x000fe2000f8e024b */
[----:B------:R-:W-:Y:S01]  /*0670*/  ISETP.GE.U32.AND P1, PT, R5, UR10, PT ;  /* 0x0000000a05007c0c */ /* 0x000fe2000bf26070 */
[----:B------:R-:W-:Y:S01]  /*0680*/  IMAD R81, R40, UR5, R81 ;  /* 0x0000000528517c24 */ /* 0x000fe2000f8e0251 */
[----:B------:R-:W-:Y:S01]  /*0690*/  ISETP.GE.U32.AND.EX P4, PT, R12, RZ, PT, P4 ;  /* 0x000000ff0c00720c */ /* 0x000fe20003f86140 */
[----:B------:R-:W-:Y:S01]  /*06a0*/  IMAD.WIDE.U32 R52, R52, UR4, RZ ;  /* 0x0000000434347c25 */ /* 0x000fe2000f8e00ff */
[----:B------:R-:W-:Y:S01]  /*06b0*/  ISETP.GE.U32.AND.EX P2, PT, R37, RZ, PT, P2 ;  /* 0x000000ff2500720c */ /* 0x000fe20003f46120 */
[----:B------:R-:W1:Y:S01]  /*06c0*/  LDCU.64 UR12, c[0x0][0x380] ;  /* 0x00007000ff0c77ac */ /* 0x000e620008000a00 */
[----:B------:R-:W-:Y:S01]  /*06d0*/  ISETP.GE.U32.AND.EX P0, PT, R33, RZ, PT, P0 ;  /* 0x000000ff2100720c */ /* 0x000fe20003f06100 */
[----:B------:R-:W-:Y:S01]  /*06e0*/  IMAD.WIDE.U32 R46, R46, UR4, RZ ;  /* 0x000000042e2e7c25 */ /* 0x000fe2000f8e00ff */
[----:B------:R-:W-:-:S02]  /*06f0*/  ISETP.GE.U32.AND.EX P1, PT, R6, RZ, PT, P1 ;  /* 0x000000ff0600720c */ /* 0x000fc40003f26110 */
[----:B------:R-:W-:Y:S01]  /*0700*/  SEL R48, R48, R3, !P4 ;  /* 0x0000000330307207 */ /* 0x000fe20006000000 */
[----:B------:R-:W-:Y:S01]  /*0710*/  IMAD.WIDE.U32 R40, R40, UR4, RZ ;  /* 0x0000000428287c25 */ /* 0x000fe2000f8e00ff */
[----:B------:R-:W-:Y:S02]  /*0720*/  SEL R12, R12, RZ, !P4 ;  /* 0x000000ff0c0c7207 */ /* 0x000fe40006000000 */
[----:B------:R-:W-:Y:S01]  /*0730*/  IADD3 R29, P5, PT, R24, -0x3, RZ ;  /* 0xfffffffd181d7810 */ /* 0x000fe20007fbe0ff */
[----:B------:R-:W-:Y:S01]  /*0740*/  IMAD.IADD R14, R47, 0x1, R75 ;  /* 0x000000012f0e7824 */ /* 0x000fe200078e024b */
[-C--:B------:R-:W-:Y:S01]  /*0750*/  SEL R44, R9, R24.reuse, !P2 ;  /* 0x00000018092c7207 */ /* 0x080fe20005000000 */
[----:B------:R-:W-:Y:S01]  /*0760*/  IMAD R73, R12, UR4, RZ ;  /* 0x000000040c497c24 */ /* 0x000fe2000f8e02ff */
[----:B------:R-:W-:Y:S01]  /*0770*/  SEL R37, R37, RZ, !P2 ;  /* 0x000000ff25257207 */ /* 0x000fe20005000000 */
[----:B------:R-:W-:Y:S01]  /*0780*/  IMAD.X R4, RZ, RZ, -0x1, P5 ;  /* 0xffffffffff047424 */ /* 0x000fe200028e06ff */
[-C--:B------:R-:W-:Y:S01]  /*0790*/  SEL R42, R7, R24.reuse, !P0 ;  /* 0x00000018072a7207 */ /* 0x080fe20004000000 */
[C---:B------:R-:W-:Y:S01]  /*07a0*/  IMAD R73, R48.reuse, UR5, R73 ;  /* 0x0000000530497c24 */ /* 0x040fe2000f8e0249 */
[----:B------:R-:W-:Y:S01]  /*07b0*/  SEL R33, R33, RZ, !P0 ;  /* 0x000000ff21217207 */ /* 0x000fe20004000000 */
[----:B------:R-:W-:Y:S01]  /*07c0*/  IMAD R37, R37, UR11, RZ ;  /* 0x0000000b25257c24 */ /* 0x000fe2000f8e02ff */
[----:B------:R-:W-:Y:S01]  /*07d0*/  SEL R38, R5, R24, !P1 ;  /* 0x0000001805267207 */ /* 0x000fe20004800000 */
[----:B------:R-:W-:Y:S01]  /*07e0*/  IMAD.WIDE.U32 R48, R48, UR4, RZ ;  /* 0x0000000430307c25 */ /* 0x000fe2000f8e00ff */
[----:B------:R-:W-:-:S02]  /*07f0*/  SEL R6, R6, RZ, !P1 ;  /* 0x000000ff06067207 */ /* 0x000fc40004800000 */
[C---:B------:R-:W-:Y:S01]  /*0800*/  IADD3 R23, P4, PT, R24.reuse, -0x2, RZ ;  /* 0xfffffffe18177810 */ /* 0x040fe20007f9e0ff */
[----:B------:R-:W-:Y:S01]  /*0810*/  IMAD R33, R33, UR11, RZ ;  /* 0x0000000b21217c24 */ /* 0x000fe2000f8e02ff */
[----:B------:R-:W-:Y:S01]  /*0820*/  IADD3 R19, P6, PT, R24, -0x1, RZ ;  /* 0xffffffff18137810 */ /* 0x000fe20007fde0ff */
[----:B------:R-:W-:Y:S01]  /*0830*/  IMAD R83, R6, UR11, RZ ;  /* 0x0000000b06537c24 */ /* 0x000fe2000f8e02ff */
[C---:B------:R-:W-:Y:S01]  /*0840*/  IADD3 R15, P3, PT, R24.reuse, 0x1, RZ ;  /* 0x00000001180f7810 */ /* 0x040fe20007f7e0ff */
[----:B------:R-:W-:Y:S01]  /*0850*/  IMAD.X R27, RZ, RZ, -0x1, P4 ;  /* 0xffffffffff1b7424 */ /* 0x000fe200020e06ff */
[C---:B------:R-:W-:Y:S01]  /*0860*/  IADD3 R11, P2, PT, R24.reuse, 0x2, RZ ;  /* 0x00000002180b7810 */ /* 0x040fe20007f5e0ff */
[----:B------:R-:W-:Y:S01]  /*0870*/  IMAD.X R25, RZ, RZ, -0x1, P6 ;  /* 0xffffffffff197424 */ /* 0x000fe200030e06ff */
[C---:B------:R-:W-:Y:S01]  /*0880*/  IADD3 R7, P0, PT, R24.reuse, 0x3, RZ ;  /* 0x0000000318077810 */ /* 0x040fe20007f1e0ff */
[----:B------:R-:W-:Y:S01]  /*0890*/  IMAD.X R21, RZ, RZ, RZ, P3 ;  /* 0x000000ffff157224 */ /* 0x000fe200018e06ff */
[----:B------:R-:W-:Y:S01]  /*08a0*/  IADD3 R5, P1, PT, R24, 0x4, RZ ;  /* 0x0000000418057810 */ /* 0x000fe20007f3e0ff */
[----:B------:R-:W-:Y:S01]  /*08b0*/  IMAD.X R17, RZ, RZ, RZ, P2 ;  /* 0x000000ffff117224 */ /* 0x000fe200010e06ff */
[----:B------:R-:W-:Y:S01]  /*08c0*/  ISETP.GE.U32.AND P5, PT, R29, UR10, PT ;  /* 0x0000000a1d007c0c */ /* 0x000fe2000bfa6070 */
[----:B------:R-:W-:Y:S01]  /*08d0*/  IMAD.X R13, RZ, RZ, RZ, P0 ;  /* 0x000000ffff0d7224 */ /* 0x000fe200000e06ff */
[----:B------:R-:W-:Y:S01]  /*08e0*/  ISETP.GE.U32.AND P4, PT, R23, UR10, PT ;  /* 0x0000000a17007c0c */ /* 0x000fe2000bf86070 */
[----:B------:R-:W-:Y:S01]  /*08f0*/  IMAD.X R9, RZ, RZ, RZ, P1 ;  /* 0x000000ffff097224 */ /* 0x000fe200008e06ff */
[----:B------:R-:W-:Y:S01]  /*0900*/  ISETP.GE.U32.AND P6, PT, R19, UR10, PT ;  /* 0x0000000a13007c0c */ /* 0x000fe2000bfc6070 */
[C---:B------:R-:W-:Y:S01]  /*0910*/  IMAD R77, R44.reuse, UR7, R37 ;  /* 0x000000072c4d7c24 */ /* 0x040fe2000f8e0225 */
[----:B------:R-:W-:Y:S01]  /*0920*/  ISETP.GE.U32.AND P3, PT, R15, UR10, PT ;  /* 0x0000000a0f007c0c */ /* 0x000fe2000bf66070 */
[----:B------:R-:W-:Y:S01]  /*0930*/  IMAD.WIDE.U32 R44, R44, UR11, RZ ;  /* 0x0000000b2c2c7c25 */ /* 0x000fe2000f8e00ff */
[----:B------:R-:W-:-:S02]  /*0940*/  ISETP.GE.U32.AND P2, PT, R11, UR10, PT ;  /* 0x0000000a0b007c0c */ /* 0x000fc4000bf46070 */
[----:B------:R-:W-:Y:S01]  /*0950*/  ISETP.GE.U32.AND P0, PT, R7, UR10, PT ;  /* 0x0000000a07007c0c */ /* 0x000fe2000bf06070 */
[----:B------:R-:W-:Y:S01]  /*0960*/  IMAD R79, R42, UR7, R33 ;  /* 0x000000072a4f7c24 */ /* 0x000fe2000f8e0221 */
[----:B------:R-:W-:Y:S01]  /*0970*/  ISETP.GE.U32.AND P1, PT, R5, UR10, PT ;  /* 0x0000000a05007c0c */ /* 0x000fe2000bf26070 */
[----:B------:R-:W-:Y:S01]  /*0980*/  IMAD R83, R38, UR7, R83 ;  /* 0x0000000726537c24 */ /* 0x000fe2000f8e0253 */
[----:B------:R-:W-:Y:S01]  /*0990*/  ISETP.GE.U32.AND.EX P5, PT, R4, RZ, PT, P5 ;  /* 0x000000ff0400720c */ /* 0x000fe20003fa6150 */
[----:B------:R-:W-:Y:S01]  /*09a0*/  IMAD.WIDE.U32 R42, R42, UR11, RZ ;  /* 0x0000000b2a2a7c25 */ /* 0x000fe2000f8e00ff */
[----:B------:R-:W-:Y:S02]  /*09b0*/  ISETP.GE.U32.AND.EX P4, PT, R27, RZ, PT, P4 ;  /* 0x000000ff1b00720c */ /* 0x000fe40003f86140 */
[----:B------:R-:W-:Y:S01]  /*09c0*/  ISETP.GE.U32.AND.EX P6, PT, R25, RZ, PT, P6 ;  /* 0x000000ff1900720c */ /* 0x000fe20003fc6160 */
[----:B------:R-:W-:Y:S01]  /*09d0*/  IMAD.WIDE.U32 R38, R38, UR11, RZ ;  /* 0x0000000b26267c25 */ /* 0x000fe2000f8e00ff */
[----:B------:R-:W-:-:S02]  /*09e0*/  ISETP.GE.U32.AND.EX P3, PT, R21, RZ, PT, P3 ;  /* 0x000000ff1500720c */ /* 0x000fc40003f66130 */
[----:B------:R-:W-:Y:S01]  /*09f0*/  ISETP.GE.U32.AND.EX P2, PT, R17, RZ, PT, P2 ;  /* 0x000000ff1100720c */ /* 0x000fe20003f46120 */
[----:B------:R-:W-:Y:S01]  /*0a00*/  IMAD.IADD R12, R51, 0x1, R71 ;  /* 0x00000001330c7824 */ /* 0x000fe200078e0247 */
[----:B------:R-:W-:Y:S01]  /*0a10*/  ISETP.GE.U32.AND.EX P0, PT, R13, RZ, PT, P0 ;  /* 0x000000ff0d00720c */ /* 0x000fe20003f06100 */
[----:B------:R-:W-:Y:S01]  /*0a20*/  IMAD.IADD R16, R43, 0x1, R79 ;  /* 0x000000012b107824 */ /* 0x000fe200078e024f */
[----:B------:R-:W-:Y:S02]  /*0a30*/  ISETP.GE.U32.AND.EX P1, PT, R9, RZ, PT, P1 ;  /* 0x000000ff0900720c */ /* 0x000fe40003f26110 */
[----:B------:R-:W-:Y:S02]  /*0a40*/  SEL R36, R29, R24, !P5 ;  /* 0x000000181d247207 */ /* 0x000fe40006800000 */
[----:B------:R-:W-:Y:S02]  /*0a50*/  SEL R29, R4, RZ, !P5 ;  /* 0x000000ff041d7207 */ /* 0x000fe40006800000 */
[----:B------:R-:W-:-:S02]  /*0a60*/  SEL R27, R27, RZ, !P4 ;  /* 0x000000ff1b1b7207 */ /* 0x000fc40006000000 */
        /* <DEDUP_REMOVED lines=10> */
[-C--:B------:R-:W-:Y:S01]  /*0b10*/  SEL R30, R15, R24.reuse, !P3 ;  /* 0x000000180f1e7207 */ /* 0x080fe20005800000 */
        /* <DEDUP_REMOVED lines=9> */
[----:B------:R-:W-:Y:S01]  /*0bb0*/  SEL R24, R5, R24, !P1 ;  /* 0x0000001805187207 */ /* 0x000fe20004800000 */
[----:B------:R-:W-:Y:S01]  /*0bc0*/  IMAD R5, R3, UR5, RZ ;  /* 0x0000000503057c24 */ /* 0x000fe2000f8e02ff */
[----:B------:R-:W-:Y:S01]  /*0bd0*/  IADD3 R3, P4, P5, R64, R66, R0 ;  /* 0x0000004240037210 */ /* 0x000fe20007d9e000 */
[----:B------:R-:W-:-:S02]  /*0be0*/  IMAD R13, R13, UR11, RZ ;  /* 0x0000000b0d0d7c24 */ /* 0x000fc4000f8e02ff */
[----:B------:R-:W-:Y:S02]  /*0bf0*/  IMAD R9, R9, UR11, RZ ;  /* 0x0000000b09097c24 */ /* 0x000fe4000f8e02ff */
[----:B------:R-:W-:Y:S02]  /*0c00*/  IMAD R7, R62, UR5, R7 ;  /* 0x000000053e077c24 */ /* 0x000fe4000f8e0207 */
[----:B------:R-:W-:Y:S02]  /*0c10*/  IMAD R15, R58, UR5, R15 ;  /* 0x000000053a0f7c24 */ /* 0x000fe4000f8e020f */
[----:B------:R-:W-:-:S04]  /*0c20*/  IMAD.WIDE.U32 R62, R62, UR4, RZ ;  /* 0x000000043e3e7c25 */ /* 0x000fc8000f8e00ff */
[----:B------:R-:W-:Y:S02]  /*0c30*/  IMAD R11, R60, UR5, R11 ;  /* 0x000000053c0b7c24 */ /* 0x000fe4000f8e020b */
[----:B------:R-:W-:-:S04]  /*0c40*/  IMAD.WIDE.U32 R58, R58, UR4, RZ ;  /* 0x000000043a3a7c25 */ /* 0x000fc8000f8e00ff */
[----:B------:R-:W-:Y:S02]  /*0c50*/  IMAD R19, R56, UR5, R19 ;  /* 0x0000000538137c24 */ /* 0x000fe4000f8e0213 */
[----:B------:R-:W-:Y:S01]  /*0c60*/  IMAD R23, R54, UR5, R23 ;  /* 0x0000000536177c24 */ /* 0x000fe2000f8e0217 */
[----:B------:R-:W-:Y:S01]  /*0c70*/  UMOV UR5, 0xfffffffb ;  /* 0xfffffffb00057882 */ /* 0x000fe20000000000 */
[----:B------:R-:W-:Y:S02]  /*0c80*/  IMAD.IADD R5, R65, 0x1, R5 ;  /* 0x0000000141057824 */ /* 0x000fe400078e0205 */
[----:B------:R-:W-:-:S03]  /*0c90*/  IMAD.WIDE.U32 R60, R60, UR4, RZ ;  /* 0x000000043c3c7c25 */ /* 0x000fc6000f8e00ff */
[----:B------:R-:W-:Y:S01]  /*0ca0*/  IADD3.X R4, PT, PT, R5, R2, RZ, P4, P5 ;  /* 0x0000000205047210 */ /* 0x000fe200027ea4ff */
[----:B------:R-:W-:-:S04]  /*0cb0*/  IMAD.WIDE.U32 R56, R56, UR4, RZ ;  /* 0x0000000438387c25 */ /* 0x000fc8000f8e00ff */
[----:B------:R-:W-:Y:S01]  /*0cc0*/  IMAD.WIDE.U32 R54, R54, UR4, RZ ;  /* 0x0000000436367c25 */ /* 0x000fe2000f8e00ff */
[----:B------:R-:W-:-:S03]  /*0cd0*/  UMOV UR4, URZ ;  /* 0x000000ff00047c82 */ /* 0x000fc60008000000 */
[----:B------:R-:W-:Y:S02]  /*0ce0*/  IMAD R85, R36, UR7, R29 ;  /* 0x0000000724557c24 */ /* 0x000fe4000f8e021d */
[----:B------:R-:W-:Y:S02]  /*0cf0*/  IMAD R87, R34, UR7, R27 ;  /* 0x0000000722577c24 */ /* 0x000fe4000f8e021b */
[----:B------:R-:W-:Y:S02]  /*0d00*/  IMAD R89, R32, UR7, R25 ;  /* 0x0000000720597c24 */ /* 0x000fe4000f8e0219 */
[----:B------:R-:W-:Y:S02]  /*0d10*/  IMAD R91, R30, UR7, R21 ;  /* 0x000000071e5b7c24 */ /* 0x000fe4000f8e0215 */
[----:B------:R-:W-:Y:S02]  /*0d20*/  IMAD R93, R28, UR7, R17 ;  /* 0x000000071c5d7c24 */ /* 0x000fe4000f8e0211 */
[----:B------:R-:W-:-:S02]  /*0d30*/  IMAD R76, R26, UR7, R13 ;  /* 0x000000071a4c7c24 */ /* 0x000fc4000f8e020d */
        /* <DEDUP_REMOVED lines=24> */
[----:B01----:R-:W-:-:S07]  /*0ec0*/  IMAD.IADD R77, R25, 0x1, R68 ;  /* 0x00000001194d7824 */ /* 0x003fce00078e0244 */
.L_x_10:
[----:B0-----:R-:W-:Y:S01]  /*0ed0*/  IMAD.U32 R83, RZ, RZ, UR5 ;  /* 0x00000005ff537e24 */ /* 0x001fe2000f8e00ff */
[----:B------:R-:W-:-:S04]  /*0ee0*/  IADD3 R93, P0, PT, R0, UR5, RZ ;  /* 0x00000005005d7c10 */ /* 0x000fc8000ff1e0ff */
[----:B------:R-:W-:Y:S02]  /*0ef0*/  LEA.HI.X.SX32 R83, R83, RZ, 0x1, P0 ;  /* 0x000000ff53537211 */ /* 0x000fe400000f0eff */
[----:B------:R-:W-:Y:S02]  /*0f00*/  ISETP.GE.U32.AND P0, PT, R93, UR11, PT ;  /* 0x0000000b5d007c0c */ /* 0x000fe4000bf06070 */
[C---:B------:R-:W-:Y:S02]  /*0f10*/  ISETP.GE.AND P1, PT, R83.reuse, RZ, PT ;  /* 0x000000ff5300720c */ /* 0x040fe40003f26270 */
[----:B------:R-:W-:-:S04]  /*0f20*/  ISETP.GE.AND.EX P0, PT, R83, UR7, PT, P0 ;  /* 0x0000000753007c0c */ /* 0x000fc8000bf06300 */
[C---:B------:R-:W-:Y:S02]  /*0f30*/  SEL R93, R0.reuse, R93, P0 ;  /* 0x0000005d005d7207 */ /* 0x040fe40000000000 */
[----:B------:R-:W-:Y:S02]  /*0f40*/  SEL R83, R83, RZ, !P0 ;  /* 0x000000ff53537207 */ /* 0x000fe40004000000 */
[----:B------:R-:W-:Y:S02]  /*0f50*/  SEL R93, R0, R93, !P1 ;  /* 0x0000005d005d7207 */ /* 0x000fe40004800000 */
[----:B------:R-:W-:Y:S02]  /*0f60*/  SEL R83, R83, RZ, P1 ;  /* 0x000000ff53537207 */ /* 0x000fe40000800000 */
[----:B------:R-:W-:-:S05]  /*0f70*/  IADD3 R80, P0, PT, R93, R42, RZ ;  /* 0x0000002a5d507210 */ /* 0x000fca0007f1e0ff */
[----:B------:R-:W-:Y:S01]  /*0f80*/  IMAD.X R74, R83, 0x1, R16, P0 ;  /* 0x00000001534a7824 */ /* 0x000fe200000e0610 */
[----:B------:R-:W-:-:S05]  /*0f90*/  IADD3 R68, P0, PT, R80, R62, RZ ;  /* 0x0000003e50447210 */ /* 0x000fca0007f1e0ff */
[----:B------:R-:W-:Y:S01]  /*0fa0*/  IMAD.X R69, R74, 0x1, R6, P0 ;  /* 0x000000014a457824 */ /* 0x000fe200000e0606 */
[----:B------:R-:W-:-:S04]  /*0fb0*/  LEA R84, P0, R68, UR12, 0x1 ;  /* 0x0000000c44547c11 */ /* 0x000fc8000f8008ff */
[----:B------:R-:W-:-:S05]  /*0fc0*/  LEA.HI.X R85, R68, UR13, R69, 0x1, P0 ;  /* 0x0000000d44557c11 */ /* 0x000fca00080f0c45 */
[----:B------:R-:W2:Y:S01]  /*0fd0*/  LDG.E.U16 R84, desc[UR8][R84.64] ;  /* 0x0000000854547981 */ /* 0x000ea2000c1e1500 */
[----:B------:R-:W-:-:S05]  /*0fe0*/  IADD3 R68, P0, PT, R80, R60, RZ ;  /* 0x0000003c50447210 */ /* 0x000fca0007f1e0ff */
[----:B------:R-:W-:Y:S01]  /*0ff0*/  IMAD.X R69, R74, 0x1, R7, P0 ;  /* 0x000000014a457824 */ /* 0x000fe200000e0607 */
[----:B------:R-:W-:-:S04]  /*1000*/  LEA R72, P0, R68, UR12, 0x1 ;  /* 0x0000000c44487c11 */ /* 0x000fc8000f8008ff */
[----:B------:R-:W-:-:S05]  /*1010*/  LEA.HI.X R73, R68, UR13, R69, 0x1, P0 ;  /* 0x0000000d44497c11 */ /* 0x000fca00080f0c45 */
[----:B------:R0:W3:Y:S01]  /*1020*/  LDG.E.U16 R87, desc[UR8][R72.64] ;  /* 0x0000000848577981 */ /* 0x0000e2000c1e1500 */
[----:B------:R-:W-:-:S05]  /*1030*/  IADD3 R68, P0, PT, R80, R58, RZ ;  /* 0x0000003a50447210 */ /* 0x000fca0007f1e0ff */
[----:B------:R-:W-:Y:S01]  /*1040*/  IMAD.X R69, R74, 0x1, R8, P0 ;  /* 0x000000014a457824 */ /* 0x000fe200000e0608 */
[----:B------:R-:W-:-:S04]  /*1050*/  LEA R70, P0, R68, UR12, 0x1 ;  /* 0x0000000c44467c11 */ /* 0x000fc8000f8008ff */
[----:B------:R-:W-:Y:S02]  /*1060*/  LEA.HI.X R71, R68, UR13, R69, 0x1, P0 ;  /* 0x0000000d44477c11 */ /* 0x000fe400080f0c45 */
[----:B------:R-:W-:-:S03]  /*1070*/  IADD3 R69, P0, PT, R80, R56, RZ ;  /* 0x0000003850457210 */ /* 0x000fc60007f1e0ff */
[----:B------:R1:W4:Y:S02]  /*1080*/  LDG.E.U16 R75, desc[UR8][R70.64] ;  /* 0x00000008464b7981 */ /* 0x000324000c1e1500 */
[----:B------:R-:W-:Y:S01]  /*1090*/  IMAD.X R78, R74, 0x1, R9, P0 ;  /* 0x000000014a4e7824 */ /* 0x000fe200000e0609 */
[----:B------:R-:W-:-:S04]  /*10a0*/  LEA R68, P0, R69, UR12, 0x1 ;  /* 0x0000000c45447c11 */ /* 0x000fc8000f8008ff */
[----:B------:R-:W-:Y:S02]  /*10b0*/  LEA.HI.X R69, R69, UR13, R78, 0x1, P0 ;  /* 0x0000000d45457c11 */ /* 0x000fe400080f0c4e */
[----:B0-----:R-:W-:-:S03]  /*10c0*/  IADD3 R73, P0, PT, R80, R54, RZ ;  /* 0x0000003650497210 */ /* 0x001fc60007f1e0ff */
[----:B------:R0:W5:Y:S02]  /*10d0*/  LDG.E.U16 R92, desc[UR8][R68.64] ;  /* 0x00000008445c7981 */ /* 0x000164000c1e1500 */
[----:B------:R-:W-:Y:S01]  /*10e0*/  IMAD.X R78, R74, 0x1, R10, P0 ;  /* 0x000000014a4e7824 */ /* 0x000fe200000e060a */
[----:B------:R-:W-:-:S04]  /*10f0*/  LEA R72, P0, R73, UR12, 0x1 ;  /* 0x0000000c49487c11 */ /* 0x000fc8000f8008ff */
[----:B------:R-:W-:-:S05]  /*1100*/  LEA.HI.X R73, R73, UR13, R78, 0x1, P0 ;  /* 0x0000000d49497c11 */ /* 0x000fca00080f0c4e */
[----:B------:R0:W5:Y:S01]  /*1110*/  LDG.E.U16 R85, desc[UR8][R72.64] ;  /* 0x0000000848557981 */ /* 0x000162000c1e1500 */
[----:B-1----:R-:W-:-:S05]  /*1120*/  IADD3 R71, P0, PT, R80, R64, RZ ;  /* 0x0000004050477210 */ /* 0x002fca0007f1e0ff */
[----:B------:R-:W-:Y:S01]  /*1130*/  IMAD.X R78, R74, 0x1, R5, P0 ;  /* 0x000000014a4e7824 */ /* 0x000fe200000e0605 */
[----:B------:R-:W-:-:S04]  /*1140*/  LEA R70, P0, R71, UR12, 0x1 ;  /* 0x0000000c47467c11 */ /* 0x000fc8000f8008ff */
[----:B------:R-:W-:-:S05]  /*1150*/  LEA.HI.X R71, R71, UR13, R78, 0x1, P0 ;  /* 0x0000000d47477c11 */ /* 0x000fca00080f0c4e */
[----:B------:R1:W5:Y:S01]  /*1160*/  LDG.E.U16 R91, desc[UR8][R70.64] ;  /* 0x00000008465b7981 */ /* 0x000362000c1e1500 */
[----:B0-----:R-:W-:-:S05]  /*1170*/  IADD3 R69, P0, PT, R80, R52, RZ ;  /* 0x0000003450457210 */ /* 0x001fca0007f1e0ff */
[----:B------:R-:W-:Y:S01]  /*1180*/  IMAD.X R78, R74, 0x1, R11, P0 ;  /* 0x000000014a4e7824 */ /* 0x000fe200000e060b */
[----:B------:R-:W-:-:S04]  /*1190*/  LEA R68, P0, R69, UR12, 0x1 ;  /* 0x0000000c45447c11 */ /* 0x000fc8000f8008ff */
[----:B------:R-:W-:Y:S02]  /*11a0*/  LEA.HI.X R69, R69, UR13, R78, 0x1, P0 ;  /* 0x0000000d45457c11 */ /* 0x000fe400080f0c4e */
[C---:B------:R-:W-:Y:S02]  /*11b0*/  IADD3 R73, P0, PT, R80.reuse, R50, RZ ;  /* 0x0000003250497210 */ /* 0x040fe40007f1e0ff */
[----:B------:R-:W-:Y:S01]  /*11c0*/  IADD3 R72, P1, PT, R80, R48, RZ ;  /* 0x0000003050487210 */ /* 0x000fe20007f3e0ff */
[----:B------:R0:W5:Y:S02]  /*11d0*/  LDG.E.U16 R90, desc[UR8][R68.64] ;  /* 0x00000008445a7981 */ /* 0x000164000c1e1500 */
[C---:B------:R-:W-:Y:S01]  /*11e0*/  IMAD.X R78, R74.reuse, 0x1, R12, P0 ;  /* 0x000000014a4e7824 */ /* 0x040fe200000e060c */
[----:B------:R-:W-:Y:S01]  /*11f0*/  LEA R88, P0, R73, UR12, 0x1 ;  /* 0x0000000c49587c11 */ /* 0x000fe2000f8008ff */
[----:B-1----:R-:W-:-:S03]  /*1200*/  IMAD.X R71, R74, 0x1, R13, P1 ;  /* 0x000000014a477824 */ /* 0x002fc600008e060d */
[----:B------:R-:W-:Y:S02]  /*1210*/  LEA.HI.X R89, R73, UR13, R78, 0x1, P0 ;  /* 0x0000000d49597c11 */ /* 0x000fe400080f0c4e */
[----:B------:R-:W-:-:S03]  /*1220*/  LEA R70, P0, R72, UR12, 0x1 ;  /* 0x0000000c48467c11 */ /* 0x000fc6000f8008ff */
[----:B------:R-:W5:Y:S01]  /*1230*/  LDG.E.U16 R78, desc[UR8][R88.64] ;  /* 0x00000008584e7981 */ /* 0x000f62000c1e1500 */
[----:B------:R-:W-:Y:S02]  /*1240*/  LEA.HI.X R71, R72, UR13, R71, 0x1, P0 ;  /* 0x0000000d48477c11 */ /* 0x000fe400080f0c47 */
[----:B0-----:R-:W-:-:S03]  /*1250*/  IADD3 R68, P0, PT, R80, R46, RZ ;  /* 0x0000002e50447210 */ /* 0x001fc60007f1e0ff */
[----:B------:R0:W5:Y:S02]  /*1260*/  LDG.E.U16 R79, desc[UR8][R70.64] ;  /* 0x00000008464f7981 */ /* 0x000164000c1e1500 */
[----:B------:R-:W-:Y:S01]  /*1270*/  IMAD.X R69, R74, 0x1, R14, P0 ;  /* 0x000000014a457824 */ /* 0x000fe200000e060e */
[----:B------:R-:W-:-:S04]  /*1280*/  LEA R72, P0, R68, UR12, 0x1 ;  /* 0x0000000c44487c11 */ /* 0x000fc8000f8008ff */
[----:B------:R-:W-:Y:S02]  /*1290*/  LEA.HI.X R73, R68, UR13, R69, 0x1, P0 ;  /* 0x0000000d44497c11 */ /* 0x000fe400080f0c45 */
[----:B------:R-:W-:-:S03]  /*12a0*/  IADD3 R80, P0, PT, R80, R40, RZ ;  /* 0x0000002850507210 */ /* 0x000fc60007f1e0ff */
[----:B------:R1:W5:Y:S02]  /*12b0*/  LDG.E.U16 R81, desc[UR8][R72.64] ;  /* 0x0000000848517981 */ /* 0x000364000c1e1500 */
[----:B------:R-:W-:Y:S01]  /*12c0*/  IMAD.X R69, R74, 0x1, R17, P0 ;  /* 0x000000014a457824 */ /* 0x000fe200000e0611 */
[----:B------:R-:W-:-:S04]  /*12d0*/  LEA R68, P0, R80, UR12, 0x1 ;  /* 0x0000000c50447c11 */ /* 0x000fc8000f8008ff */
[----:B------:R-:W-:Y:S02]  /*12e0*/  LEA.HI.X R69, R80, UR13, R69, 0x1, P0 ;  /* 0x0000000d50457c11 */ /* 0x000fe400080f0c45 */
[----:B------:R-:W-:-:S03]  /*12f0*/  IADD3 R74, P0, PT, R93, R38, RZ ;  /* 0x000000265d4a7210 */ /* 0x000fc60007f1e0ff */
[----:B------:R1:W5:Y:S02]  /*1300*/  LDG.E.U16 R80, desc[UR8][R68.64] ;  /* 0x0000000844507981 */ /* 0x000364000c1e1500 */
[----:B------:R-:W-:Y:S01]  /*1310*/  IMAD.X R86, R83, 0x1, R18, P0 ;  /* 0x0000000153567824 */ /* 0x000fe200000e0612 */
[----:B0-----:R-:W-:-:S05]  /*1320*/  IADD3 R71, P0, PT, R74, R62, RZ ;  /* 0x0000003e4a477210 */ /* 0x001fca0007f1e0ff */
[----:B------:R-:W-:Y:S01]  /*1330*/  IMAD.X R82, R86, 0x1, R6, P0 ;  /* 0x0000000156527824 */ /* 0x000fe200000e0606 */
[----:B------:R-:W-:-:S04]  /*1340*/  LEA R70, P0, R71, UR12, 0x1 ;  /* 0x0000000c47467c11 */ /* 0x000fc8000f8008ff */
[----:B------:R-:W-:Y:S02]  /*1350*/  LEA.HI.X R71, R71, UR13, R82, 0x1, P0 ;  /* 0x0000000d47477c11 */ /* 0x000fe400080f0c52 */
[----:B-1----:R-:W-:-:S03]  /*1360*/  IADD3 R73, P0, PT, R74, R60, RZ ;  /* 0x0000003c4a497210 */ /* 0x002fc60007f1e0ff */
[----:B------:R0:W5:Y:S02]  /*1370*/  LDG.E.U16 R82, desc[UR8][R70.64] ;  /* 0x0000000846527981 */ /* 0x000164000c1e1500 */
[----:B------:R-:W-:Y:S01]  /*1380*/  IMAD.X R88, R86, 0x1, R7, P0 ;  /* 0x0000000156587824 */ /* 0x000fe200000e0607 */
[----:B------:R-:W-:-:S04]  /*1390*/  LEA R72, P0, R73, UR12, 0x1 ;  /* 0x0000000c49487c11 */ /* 0x000fc8000f8008ff */
[----:B------:R-:W-:Y:S02]  /*13a0*/  LEA.HI.X R73, R73, UR13, R88, 0x1, P0 ;  /* 0x0000000d49497c11 */ /* 0x000fe400080f0c58 */
[----:B------:R-:W-:Y:S01]  /*13b0*/  IADD3 R69, P0, PT, R74, R58, RZ ;  /* 0x0000003a4a457210 */ /* 0x000fe20007f1e0ff */
[----:B------:R-:W-:Y:S02]  /*13c0*/  ULEA UR6, UR4, UR14, 0x1 ;  /* 0x0000000e04067291 */ /* 0x000fe4000f8e08ff */
[----:B------:R-:W5:Y:S02]  /*13d0*/  LDG.E.U16 R88, desc[UR8][R72.64] ;  /* 0x0000000848587981 */ /* 0x000f64000c1e1500 */
[----:B------:R-:W-:Y:S01]  /*13e0*/  IMAD.X R89, R86, 0x1, R8, P0 ;  /* 0x0000000156597824 */ /* 0x000fe200000e0608 */
[----:B------:R-:W-:-:S04]  /*13f0*/  LEA R68, P0, R69, UR12, 0x1 ;  /* 0x0000000c45447c11 */ /* 0x000fc8000f8008ff */
[----:B------:R-:W-:Y:S02]  /*1400*/  LEA.HI.X R69, R69, UR13, R89, 0x1, P0 ;  /* 0x0000000d45457c11 */ /* 0x000fe400080f0c59 */
[----:B0-----:R-:W-:-:S03]  /*1410*/  IADD3 R71, P0, PT, R74, R56, RZ ;  /* 0x000000384a477210 */ /* 0x001fc60007f1e0ff */
[----:B------:R0:W5:Y:S02]  /*1420*/  LDG.E.U16 R89, desc[UR8][R68.64] ;  /* 0x0000000844597981 */ /* 0x000164000c1e1500 */
[----:B0-----:R-:W-:Y:S01]  /*1430*/  IMAD.X R68, R86, 0x1, R9, P0 ;  /* 0x0000000156447824 */ /* 0x001fe200000e0609 */
[----:B------:R-:W-:-:S04]  /*1440*/  LEA R70, P0, R71, UR12, 0x1 ;  /* 0x0000000c47467c11 */ /* 0x000fc8000f8008ff */
[----:B------:R-:W-:Y:S02]  /*1450*/  LEA.HI.X R71, R71, UR13, R68, 0x1, P0 ;  /* 0x0000000d47477c11 */ /* 0x000fe400080f0c44 */
[----:B------:R-:W-:-:S05]  /*1460*/  IADD3 R73, P0, PT, R74, R54, RZ ;  /* 0x000000364a497210 */ /* 0x000fca0007f1e0ff */
[----:B------:R-:W-:Y:S01]  /*1470*/  IMAD.X R68, R86, 0x1, R10, P0 ;  /* 0x0000000156447824 */ /* 0x000fe200000e060a */
[----:B------:R-:W-:-:S04]  /*1480*/  LEA R72, P0, R73, UR12, 0x1 ;  /* 0x0000000c49487c11 */ /* 0x000fc8000f8008ff */
[----:B------:R-:W-:Y:S02]  /*1490*/  LEA.HI.X R73, R73, UR13, R68, 0x1, P0 ;  /* 0x0000000d49497c11 */ /* 0x000fe400080f0c44 */
[----:B------:R-:W-:Y:S01]  /*14a0*/  IADD3 R69, P0, PT, R74, R64, RZ ;  /* 0x000000404a457210 */ /* 0x000fe20007f1e0ff */
[----:B--2---:R0:W-:Y:S04]  /*14b0*/  STL.U16 [UR6], R84 ;  /* 0x00000054ff007987 */ /* 0x0041e80008100406 */
[----:B0-----:R0:W2:Y:S04]  /*14c0*/  LDG.E.U16 R84, desc[UR8][R70.64] ;  /* 0x0000000846547981 */ /* 0x0010a8000c1e1500 */
[----:B---3--:R1:W-:Y:S04]  /*14d0*/  STL.U16 [UR6+0x2], R87 ;  /* 0x00000257ff007987 */ /* 0x0083e80008100406 */
[----:B-1----:R-:W3:Y:S01]  /*14e0*/  LDG.E.U16 R87, desc[UR8][R72.64] ;  /* 0x0000000848577981 */ /* 0x002ee2000c1e1500 */
[----:B0-----:R-:W-:Y:S01]  /*14f0*/  IMAD.X R70, R86, 0x1, R5, P0 ;  /* 0x0000000156467824 */ /* 0x001fe200000e0605 */
[----:B------:R-:W-:-:S04]  /*1500*/  LEA R68, P0, R69, UR12, 0x1 ;  /* 0x0000000c45447c11 */ /* 0x000fc8000f8008ff */
[----:B------:R-:W-:Y:S02]  /*1510*/  LEA.HI.X R69, R69, UR13, R70, 0x1, P0 ;  /* 0x0000000d45457c11 */ /* 0x000fe400080f0c46 */
[----:B------:R-:W-:Y:S01]  /*1520*/  IADD3 R71, P0, PT, R74, R52, RZ ;  /* 0x000000344a477210 */ /* 0x000fe20007f1e0ff */
[----:B----4-:R0:W-:Y:S04]  /*1530*/  STL.U16 [UR6+0x4], R75 ;  /* 0x0000044bff007987 */ /* 0x0101e80008100406 */
[----:B0-----:R0:W4:Y:S02]  /*1540*/  LDG.E.U16 R75, desc[UR8][R68.64] ;  /* 0x00000008444b7981 */ /* 0x001124000c1e1500 */
[----:B0-----:R-:W-:Y:S01]  /*1550*/  IMAD.X R68, R86, 0x1, R11, P0 ;  /* 0x0000000156447824 */ /* 0x001fe200000e060b */
[----:B------:R-:W-:-:S04]  /*1560*/  LEA R70, P0, R71, UR12, 0x1 ;  /* 0x0000000c47467c11 */ /* 0x000fc8000f8008ff */
[----:B------:R-:W-:Y:S02]  /*1570*/  LEA.HI.X R71, R71, UR13, R68, 0x1, P0 ;  /* 0x0000000d47477c11 */ /* 0x000fe400080f0c44 */
[----:B------:R-:W-:-:S05]  /*1580*/  IADD3 R73, P0, PT, R74, R50, RZ ;  /* 0x000000324a497210 */ /* 0x000fca0007f1e0ff */
[----:B------:R-:W-:Y:S01]  /*1590*/  IMAD.X R68, R86, 0x1, R12, P0 ;  /* 0x0000000156447824 */ /* 0x000fe200000e060c */
[----:B------:R-:W-:-:S04]  /*15a0*/  LEA R72, P0, R73, UR12, 0x1 ;  /* 0x0000000c49487c11 */ /* 0x000fc8000f8008ff */
[----:B------:R-:W-:Y:S01]  /*15b0*/  LEA.HI.X R73, R73, UR13, R68, 0x1, P0 ;  /* 0x0000000d49497c11 */ /* 0x000fe200080f0c44 */
[----:B-----5:R0:W-:Y:S01]  /*15c0*/  STL.U16 [UR6+0x8], R85 ;  /* 0x00000855ff007987 */ /* 0x0201e20008100406 */
[----:B------:R-:W-:-:S03]  /*15d0*/  IADD3 R69, P0, PT, R74, R48, RZ ;  /* 0x000000304a457210 */ /* 0x000fc60007f1e0ff */
[----:B------:R1:W-:Y:S04]  /*15e0*/  STL.U16 [UR6+0x6], R92 ;  /* 0x0000065cff007987 */ /* 0x0003e80008100406 */
[----:B0-----:R-:W5:Y:S04]  /*15f0*/  LDG.E.U16 R85, desc[UR8][R72.64] ;  /* 0x0000000848557981 */ /* 0x001f68000c1e1500 */
[----:B-1----:R0:W5:Y:S02]  /*1600*/  LDG.E.U16 R92, desc[UR8][R70.64] ;  /* 0x00000008465c7981 */ /* 0x002164000c1e1500 */
[----:B0-----:R-:W-:Y:S01]  /*1610*/  IMAD.X R70, R86, 0x1, R13, P0 ;  /* 0x0000000156467824 */ /* 0x001fe200000e060d */
[----:B------:R-:W-:-:S04]  /*1620*/  LEA R68, P0, R69, UR12, 0x1 ;  /* 0x0000000c45447c11 */ /* 0x000fc8000f8008ff */
[----:B------:R-:W-:Y:S01]  /*1630*/  LEA.HI.X R69, R69, UR13, R70, 0x1, P0 ;  /* 0x0000000d45457c11 */ /* 0x000fe200080f0c46 */
[----:B------:R0:W-:Y:S04]  /*1640*/  STL.U16 [UR6+0xa], R91 ;  /* 0x00000a5bff007987 */ /* 0x0001e80008100406 */
[----:B0-----:R0:W5:Y:S01]  /*1650*/  LDG.E.U16 R91, desc[UR8][R68.64] ;  /* 0x00000008445b7981 */ /* 0x001162000c1e1500 */
[----:B------:R-:W-:-:S05]  /*1660*/  IADD3 R71, P0, PT, R74, R46, RZ ;  /* 0x0000002e4a477210 */ /* 0x000fca0007f1e0ff */
[----:B0-----:R-:W-:Y:S01]  /*1670*/  IMAD.X R68, R86, 0x1, R14, P0 ;  /* 0x0000000156447824 */ /* 0x001fe200000e060e */
[----:B------:R-:W-:-:S04]  /*1680*/  LEA R70, P0, R71, UR12, 0x1 ;  /* 0x0000000c47467c11 */ /* 0x000fc8000f8008ff */
[----:B------:R-:W-:Y:S02]  /*1690*/  LEA.HI.X R71, R71, UR13, R68, 0x1, P0 ;  /* 0x0000000d47477c11 */ /* 0x000fe400080f0c44 */
[----:B------:R-:W-:-:S03]  /*16a0*/  IADD3 R73, P0, PT, R74, R40, RZ ;  /* 0x000000284a497210 */ /* 0x000fc60007f1e0ff */
[----:B------:R0:W5:Y:S02]  /*16b0*/  LDG.E.U16 R74, desc[UR8][R70.64] ;  /* 0x00000008464a7981 */ /* 0x000164000c1e1500 */
[----:B------:R-:W-:Y:S01]  /*16c0*/  IMAD.X R86, R86, 0x1, R17, P0 ;  /* 0x0000000156567824 */ /* 0x000fe200000e0611 */
[----:B------:R-:W-:-:S04]  /*16d0*/  LEA R72, P0, R73, UR12, 0x1 ;  /* 0x0000000c49487c11 */ /* 0x000fc8000f8008ff */
[----:B------:R-:W-:Y:S02]  /*16e0*/  LEA.HI.X R73, R73, UR13, R86, 0x1, P0 ;  /* 0x0000000d49497c11 */ /* 0x000fe400080f0c56 */
[----:B------:R-:W-:Y:S01]  /*16f0*/  IADD3 R69, P0, PT, R93, R36, RZ ;  /* 0x000000245d457210 */ /* 0x000fe20007f1e0ff */
[----:B------:R1:W-:Y:S04]  /*1700*/  STL.U16 [UR6+0xc], R90 ;  /* 0x00000c5aff007987 */ /* 0x0003e80008100406 */
[----:B------:R-:W-:Y:S01]  /*1710*/  IMAD.X R68, R83, 0x1, R19, P0 ;  /* 0x0000000153447824 */ /* 0x000fe200000e0613 */
[----:B------:R0:W5:Y:S01]  /*1720*/  LDG.E.U16 R86, desc[UR8][R72.64] ;  /* 0x0000000848567981 */ /* 0x000162000c1e1500 */
[----:B-1----:R-:W-:-:S05]  /*1730*/  IADD3 R90, P0, PT, R69, R62, RZ ;  /* 0x0000003e455a7210 */ /* 0x002fca0007f1e0ff */
[----:B0-----:R-:W-:Y:S01]  /*1740*/  IMAD.X R71, R68, 0x1, R6, P0 ;  /* 0x0000000144477824 */ /* 0x001fe200000e0606 */
[----:B------:R-:W-:-:S04]  /*1750*/  LEA R70, P0, R90, UR12, 0x1 ;  /* 0x0000000c5a467c11 */ /* 0x000fc8000f8008ff */
[----:B------:R-:W-:Y:S02]  /*1760*/  LEA.HI.X R71, R90, UR13, R71, 0x1, P0 ;  /* 0x0000000d5a477c11 */ /* 0x000fe400080f0c47 */
[----:B------:R-:W-:Y:S01]  /*1770*/  IADD3 R72, P0, PT, R69, R60, RZ ;  /* 0x0000003c45487210 */ /* 0x000fe20007f1e0ff */
[----:B------:R0:W-:Y:S04]  /*1780*/  STL.U16 [UR6+0xe], R78 ;  /* 0x00000e4eff007987 */ /* 0x0001e80008100406 */
[----:B------:R1:W5:Y:S01]  /*1790*/  LDG.E.U16 R90, desc[UR8][R70.64] ;  /* 0x00000008465a7981 */ /* 0x000362000c1e1500 */
[----:B------:R-:W-:Y:S01]  /*17a0*/  IMAD.X R73, R68, 0x1, R7, P0 ;  /* 0x0000000144497824 */ /* 0x000fe200000e0607 */
[C---:B0-----:R-:W-:Y:S02]  /*17b0*/  LEA R78, P0, R72.reuse, UR12, 0x1 ;  /* 0x0000000c484e7c11 */ /* 0x041fe4000f8008ff */
[----:B------:R0:W-:Y:S02]  /*17c0*/  STL.U16 [UR6+0x10], R79 ;  /* 0x0000104fff007987 */ /* 0x0001e40008100406 */
[----:B0-----:R-:W-:-:S02]  /*17d0*/  LEA.HI.X R79, R72, UR13, R73, 0x1, P0 ;  /* 0x0000000d484f7c11 */ /* 0x001fc400080f0c49 */
[----:B------:R-:W-:Y:S01]  /*17e0*/  IADD3 R73, P0, PT, R69, R58, RZ ;  /* 0x0000003a45497210 */ /* 0x000fe20007f1e0ff */
[----:B------:R0:W-:Y:S04]  /*17f0*/  STL.U16 [UR6+0x12], R81 ;  /* 0x00001251ff007987 */ /* 0x0001e80008100406 */
[----:B-1----:R-:W-:Y:S01]  /*1800*/  IMAD.X R70, R68, 0x1, R8, P0 ;  /* 0x0000000144467824 */ /* 0x002fe200000e0608 */
[C---:B------:R-:W-:Y:S01]  /*1810*/  LEA R72, P0, R73.reuse, UR12, 0x1 ;  /* 0x0000000c49487c11 */ /* 0x040fe2000f8008ff */
[----:B0-----:R-:W5:Y:S03]  /*1820*/  LDG.E.U16 R81, desc[UR8][R78.64] ;  /* 0x000000084e517981 */ /* 0x001f66000c1e1500 */
[----:B------:R-:W-:-:S02]  /*1830*/  LEA.HI.X R73, R73, UR13, R70, 0x1, P0 ;  /* 0x0000000d49497c11 */ /* 0x000fc400080f0c46 */
[----:B------:R-:W-:Y:S01]  /*1840*/  IADD3 R71, P0, PT, R69, R56, RZ ;  /* 0x0000003845477210 */ /* 0x000fe20007f1e0ff */
[----:B------:R0:W-:Y:S04]  /*1850*/  STL.U16 [UR6+0x14], R80 ;  /* 0x00001450ff007987 */ /* 0x0001e80008100406 */
[----:B0-----:R0:W5:Y:S02]  /*1860*/  LDG.E.U16 R80, desc[UR8][R72.64] ;  /* 0x0000000848507981 */ /* 0x001164000c1e1500 */
[----:B0-----:R-:W-:Y:S01]  /*1870*/  IMAD.X R72, R68, 0x1, R9, P0 ;  /* 0x0000000144487824 */ /* 0x001fe200000e0609 */
[----:B------:R-:W-:-:S04]  /*1880*/  LEA R70, P0, R71, UR12, 0x1 ;  /* 0x0000000c47467c11 */ /* 0x000fc8000f8008ff */
[----:B------:R-:W-:Y:S02]  /*1890*/  LEA.HI.X R71, R71, UR13, R72, 0x1, P0 ;  /* 0x0000000d47477c11 */ /* 0x000fe400080f0c48 */
[----:B------:R-:W-:Y:S01]  /*18a0*/  IADD3 R79, P0, PT, R69, R54, RZ ;  /* 0x00000036454f7210 */ /* 0x000fe20007f1e0ff */
[----:B------:R0:W-:Y:S04]  /*18b0*/  STL.U16 [UR6+0x16], R82 ;  /* 0x00001652ff007987 */ /* 0x0001e80008100406 */
[----:B0-----:R0:W5:Y:S02]  /*18c0*/  LDG.E.U16 R82, desc[UR8][R70.64] ;  /* 0x0000000846527981 */ /* 0x001164000c1e1500 */
        /* <DEDUP_REMOVED lines=8> */
[----:B------:R0:W-:Y:S04]  /*1950*/  STL.U16 [UR6+0x1a], R89 ;  /* 0x00001a59ff007987 */ /* 0x0001e80008100406 */
[----:B------:R1:W-:Y:S04]  /*1960*/  STL.U16 [UR6+0x18], R88 ;  /* 0x00001858ff007987 */ /* 0x0003e80008100406 */
[----:B0-----:R0:W5:Y:S04]  /*1970*/  LDG.E.U16 R89, desc[UR8][R72.64] ;  /* 0x0000000848597981 */ /* 0x001168000c1e1500 */
[----:B-1----:R1:W5:Y:S01]  /*1980*/  LDG.E.U16 R88, desc[UR8][R78.64] ;  /* 0x000000084e587981 */ /* 0x002362000c1e1500 */
[----:B0-----:R-:W-:Y:S01]  /*1990*/  IMAD.X R72, R68, 0x1, R11, P0 ;  /* 0x0000000144487824 */ /* 0x001fe200000e060b */
[----:B------:R-:W-:-:S04]  /*19a0*/  LEA R70, P0, R71, UR12, 0x1 ;  /* 0x0000000c47467c11 */ /* 0x000fc8000f8008ff */
[----:B------:R-:W-:Y:S02]  /*19b0*/  LEA.HI.X R71, R71, UR13, R72, 0x1, P0 ;  /* 0x0000000d47477c11 */ /* 0x000fe400080f0c48 */
[----:B-1----:R-:W-:Y:S01]  /*19c0*/  IADD3 R79, P0, PT, R69, R50, RZ ;  /* 0x00000032454f7210 */ /* 0x002fe20007f1e0ff */
[----:B--2---:R0:W-:Y:S04]  /*19d0*/  STL.U16 [UR6+0x1c], R84 ;  /* 0x00001c54ff007987 */ /* 0x0041e80008100406 */
[----:B0-----:R0:W2:Y:S02]  /*19e0*/  LDG.E.U16 R84, desc[UR8][R70.64] ;  /* 0x0000000846547981 */ /* 0x0010a4000c1e1500 */
[----:B0-----:R-:W-:Y:S01]  /*19f0*/  IMAD.X R70, R68, 0x1, R12, P0 ;  /* 0x0000000144467824 */ /* 0x001fe200000e060c */
[----:B------:R-:W-:-:S04]  /*1a00*/  LEA R78, P0, R79, UR12, 0x1 ;  /* 0x0000000c4f4e7c11 */ /* 0x000fc8000f8008ff */
[----:B------:R-:W-:Y:S02]  /*1a10*/  LEA.HI.X R79, R79, UR13, R70, 0x1, P0 ;  /* 0x0000000d4f4f7c11 */ /* 0x000fe400080f0c46 */
[----:B------:R-:W-:Y:S01]  /*1a20*/  IADD3 R73, P0, PT, R69, R48, RZ ;  /* 0x0000003045497210 */ /* 0x000fe20007f1e0ff */
[----:B---3--:R0:W-:Y:S04]  /*1a30*/  STL.U16 [UR6+0x1e], R87 ;  /* 0x00001e57ff007987 */ /* 0x0081e80008100406 */
[----:B------:R-:W-:Y:S01]  /*1a40*/  IMAD.X R70, R68, 0x1, R13, P0 ;  /* 0x0000000144467824 */ /* 0x000fe200000e060d */
[C---:B------:R-:W-:Y:S01]  /*1a50*/  LEA R72, P0, R73.reuse, UR12, 0x1 ;  /* 0x0000000c49487c11 */ /* 0x040fe2000f8008ff */
[----:B------:R-:W3:Y:S03]  /*1a60*/  LDG.E.U16 R78, desc[UR8][R78.64] ;  /* 0x000000084e4e7981 */ /* 0x000ee6000c1e1500 */
[----:B------:R-:W-:-:S05]  /*1a70*/  LEA.HI.X R73, R73, UR13, R70, 0x1, P0 ;  /* 0x0000000d49497c11 */ /* 0x000fca00080f0c46 */
[----:B0-----:R0:W3:Y:S01]  /*1a80*/  LDG.E.U16 R87, desc[UR8][R72.64] ;  /* 0x0000000848577981 */ /* 0x0010e2000c1e1500 */
[----:B------:R-:W-:-:S05]  /*1a90*/  IADD3 R71, P0, PT, R69, R46, RZ ;  /* 0x0000002e45477210 */ /* 0x000fca0007f1e0ff */
[----:B0-----:R-:W-:Y:S01]  /*1aa0*/  IMAD.X R72, R68, 0x1, R14, P0 ;  /* 0x0000000144487824 */ /* 0x001fe200000e060e */
[----:B------:R-:W-:-:S04]  /*1ab0*/  LEA R70, P0, R71, UR12, 0x1 ;  /* 0x0000000c47467c11 */ /* 0x000fc8000f8008ff */
[----:B------:R-:W-:-:S05]  /*1ac0*/  LEA.HI.X R71, R71, UR13, R72, 0x1, P0 ;  /* 0x0000000d47477c11 */ /* 0x000fca00080f0c48 */
[----:B------:R0:W3:Y:S01]  /*1ad0*/  LDG.E.U16 R79, desc[UR8][R70.64] ;  /* 0x00000008464f7981 */ /* 0x0000e2000c1e1500 */
[----:B------:R-:W-:-:S03]  /*1ae0*/  IADD3 R69, P0, PT, R69, R40, RZ ;  /* 0x0000002845457210 */ /* 0x000fc60007f1e0ff */
[----:B----4-:R1:W-:Y:S02]  /*1af0*/  STL.U16 [UR6+0x20], R75 ;  /* 0x0000204bff007987 */ /* 0x0103e40008100406 */
[----:B-1----:R-:W-:Y:S01]  /*1b00*/  IMAD.X R75, R68, 0x1, R17, P0 ;  /* 0x00000001444b7824 */ /* 0x002fe200000e0611 */
[C---:B------:R-:W-:Y:S01]  /*1b10*/  LEA R68, P0, R69.reuse, UR12, 0x1 ;  /* 0x0000000c45447c11 */ /* 0x040fe2000f8008ff */
[----:B-----5:R1:W-:Y:S03]  /*1b20*/  STL.U16 [UR6+0x24], R85 ;  /* 0x00002455ff007987 */ /* 0x0203e60008100406 */
[----:B------:R-:W-:Y:S01]  /*1b30*/  LEA.HI.X R69, R69, UR13, R75, 0x1, P0 ;  /* 0x0000000d45457c11 */ /* 0x000fe200080f0c4b */
[----:B------:R4:W-:Y:S01]  /*1b40*/  STL.U16 [UR6+0x22], R92 ;  /* 0x0000225cff007987 */ /* 0x0009e20008100406 */
[----:B-1----:R-:W-:-:S03]  /*1b50*/  IADD3 R85, P0, PT, R93, R34, RZ ;  /* 0x000000225d557210 */ /* 0x002fc60007f1e0ff */
[----:B------:R1:W5:Y:S02]  /*1b60*/  LDG.E.U16 R75, desc[UR8][R68.64] ;  /* 0x00000008444b7981 */ /* 0x000364000c1e1500 */
[----:B----4-:R-:W-:Y:S01]  /*1b70*/  IMAD.X R92, R83, 0x1, R20, P0 ;  /* 0x00000001535c7824 */ /* 0x010fe200000e0614 */
[----:B------:R-:W-:-:S05]  /*1b80*/  IADD3 R72, P0, PT, R85, R62, RZ ;  /* 0x0000003e55487210 */ /* 0x000fca0007f1e0ff */
[----:B0-----:R-:W-:Y:S01]  /*1b90*/  IMAD.X R71, R92, 0x1, R6, P0 ;  /* 0x000000015c477824 */ /* 0x001fe200000e0606 */
[----:B------:R-:W-:-:S04]  /*1ba0*/  LEA R70, P0, R72, UR12, 0x1 ;  /* 0x0000000c48467c11 */ /* 0x000fc8000f8008ff */
[----:B------:R-:W-:Y:S01]  /*1bb0*/  LEA.HI.X R71, R72, UR13, R71, 0x1, P0 ;  /* 0x0000000d48477c11 */ /* 0x000fe200080f0c47 */
[----:B------:R0:W-:Y:S04]  /*1bc0*/  STL.U16 [UR6+0x26], R91 ;  /* 0x0000265bff007987 */ /* 0x0001e80008100406 */
[----:B0-----:R-:W4:Y:S01]  /*1bd0*/  LDG.E.U16 R91, desc[UR8][R70.64] ;  /* 0x00000008465b7981 */ /* 0x001f22000c1e1500 */
[----:B-1----:R-:W-:-:S05]  /*1be0*/  IADD3 R69, P0, PT, R85, R60, RZ ;  /* 0x0000003c55457210 */ /* 0x002fca0007f1e0ff */
[----:B------:R-:W-:Y:S01]  /*1bf0*/  IMAD.X R72, R92, 0x1, R7, P0 ;  /* 0x000000015c487824 */ /* 0x000fe200000e0607 */
[----:B------:R-:W-:-:S04]  /*1c00*/  LEA R68, P0, R69, UR12, 0x1 ;  /* 0x0000000c45447c11 */ /* 0x000fc8000f8008ff */
[----:B------:R-:W-:Y:S01]  /*1c10*/  LEA.HI.X R69, R69, UR13, R72, 0x1, P0 ;  /* 0x0000000d45457c11 */ /* 0x000fe200080f0c48 */
[----:B------:R0:W-:Y:S01]  /*1c20*/  STL.U16 [UR6+0x28], R74 ;  /* 0x0000284aff007987 */ /* 0x0001e20008100406 */
[----:B------:R-:W-:-:S03]  /*1c30*/  IADD3 R73, P0, PT, R85, R58, RZ ;  /* 0x0000003a55497210 */ /* 0x000fc60007f1e0ff */
[----:B0-----:R0:W5:Y:S02]  /*1c40*/  LDG.E.U16 R74, desc[UR8][R68.64] ;  /* 0x00000008444a7981 */ /* 0x001164000c1e1500 */
[----:B0-----:R-:W-:Y:S01]  /*1c50*/  IMAD.X R68, R92, 0x1, R8, P0 ;  /* 0x000000015c447824 */ /* 0x001fe200000e0608 */
[----:B------:R-:W-:-:S04]  /*1c60*/  LEA R72, P0, R73, UR12, 0x1 ;  /* 0x0000000c49487c11 */ /* 0x000fc8000f8008ff */
[----:B------:R-:W-:Y:S02]  /*1c70*/  LEA.HI.X R73, R73, UR13, R68, 0x1, P0 ;  /* 0x0000000d49497c11 */ /* 0x000fe400080f0c44 */
[----:B------:R-:W-:-:S05]  /*1c80*/  IADD3 R71, P0, PT, R85, R56, RZ ;  /* 0x0000003855477210 */ /* 0x000fca0007f1e0ff */
[C---:B------:R-:W-:Y:S01]  /*1c90*/  IMAD.X R68, R92.reuse, 0x1, R9, P0 ;  /* 0x000000015c447824 */ /* 0x040fe200000e0609 */
[C---:B------:R-:W-:Y:S01]  /*1ca0*/  LEA R70, P0, R71.reuse, UR12, 0x1 ;  /* 0x0000000c47467c11 */ /* 0x040fe2000f8008ff */
[----:B------:R0:W-:Y:S03]  /*1cb0*/  STL.U16 [UR6+0x2a], R86 ;  /* 0x00002a56ff007987 */ /* 0x0001e60008100406 */
[----:B------:R-:W-:Y:S02]  /*1cc0*/  LEA.HI.X R71, R71, UR13, R68, 0x1, P0 ;  /* 0x0000000d47477c11 */ /* 0x000fe400080f0c44 */
[----:B------:R-:W-:Y:S01]  /*1cd0*/  IADD3 R69, P0, PT, R85, R54, RZ ;  /* 0x0000003655457210 */ /* 0x000fe20007f1e0ff */
[----:B------:R1:W-:Y:S04]  /*1ce0*/  STL.U16 [UR6+0x2c], R90 ;  /* 0x00002c5aff007987 */ /* 0x0003e80008100406 */
[----:B0-----:R-:W5:Y:S04]  /*1cf0*/  LDG.E.U16 R86, desc[UR8][R72.64] ;  /* 0x0000000848567981 */ /* 0x001f68000c1e1500 */
[----:B-1----:R0:W5:Y:S02]  /*1d00*/  LDG.E.U16 R90, desc[UR8][R70.64] ;  /* 0x00000008465a7981 */ /* 0x002164000c1e1500 */
        /* <DEDUP_REMOVED lines=8> */
[----:B------:R-:W-:Y:S01]  /*1d90*/  LEA.HI.X R73, R73, UR13, R68, 0x1, P0 ;  /* 0x0000000d49497c11 */ /* 0x000fe200080f0c44 */
[----:B------:R0:W-:Y:S04]  /*1da0*/  STL.U16 [UR6+0x30], R80 ;  /* 0x00003050ff007987 */ /* 0x0001e80008100406 */
[----:B0-----:R-:W5:Y:S01]  /*1db0*/  LDG.E.U16 R80, desc[UR8][R72.64] ;  /* 0x0000000848507981 */ /* 0x001f62000c1e1500 */
[----:B------:R-:W-:-:S05]  /*1dc0*/  IADD3 R71, P0, PT, R85, R52, RZ ;  /* 0x0000003455477210 */ /* 0x000fca0007f1e0ff */
[----:B------:R-:W-:Y:S01]  /*1dd0*/  IMAD.X R68, R92, 0x1, R11, P0 ;  /* 0x000000015c447824 */ /* 0x000fe200000e060b */
        /* <DEDUP_REMOVED lines=20> */
[----:B0-----:R0:W5:Y:S04]  /*1f20*/  LDG.E.U16 R89, desc[UR8][R72.64] ;  /* 0x0000000848597981 */ /* 0x001168000c1e1500 */
[----:B------:R-:W-:Y:S01]  /*1f30*/  IMAD.X R92, R92, 0x1, R17, P0 ;  /* 0x000000015c5c7824 */ /* 0x000fe200000e0611 */
[C---:B------:R-:W-:Y:S01]  /*1f40*/  LEA R68, P0, R85.reuse, UR12, 0x1 ;  /* 0x0000000c55447c11 */ /* 0x040fe2000f8008ff */
[----:B--2---:R1:W-:Y:S03]  /*1f50*/  STL.U16 [UR6+0x38], R84 ;  /* 0x00003854ff007987 */ /* 0x0043e60008100406 */
[----:B------:R-:W-:-:S05]  /*1f60*/  LEA.HI.X R69, R85, UR13, R92, 0x1, P0 ;  /* 0x0000000d55457c11 */ /* 0x000fca00080f0c5c */
[----:B------:R-:W2:Y:S04]  /*1f70*/  LDG.E.U16 R85, desc[UR8][R68.64] ;  /* 0x0000000844557981 */ /* 0x000ea8000c1e1500 */
[----:B-1----:R1:W2:Y:S04]  /*1f80*/  LDG.E.U16 R84, desc[UR8][R70.64] ;  /* 0x0000000846547981 */ /* 0x0022a8000c1e1500 */
[----:B---3--:R-:W-:Y:S04]  /*1f90*/  STL.U16 [UR6+0x3a], R78 ;  /* 0x00003a4eff007987 */ /* 0x008fe80008100406 */
[----:B------:R3:W-:Y:S02]  /*1fa0*/  STL.U16 [UR6+0x3c], R87 ;  /* 0x00003c57ff007987 */ /* 0x0007e40008100406 */
[----:B---3--:R-:W-:-:S05]  /*1fb0*/  IADD3 R87, P0, PT, R93, R32, RZ ;  /* 0x000000205d577210 */ /* 0x008fca0007f1e0ff */
[----:B------:R-:W-:Y:S01]  /*1fc0*/  IMAD.X R78, R83, 0x1, R21, P0 ;  /* 0x00000001534e7824 */ /* 0x000fe200000e0615 */
[----:B0-----:R-:W-:-:S05]  /*1fd0*/  IADD3 R72, P0, PT, R87, R62, RZ ;  /* 0x0000003e57487210 */ /* 0x001fca0007f1e0ff */
[----:B------:R-:W-:Y:S01]  /*1fe0*/  IMAD.X R73, R78, 0x1, R6, P0 ;  /* 0x000000014e497824 */ /* 0x000fe200000e0606 */
[----:B-1----:R-:W-:-:S04]  /*1ff0*/  LEA R70, P0, R72, UR12, 0x1 ;  /* 0x0000000c48467c11 */ /* 0x002fc8000f8008ff */
[----:B------:R-:W-:-:S05]  /*2000*/  LEA.HI.X R71, R72, UR13, R73, 0x1, P0 ;  /* 0x0000000d48477c11 */ /* 0x000fca00080f0c49 */
[----:B------:R0:W3:Y:S01]  /*2010*/  LDG.E.U16 R92, desc[UR8][R70.64] ;  /* 0x00000008465c7981 */ /* 0x0000e2000c1e1500 */
[----:B------:R-:W-:-:S05]  /*2020*/  IADD3 R68, P0, PT, R87, R60, RZ ;  /* 0x0000003c57447210 */ /* 0x000fca0007f1e0ff */
[----:B------:R-:W-:Y:S01]  /*2030*/  IMAD.X R69, R78, 0x1, R7, P0 ;  /* 0x000000014e457824 */ /* 0x000fe200000e0607 */
[----:B------:R-:W-:-:S04]  /*2040*/  LEA R72, P0, R68, UR12, 0x1 ;  /* 0x0000000c44487c11 */ /* 0x000fc8000f8008ff */
[----:B------:R-:W-:Y:S01]  /*2050*/  LEA.HI.X R73, R68, UR13, R69, 0x1, P0 ;  /* 0x0000000d44497c11 */ /* 0x000fe200080f0c45 */
[----:B------:R1:W-:Y:S04]  /*2060*/  STL.U16 [UR6+0x3e], R79 ;  /* 0x00003e4fff007987 */ /* 0x0003e80008100406 */
[----:B-1----:R-:W3:Y:S01]  /*2070*/  LDG.E.U16 R79, desc[UR8][R72.64] ;  /* 0x00000008484f7981 */ /* 0x002ee2000c1e1500 */
[----:B------:R-:W-:-:S05]  /*2080*/  IADD3 R69, P0, PT, R87, R58, RZ ;  /* 0x0000003a57457210 */ /* 0x000fca0007f1e0ff */
[----:B0-----:R-:W-:Y:S01]  /*2090*/  IMAD.X R70, R78, 0x1, R8, P0 ;  /* 0x000000014e467824 */ /* 0x001fe200000e0608 */
[----:B------:R-:W-:-:S04]  /*20a0*/  LEA R68, P0, R69, UR12, 0x1 ;  /* 0x0000000c45447c11 */ /* 0x000fc8000f8008ff */
[----:B------:R-:W-:Y:S02]  /*20b0*/  LEA.HI.X R69, R69, UR13, R70, 0x1, P0 ;  /* 0x0000000d45457c11 */ /* 0x000fe400080f0c46 */
[----:B------:R-:W-:-:S04]  /*20c0*/  IADD3 R71, P0, PT, R87, R56, RZ ;  /* 0x0000003857477210 */ /* 0x000fc80007f1e0ff */
[----:B------:R0:W3:Y:S02]  /*20d0*/  LDG.E.U16 R69, desc[UR8][R68.64] ;  /* 0x0000000844457981 */ /* 0x0000e4000c1e1500 */
[----:B0-----:R-:W-:Y:S01]  /*20e0*/  IMAD.X R68, R78, 0x1, R9, P0 ;  /* 0x000000014e447824 */ /* 0x001fe200000e0609 */
[----:B------:R-:W-:-:S04]  /*20f0*/  LEA R70, P0, R71, UR12, 0x1 ;  /* 0x0000000c47467c11 */ /* 0x000fc8000f8008ff */
[----:B------:R-:W-:Y:S01]  /*2100*/  LEA.HI.X R71, R71, UR13, R68, 0x1, P0 ;  /* 0x0000000d47477c11 */ /* 0x000fe200080f0c44 */
[----:B----4-:R0:W-:Y:S04]  /*2110*/  STL.U16 [UR6+0x42], R91 ;  /* 0x0000425bff007987 */ /* 0x0101e80008100406 */
[----:B0-----:R0:W4:Y:S01]  /*2120*/  LDG.E.U16 R91, desc[UR8][R70.64] ;  /* 0x00000008465b7981 */ /* 0x001122000c1e1500 */
[----:B------:R-:W-:-:S03]  /*2130*/  IADD3 R72, P0, PT, R87, R54, RZ ;  /* 0x0000003657487210 */ /* 0x000fc60007f1e0ff */
[----:B-----5:R1:W-:Y:S02]  /*2140*/  STL.U16 [UR6+0x44], R74 ;  /* 0x0000444aff007987 */ /* 0x0203e40008100406 */
[----:B------:R-:W-:Y:S02]  /*2150*/  IMAD.X R73, R78, 0x1, R10, P0 ;  /* 0x000000014e497824 */ /* 0x000fe400000e060a */
[----:B------:R5:W-:Y:S01]  /*2160*/  STL.U16 [UR6+0x40], R75 ;  /* 0x0000404bff007987 */ /* 0x000be20008100406 */
[----:B-1----:R-:W-:-:S04]  /*2170*/  LEA R74, P0, R72, UR12, 0x1 ;  /* 0x0000000c484a7c11 */ /* 0x002fc8000f8008ff */
[----:B-----5:R-:W-:-:S05]  /*2180*/  LEA.HI.X R75, R72, UR13, R73, 0x1, P0 ;  /* 0x0000000d484b7c11 */ /* 0x020fca00080f0c49 */
[----:B------:R-:W5:Y:S01]  /*2190*/  LDG.E.U16 R68, desc[UR8][R74.64] ;  /* 0x000000084a447981 */ /* 0x000f62000c1e1500 */
[----:B------:R-:W-:-:S05]  /*21a0*/  IADD3 R73, P0, PT, R87, R64, RZ ;  /* 0x0000004057497210 */ /* 0x000fca0007f1e0ff */
        /* <DEDUP_REMOVED lines=17> */
[----:B------:R-:W-:Y:S01]  /*22c0*/  IMAD.X R70, R78, 0x1, R13, P0 ;  /* 0x000000014e467824 */ /* 0x000fe200000e060d */
[----:B------:R1:W-:Y:S01]  /*22d0*/  STL.U16 [UR6+0x4a], R81 ;  /* 0x00004a51ff007987 */ /* 0x0003e20008100406 */
[----:B0-----:R-:W-:-:S03]  /*22e0*/  LEA R80, P0, R73, UR12, 0x1 ;  /* 0x0000000c49507c11 */ /* 0x001fc6000f8008ff */
[----:B------:R0:W5:Y:S01]  /*22f0*/  LDG.E.U16 R72, desc[UR8][R74.64] ;  /* 0x000000084a487981 */ /* 0x000162000c1e1500 */
[----:B-1----:R-:W-:Y:S02]  /*2300*/  LEA.HI.X R81, R73, UR13, R70, 0x1, P0 ;  /* 0x0000000d49517c11 */ /* 0x002fe400080f0c46 */
[----:B------:R-:W-:-:S03]  /*2310*/  IADD3 R71, P0, PT, R87, R46, RZ ;  /* 0x0000002e57477210 */ /* 0x000fc60007f1e0ff */
[----:B------:R1:W5:Y:S02]  /*2320*/  LDG.E.U16 R73, desc[UR8][R80.64] ;  /* 0x0000000850497981 */ /* 0x000364000c1e1500 */
[----:B0-----:R-:W-:Y:S01]  /*2330*/  IMAD.X R74, R78, 0x1, R14, P0 ;  /* 0x000000014e4a7824 */ /* 0x001fe200000e060e */
[----:B------:R-:W-:-:S04]  /*2340*/  LEA R70, P0, R71, UR12, 0x1 ;  /* 0x0000000c47467c11 */ /* 0x000fc8000f8008ff */
[----:B------:R-:W-:Y:S02]  /*2350*/  LEA.HI.X R71, R71, UR13, R74, 0x1, P0 ;  /* 0x0000000d47477c11 */ /* 0x000fe400080f0c4a */
[----:B------:R-:W-:Y:S01]  /*2360*/  IADD3 R87, P0, PT, R87, R40, RZ ;  /* 0x0000002857577210 */ /* 0x000fe20007f1e0ff */
[----:B------:R0:W-:Y:S04]  /*2370*/  STL.U16 [UR6+0x4e], R82 ;  /* 0x00004e52ff007987 */ /* 0x0001e80008100406 */
[----:B------:R-:W-:Y:S01]  /*2380*/  IMAD.X R78, R78, 0x1, R17, P0 ;  /* 0x000000014e4e7824 */ /* 0x000fe200000e0611 */
[C---:B------:R-:W-:Y:S01]  /*2390*/  LEA R74, P0, R87.reuse, UR12, 0x1 ;  /* 0x0000000c574a7c11 */ /* 0x040fe2000f8008ff */
[----:B0-----:R0:W5:Y:S03]  /*23a0*/  LDG.E.U16 R82, desc[UR8][R70.64] ;  /* 0x0000000846527981 */ /* 0x001166000c1e1500 */
[----:B------:R-:W-:-:S02]  /*23b0*/  LEA.HI.X R75, R87, UR13, R78, 0x1, P0 ;  /* 0x0000000d574b7c11 */ /* 0x000fc400080f0c4e */
[----:B------:R-:W-:-:S03]  /*23c0*/  IADD3 R87, P0, PT, R93, R66, RZ ;  /* 0x000000425d577210 */ /* 0x000fc60007f1e0ff */
[----:B------:R0:W5:Y:S02]  /*23d0*/  LDG.E.U16 R81, desc[UR8][R74.64] ;  /* 0x000000084a517981 */ /* 0x000164000c1e1500 */
[----:B------:R-:W-:Y:S01]  /*23e0*/  IMAD.X R78, R83, 0x1, R2, P0 ;  /* 0x00000001534e7824 */ /* 0x000fe200000e0602 */
[----:B-1----:R-:W-:-:S05]  /*23f0*/  IADD3 R80, P0, PT, R87, R62, RZ ;  /* 0x0000003e57507210 */ /* 0x002fca0007f1e0ff */
[----:B0-----:R-:W-:Y:S01]  /*2400*/  IMAD.X R71, R78, 0x1, R6, P0 ;  /* 0x000000014e477824 */ /* 0x001fe200000e0606 */
[----:B------:R-:W-:-:S04]  /*2410*/  LEA R70, P0, R80, UR12, 0x1 ;  /* 0x0000000c50467c11 */ /* 0x000fc8000f8008ff */
[----:B------:R-:W-:Y:S02]  /*2420*/  LEA.HI.X R71, R80, UR13, R71, 0x1, P0 ;  /* 0x0000000d50477c11 */ /* 0x000fe400080f0c47 */
[----:B------:R-:W-:Y:S01]  /*2430*/  IADD3 R75, P0, PT, R87, R60, RZ ;  /* 0x0000003c574b7210 */ /* 0x000fe20007f1e0ff */
[----:B------:R0:W-:Y:S04]  /*2440*/  STL.U16 [UR6+0x50], R88 ;  /* 0x00005058ff007987 */ /* 0x0001e80008100406 */
[----:B------:R1:W5:Y:S01]  /*2450*/  LDG.E.U16 R80, desc[UR8][R70.64] ;  /* 0x0000000846507981 */ /* 0x000362000c1e1500 */
[----:B0-----:R-:W-:Y:S01]  /*2460*/  IMAD.X R88, R78, 0x1, R7, P0 ;  /* 0x000000014e587824 */ /* 0x001fe200000e0607 */
[----:B------:R-:W-:-:S04]  /*2470*/  LEA R74, P0, R75, UR12, 0x1 ;  /* 0x0000000c4b4a7c11 */ /* 0x000fc8000f8008ff */
[----:B------:R-:W-:Y:S01]  /*2480*/  LEA.HI.X R75, R75, UR13, R88, 0x1, P0 ;  /* 0x0000000d4b4b7c11 */ /* 0x000fe200080f0c58 */
[----:B------:R0:W-:Y:S02]  /*2490*/  STL.U16 [UR6+0x52], R89 ;  /* 0x00005259ff007987 */ /* 0x0001e40008100406 */
[----:B0-----:R-:W-:-:S05]  /*24a0*/  IADD3 R89, P0, PT, R87, R58, RZ ;  /* 0x0000003a57597210 */ /* 0x001fca0007f1e0ff */
[----:B-1----:R-:W-:Y:S01]  /*24b0*/  IMAD.X R70, R78, 0x1, R8, P0 ;  /* 0x000000014e467824 */ /* 0x002fe200000e0608 */
[C---:B------:R-:W-:Y:S01]  /*24c0*/  LEA R88, P0, R89.reuse, UR12, 0x1 ;  /* 0x0000000c59587c11 */ /* 0x040fe2000f8008ff */
[----:B--2---:R0:W-:Y:S03]  /*24d0*/  STL.U16 [UR6+0x54], R84 ;  /* 0x00005454ff007987 */ /* 0x0041e60008100406 */
[----:B------:R-:W-:Y:S01]  /*24e0*/  LEA.HI.X R89, R89, UR13, R70, 0x1, P0 ;  /* 0x0000000d59597c11 */ /* 0x000fe200080f0c46 */
[----:B0-----:R0:W2:Y:S01]  /*24f0*/  LDG.E.U16 R84, desc[UR8][R74.64] ;  /* 0x000000084a547981 */ /* 0x0010a2000c1e1500 */
[----:B------:R-:W-:-:S03]  /*2500*/  IADD3 R71, P0, PT, R87, R56, RZ ;  /* 0x0000003857477210 */ /* 0x000fc60007f1e0ff */
[----:B------:R1:W-:Y:S04]  /*2510*/  STL.U16 [UR6+0x56], R85 ;  /* 0x00005655ff007987 */ /* 0x0003e80008100406 */
[----:B-1----:R-:W2:Y:S01]  /*2520*/  LDG.E.U16 R85, desc[UR8][R88.64] ;  /* 0x0000000858557981 */ /* 0x002ea2000c1e1500 */
[----:B0-----:R-:W-:Y:S01]  /*2530*/  IMAD.X R74, R78, 0x1, R9, P0 ;  /* 0x000000014e4a7824 */ /* 0x001fe200000e0609 */
[----:B------:R-:W-:-:S04]  /*2540*/  LEA R70, P0, R71, UR12, 0x1 ;  /* 0x0000000c47467c11 */ /* 0x000fc8000f8008ff */
[----:B------:R-:W-:Y:S02]  /*2550*/  LEA.HI.X R71, R71, UR13, R74, 0x1, P0 ;  /* 0x0000000d47477c11 */ /* 0x000fe400080f0c4a */
[----:B------:R-:W-:Y:S01]  /*2560*/  IADD3 R75, P0, PT, R87, R54, RZ ;  /* 0x00000036574b7210 */ /* 0x000fe20007f1e0ff */
[----:B---3--:R0:W-:Y:S04]  /*2570*/  STL.U16 [UR6+0x58], R92 ;  /* 0x0000585cff007987 */ /* 0x0081e80008100406 */
[----:B0-----:R0:W3:Y:S02]  /*2580*/  LDG.E.U16 R92, desc[UR8][R70.64] ;  /* 0x00000008465c7981 */ /* 0x0010e4000c1e1500 */
[----:B0-----:R-:W-:Y:S01]  /*2590*/  IMAD.X R70, R78, 0x1, R10, P0 ;  /* 0x000000014e467824 */ /* 0x001fe200000e060a */
[----:B------:R-:W-:-:S04]  /*25a0*/  LEA R74, P0, R75, UR12, 0x1 ;  /* 0x0000000c4b4a7c11 */ /* 0x000fc8000f8008ff */
[----:B------:R-:W-:Y:S02]  /*25b0*/  LEA.HI.X R75, R75, UR13, R70, 0x1, P0 ;  /* 0x0000000d4b4b7c11 */ /* 0x000fe400080f0c46 */
[----:B------:R-:W-:-:S03]  /*25c0*/  IADD3 R89, P0, PT, R87, R64, RZ ;  /* 0x0000004057597210 */ /* 0x000fc60007f1e0ff */
[----:B------:R-:W3:Y:S02]  /*25d0*/  LDG.E.U16 R74, desc[UR8][R74.64] ;  /* 0x000000084a4a7981 */ /* 0x000ee4000c1e1500 */
[----:B------:R-:W-:Y:S01]  /*25e0*/  IMAD.X R70, R78, 0x1, R5, P0 ;  /* 0x000000014e467824 */ /* 0x000fe200000e0605 */
[----:B------:R-:W-:-:S04]  /*25f0*/  LEA R88, P0, R89, UR12, 0x1 ;  /* 0x0000000c59587c11 */ /* 0x000fc8000f8008ff */
[----:B------:R-:W-:Y:S01]  /*2600*/  LEA.HI.X R89, R89, UR13, R70, 0x1, P0 ;  /* 0x0000000d59597c11 */ /* 0x000fe200080f0c46 */
[----:B------:R0:W-:Y:S04]  /*2610*/  STL.U16 [UR6+0x5a], R79 ;  /* 0x00005a4fff007987 */ /* 0x0001e80008100406 */
[----:B0-----:R0:W3:Y:S01]  /*2620*/  LDG.E.U16 R79, desc[UR8][R88.64] ;  /* 0x00000008584f7981 */ /* 0x0010e2000c1e1500 */
[----:B------:R-:W-:-:S05]  /*2630*/  IADD3 R71, P0, PT, R87, R52, RZ ;  /* 0x0000003457477210 */ /* 0x000fca0007f1e0ff */
[----:B0-----:R-:W-:Y:S01]  /*2640*/  IMAD.X R88, R78, 0x1, R11, P0 ;  /* 0x000000014e587824 */ /* 0x001fe200000e060b */
[----:B------:R-:W-:-:S04]  /*2650*/  LEA R70, P0, R71, UR12, 0x1 ;  /* 0x0000000c47467c11 */ /* 0x000fc8000f8008ff */
[----:B------:R-:W-:Y:S01]  /*2660*/  LEA.HI.X R71, R71, UR13, R88, 0x1, P0 ;  /* 0x0000000d47477c11 */ /* 0x000fe200080f0c58 */
[----:B----4-:R0:W-:Y:S04]  /*2670*/  STL.U16 [UR6+0x5e], R91 ;  /* 0x00005e5bff007987 */ /* 0x0101e80008100406 */
[----:B0-----:R0:W4:Y:S04]  /*2680*/  LDG.E.U16 R91, desc[UR8][R70.64] ;  /* 0x00000008465b7981 */ /* 0x001128000c1e1500 */
[----:B------:R1:W-:Y:S02]  /*2690*/  STL.U16 [UR6+0x5c], R69 ;  /* 0x00005c45ff007987 */ /* 0x0003e40008100406 */
[----:B-1----:R-:W-:-:S02]  /*26a0*/  IADD3 R69, P0, PT, R87, R50, RZ ;  /* 0x0000003257457210 */ /* 0x002fc40007f1e0ff */
[----:B-----5:R1:W-:Y:S03]  /*26b0*/  STL.U16 [UR6+0x60], R68 ;  /* 0x00006044ff007987 */ /* 0x0203e60008100406 */
[----:B------:R-:W-:Y:S01]  /*26c0*/  IMAD.X R75, R78, 0x1, R12, P0 ;  /* 0x000000014e4b7824 */ /* 0x000fe200000e060c */
[----:B-1----:R-:W-:-:S04]  /*26d0*/  LEA R68, P0, R69, UR12, 0x1 ;  /* 0x0000000c45447c11 */ /* 0x002fc8000f8008ff */
[----:B------:R-:W-:Y:S02]  /*26e0*/  LEA.HI.X R69, R69, UR13, R75, 0x1, P0 ;  /* 0x0000000d45457c11 */ /* 0x000fe400080f0c4b */
[----:B------:R-:W-:-:S03]  /*26f0*/  IADD3 R89, P0, PT, R87, R48, RZ ;  /* 0x0000003057597210 */ /* 0x000fc60007f1e0ff */
[----:B------:R1:W5:Y:S02]  /*2700*/  LDG.E.U16 R75, desc[UR8][R68.64] ;  /* 0x00000008444b7981 */ /* 0x000364000c1e1500 */
[----:B0-----:R-:W-:Y:S01]  /*2710*/  IMAD.X R70, R78, 0x1, R13, P0 ;  /* 0x000000014e467824 */ /* 0x001fe200000e060d */
[----:B------:R-:W-:-:S04]  /*2720*/  LEA R88, P0, R89, UR12, 0x1 ;  /* 0x0000000c59587c11 */ /* 0x000fc8000f8008ff */
[----:B------:R-:W-:Y:S02]  /*2730*/  LEA.HI.X R89, R89, UR13, R70, 0x1, P0 ;  /* 0x0000000d59597c11 */ /* 0x000fe400080f0c46 */
[----:B------:R-:W-:-:S03]  /*2740*/  IADD3 R71, P0, PT, R87, R46, RZ ;  /* 0x0000002e57477210 */ /* 0x000fc60007f1e0ff */
[----:B------:R0:W5:Y:S02]  /*2750*/  LDG.E.U16 R88, desc[UR8][R88.64] ;  /* 0x0000000858587981 */ /* 0x000164000c1e1500 */
[----:B-1----:R-:W-:Y:S01]  /*2760*/  IMAD.X R68, R78, 0x1, R14, P0 ;  /* 0x000000014e447824 */ /* 0x002fe200000e060e */
[----:B------:R-:W-:-:S04]  /*2770*/  LEA R70, P0, R71, UR12, 0x1 ;  /* 0x0000000c47467c11 */ /* 0x000fc8000f8008ff */
[----:B------:R-:W-:Y:S02]  /*2780*/  LEA.HI.X R71, R71, UR13, R68, 0x1, P0 ;  /* 0x0000000d47477c11 */ /* 0x000fe400080f0c44 */
[----:B------:R-:W-:-:S03]  /*2790*/  IADD3 R69, P0, PT, R87, R40, RZ ;  /* 0x0000002857457210 */ /* 0x000fc60007f1e0ff */
[----:B------:R-:W5:Y:S02]  /*27a0*/  LDG.E.U16 R87, desc[UR8][R70.64] ;  /* 0x0000000846577981 */ /* 0x000f64000c1e1500 */
[----:B------:R-:W-:Y:S01]  /*27b0*/  IMAD.X R78, R78, 0x1, R17, P0 ;  /* 0x000000014e4e7824 */ /* 0x000fe200000e0611 */
[----:B------:R-:W-:-:S04]  /*27c0*/  LEA R68, P0, R69, UR12, 0x1 ;  /* 0x0000000c45447c11 */ /* 0x000fc8000f8008ff */
[----:B------:R-:W-:Y:S02]  /*27d0*/  LEA.HI.X R69, R69, UR13, R78, 0x1, P0 ;  /* 0x0000000d45457c11 */ /* 0x000fe400080f0c4e */
[----:B0-----:R-:W-:Y:S01]  /*27e0*/  IADD3 R89, P0, PT, R93, R30, RZ ;  /* 0x0000001e5d597210 */ /* 0x001fe20007f1e0ff */
[----:B------:R0:W-:Y:S04]  /*27f0*/  STL.U16 [UR6+0x64], R90 ;  /* 0x0000645aff007987 */ /* 0x0001e80008100406 */
[----:B------:R-:W-:Y:S01]  /*2800*/  IMAD.X R78, R83, 0x1, R22, P0 ;  /* 0x00000001534e7824 */ /* 0x000fe200000e0616 */
[----:B------:R1:W-:Y:S01]  /*2810*/  STL.U16 [UR6+0x62], R86 ;  /* 0x00006256ff007987 */ /* 0x0003e20008100406 */
[----:B0-----:R-:W-:-:S03]  /*2820*/  IADD3 R90, P0, PT, R89, R62, RZ ;  /* 0x0000003e595a7210 */ /* 0x001fc60007f1e0ff */
[----:B-1----:R0:W5:Y:S02]  /*2830*/  LDG.E.U16 R86, desc[UR8][R68.64] ;  /* 0x0000000844567981 */ /* 0x002164000c1e1500 */
[----:B0-----:R-:W-:Y:S01]  /*2840*/  IMAD.X R69, R78, 0x1, R6, P0 ;  /* 0x000000014e457824 */ /* 0x001fe200000e0606 */
[----:B------:R-:W-:-:S04]  /*2850*/  LEA R70, P0, R90, UR12, 0x1 ;  /* 0x0000000c5a467c11 */ /* 0x000fc8000f8008ff */
[----:B------:R-:W-:Y:S02]  /*2860*/  LEA.HI.X R71, R90, UR13, R69, 0x1, P0 ;  /* 0x0000000d5a477c11 */ /* 0x000fe400080f0c45 */
[----:B------:R-:W-:Y:S01]  /*2870*/  IADD3 R69, P0, PT, R89, R60, RZ ;  /* 0x0000003c59457210 */ /* 0x000fe20007f1e0ff */
[----:B------:R0:W-:Y:S04]  /*2880*/  STL.U16 [UR6+0x66], R72 ;  /* 0x00006648ff007987 */ /* 0x0001e80008100406 */
[----:B------:R-:W5:Y:S01]  /*2890*/  LDG.E.U16 R90, desc[UR8][R70.64] ;  /* 0x00000008465a7981 */ /* 0x000f62000c1e1500 */
[----:B0-----:R-:W-:Y:S01]  /*28a0*/  IMAD.X R72, R78, 0x1, R7, P0 ;  /* 0x000000014e487824 */ /* 0x001fe200000e0607 */
[C---:B------:R-:W-:Y:S02]  /*28b0*/  LEA R68, P0, R69.reuse, UR12, 0x1 ;  /* 0x0000000c45447c11 */ /* 0x040fe4000f8008ff */
[----:B------:R0:W-:Y:S02]  /*28c0*/  STL.U16 [UR6+0x68], R73 ;  /* 0x00006849ff007987 */ /* 0x0001e40008100406 */
[----:B------:R-:W-:-:S02]  /*28d0*/  LEA.HI.X R69, R69, UR13, R72, 0x1, P0 ;  /* 0x0000000d45457c11 */ /* 0x000fc400080f0c48 */
[----:B0-----:R-:W-:Y:S01]  /*28e0*/  IADD3 R73, P0, PT, R89, R58, RZ ;  /* 0x0000003a59497210 */ /* 0x001fe20007f1e0ff */
        /* <DEDUP_REMOVED lines=11> */
[----:B0-----:R0:W5:Y:S04]  /*29a0*/  LDG.E.U16 R80, desc[UR8][R70.64] ;  /* 0x0000000846507981 */ /* 0x001168000c1e1500 */
[----:B------:R1:W-:Y:S01]  /*29b0*/  STL.U16 [UR6+0x6c], R81 ;  /* 0x00006c51ff007987 */ /* 0x0003e20008100406 */
[----:B0-----:R-:W-:Y:S01]  /*29c0*/  IMAD.X R70, R78, 0x1, R10, P0 ;  /* 0x000000014e467824 */ /* 0x001fe200000e060a */
[----:B------:R-:W-:-:S02]  /*29d0*/  LEA R68, P0, R69, UR12, 0x1 ;  /* 0x0000000c45447c11 */ /* 0x000fc4000f8008ff */
[----:B-1----:R0:W5:Y:S02]  /*29e0*/  LDG.E.U16 R81, desc[UR8][R72.64] ;  /* 0x0000000848517981 */ /* 0x002164000c1e1500 */
[----:B------:R-:W-:Y:S02]  /*29f0*/  LEA.HI.X R69, R69, UR13, R70, 0x1, P0 ;  /* 0x0000000d45457c11 */ /* 0x000fe400080f0c46 */
[----:B0-----:R-:W-:Y:S01]  /*2a00*/  IADD3 R73, P0, PT, R89, R64, RZ ;  /* 0x0000004059497210 */ /* 0x001fe20007f1e0ff */
[----:B--2---:R0:W-:Y:S04]  /*2a10*/  STL.U16 [UR6+0x70], R84 ;  /* 0x00007054ff007987 */ /* 0x0041e80008100406 */
[----:B0-----:R0:W2:Y:S02]  /*2a20*/  LDG.E.U16 R84, desc[UR8][R68.64] ;  /* 0x0000000844547981 */ /* 0x0010a4000c1e1500 */
[----:B0-----:R-:W-:Y:S01]  /*2a30*/  IMAD.X R68, R78, 0x1, R5, P0 ;  /* 0x000000014e447824 */ /* 0x001fe200000e0605 */
[----:B------:R-:W-:-:S04]  /*2a40*/  LEA R72, P0, R73, UR12, 0x1 ;  /* 0x0000000c49487c11 */ /* 0x000fc8000f8008ff */
[----:B------:R-:W-:Y:S01]  /*2a50*/  LEA.HI.X R73, R73, UR13, R68, 0x1, P0 ;  /* 0x0000000d49497c11 */ /* 0x000fe200080f0c44 */
[----:B------:R0:W-:Y:S01]  /*2a60*/  STL.U16 [UR6+0x72], R85 ;  /* 0x00007255ff007987 */ /* 0x0001e20008100406 */
[----:B------:R-:W-:-:S03]  /*2a70*/  IADD3 R71, P0, PT, R89, R52, RZ ;  /* 0x0000003459477210 */ /* 0x000fc60007f1e0ff */
[----:B0-----:R-:W2:Y:S02]  /*2a80*/  LDG.E.U16 R85, desc[UR8][R72.64] ;  /* 0x0000000848557981 */ /* 0x001ea4000c1e1500 */
[----:B------:R-:W-:Y:S01]  /*2a90*/  IMAD.X R68, R78, 0x1, R11, P0 ;  /* 0x000000014e447824 */ /* 0x000fe200000e060b */
        /* <DEDUP_REMOVED lines=8> */
[----:B------:R-:W-:Y:S01]  /*2b20*/  IADD3 R73, P0, PT, R89, R48, RZ ;  /* 0x0000003059497210 */ /* 0x000fe20007f1e0ff */
[----:B------:R0:W-:Y:S04]  /*2b30*/  STL.U16 [UR6+0x76], R74 ;  /* 0x0000764aff007987 */ /* 0x0001e80008100406 */
[----:B0-----:R0:W3:Y:S02]  /*2b40*/  LDG.E.U16 R74, desc[UR8][R68.64] ;  /* 0x00000008444a7981 */ /* 0x0010e4000c1e1500 */
[----:B0-----:R-:W-:Y:S01]  /*2b50*/  IMAD.X R68, R78, 0x1, R13, P0 ;  /* 0x000000014e447824 */ /* 0x001fe200000e060d */
[----:B------:R-:W-:-:S04]  /*2b60*/  LEA R72, P0, R73, UR12, 0x1 ;  /* 0x0000000c49487c11 */ /* 0x000fc8000f8008ff */
[----:B------:R-:W-:Y:S01]  /*2b70*/  LEA.HI.X R73, R73, UR13, R68, 0x1, P0 ;  /* 0x0000000d49497c11 */ /* 0x000fe200080f0c44 */
[----:B------:R0:W-:Y:S04]  /*2b80*/  STL.U16 [UR6+0x78], R79 ;  /* 0x0000784fff007987 */ /* 0x0001e80008100406 */
[----:B0-----:R0:W3:Y:S01]  /*2b90*/  LDG.E.U16 R79, desc[UR8][R72.64] ;  /* 0x00000008484f7981 */ /* 0x0010e2000c1e1500 */
[----:B------:R-:W-:-:S05]  /*2ba0*/  IADD3 R71, P0, PT, R89, R46, RZ ;  /* 0x0000002e59477210 */ /* 0x000fca0007f1e0ff */
[----:B------:R-:W-:Y:S01]  /*2bb0*/  IMAD.X R68, R78, 0x1, R14, P0 ;  /* 0x000000014e447824 */ /* 0x000fe200000e060e */
[----:B------:R-:W-:-:S04]  /*2bc0*/  LEA R70, P0, R71, UR12, 0x1 ;  /* 0x0000000c47467c11 */ /* 0x000fc8000f8008ff */
[----:B------:R-:W-:Y:S01]  /*2bd0*/  LEA.HI.X R71, R71, UR13, R68, 0x1, P0 ;  /* 0x0000000d47477c11 */ /* 0x000fe200080f0c44 */
[----:B----4-:R1:W-:Y:S04]  /*2be0*/  STL.U16 [UR6+0x7a], R91 ;  /* 0x00007a5bff007987 */ /* 0x0103e80008100406 */
[----:B-1----:R1:W4:Y:S01]  /*2bf0*/  LDG.E.U16 R91, desc[UR8][R70.64] ;  /* 0x00000008465b7981 */ /* 0x002322000c1e1500 */
[----:B------:R-:W-:-:S05]  /*2c00*/  IADD3 R89, P0, PT, R89, R40, RZ ;  /* 0x0000002859597210 */ /* 0x000fca0007f1e0ff */
[----:B------:R-:W-:Y:S01]  /*2c10*/  IMAD.X R78, R78, 0x1, R17, P0 ;  /* 0x000000014e4e7824 */ /* 0x000fe200000e0611 */
[----:B------:R-:W-:-:S04]  /*2c20*/  LEA R68, P0, R89, UR12, 0x1 ;  /* 0x0000000c59447c11 */ /* 0x000fc8000f8008ff */
[----:B------:R-:W-:Y:S02]  /*2c30*/  LEA.HI.X R69, R89, UR13, R78, 0x1, P0 ;  /* 0x0000000d59457c11 */ /* 0x000fe400080f0c4e */
[----:B------:R-:W-:Y:S01]  /*2c40*/  IADD3 R89, P0, PT, R93, R28, RZ ;  /* 0x0000001c5d597210 */ /* 0x000fe20007f1e0ff */
[----:B-----5:R5:W-:Y:S04]  /*2c50*/  STL.U16 [UR6+0x7c], R75 ;  /* 0x00007c4bff007987 */ /* 0x020be80008100406 */
[----:B------:R1:W4:Y:S01]  /*2c60*/  LDG.E.U16 R78, desc[UR8][R68.64] ;  /* 0x00000008444e7981 */ /* 0x000322000c1e1500 */
[----:B-----5:R-:W-:Y:S01]  /*2c70*/  IMAD.X R75, R83, 0x1, R23, P0 ;  /* 0x00000001534b7824 */ /* 0x020fe200000e0617 */
[----:B0-----:R-:W-:-:S05]  /*2c80*/  IADD3 R72, P0, PT, R89, R62, RZ ;  /* 0x0000003e59487210 */ /* 0x001fca0007f1e0ff */
[----:B-1----:R-:W-:Y:S01]  /*2c90*/  IMAD.X R71, R75, 0x1, R6, P0 ;  /* 0x000000014b477824 */ /* 0x002fe200000e0606 */
[----:B------:R-:W-:-:S04]  /*2ca0*/  LEA R70, P0, R72, UR12, 0x1 ;  /* 0x0000000c48467c11 */ /* 0x000fc8000f8008ff */
[----:B------:R-:W-:Y:S02]  /*2cb0*/  LEA.HI.X R71, R72, UR13, R71, 0x1, P0 ;  /* 0x0000000d48477c11 */ /* 0x000fe400080f0c47 */
[----:B------:R-:W-:-:S05]  /*2cc0*/  IADD3 R69, P0, PT, R89, R60, RZ ;  /* 0x0000003c59457210 */ /* 0x000fca0007f1e0ff */
[----:B------:R-:W-:Y:S01]  /*2cd0*/  IMAD.X R72, R75, 0x1, R7, P0 ;  /* 0x000000014b487824 */ /* 0x000fe200000e0607 */
        /* <DEDUP_REMOVED lines=22> */
[----:B------:R1:W-:Y:S01]  /*2e40*/  STL.U16 [UR6+0x86], R82 ;  /* 0x00008652ff007987 */ /* 0x0003e20008100406 */
[----:B0-----:R-:W-:-:S03]  /*2e50*/  IADD3 R73, P0, PT, R89, R64, RZ ;  /* 0x0000004059497210 */ /* 0x001fc60007f1e0ff */
        /* <DEDUP_REMOVED lines=22> */
[----:B------:R0:W-:Y:S04]  /*2fc0*/  STL.U16 [UR6+0x8e], R85 ;  /* 0x00008e55ff007987 */ /* 0x0001e80008100406 */
[----:B0-----:R0:W2:Y:S01]  /*2fd0*/  LDG.E.U16 R85, desc[UR8][R72.64] ;  /* 0x0000000848557981 */ /* 0x0010a2000c1e1500 */
[----:B------:R-:W-:-:S05]  /*2fe0*/  IADD3 R71, P0, PT, R89, R46, RZ ;  /* 0x0000002e59477210 */ /* 0x000fca0007f1e0ff */
[----:B------:R-:W-:Y:S01]  /*2ff0*/  IMAD.X R68, R75, 0x1, R14, P0 ;  /* 0x000000014b447824 */ /* 0x000fe200000e060e */
[----:B------:R-:W-:-:S04]  /*3000*/  LEA R70, P0, R71, UR12, 0x1 ;  /* 0x0000000c47467c11 */ /* 0x000fc8000f8008ff */
[----:B------:R-:W-:Y:S02]  /*3010*/  LEA.HI.X R71, R71, UR13, R68, 0x1, P0 ;  /* 0x0000000d47477c11 */ /* 0x000fe400080f0c44 */
[----:B------:R-:W-:-:S05]  /*3020*/  IADD3 R89, P0, PT, R89, R40, RZ ;  /* 0x0000002859597210 */ /* 0x000fca0007f1e0ff */
[----:B------:R-:W-:Y:S01]  /*3030*/  IMAD.X R75, R75, 0x1, R17, P0 ;  /* 0x000000014b4b7824 */ /* 0x000fe200000e0611 */
[C---:B------:R-:W-:Y:S01]  /*3040*/  LEA R68, P0, R89.reuse, UR12, 0x1 ;  /* 0x0000000c59447c11 */ /* 0x040fe2000f8008ff */
[----:B---3--:R1:W-:Y:S03]  /*3050*/  STL.U16 [UR6+0x90], R92 ;  /* 0x0000905cff007987 */ /* 0x0083e60008100406 */
[----:B------:R-:W-:Y:S02]  /*3060*/  LEA.HI.X R69, R89, UR13, R75, 0x1, P0 ;  /* 0x0000000d59457c11 */ /* 0x000fe400080f0c4b */
[----:B------:R-:W-:Y:S01]  /*3070*/  IADD3 R89, P0, PT, R93, R26, RZ ;  /* 0x0000001a5d597210 */ /* 0x000fe20007f1e0ff */
[----:B-1----:R1:W3:Y:S04]  /*3080*/  LDG.E.U16 R92, desc[UR8][R70.64] ;  /* 0x00000008465c7981 */ /* 0x0022e8000c1e1500 */
[----:B------:R1:W3:Y:S04]  /*3090*/  LDG.E.U16 R75, desc[UR8][R68.64] ;  /* 0x00000008444b7981 */ /* 0x0002e8000c1e1500 */
[----:B------:R-:W-:Y:S04]  /*30a0*/  STL.U16 [UR6+0x92], R74 ;  /* 0x0000924aff007987 */ /* 0x000fe80008100406 */
[----:B------:R0:W-:Y:S02]  /*30b0*/  STL.U16 [UR6+0x94], R79 ;  /* 0x0000944fff007987 */ /* 0x0001e40008100406 */
[----:B0-----:R-:W-:Y:S01]  /*30c0*/  IMAD.X R79, R83, 0x1, R76, P0 ;  /* 0x00000001534f7824 */ /* 0x001fe200000e064c */
[----:B------:R-:W-:-:S05]  /*30d0*/  IADD3 R72, P0, PT, R89, R62, RZ ;  /* 0x0000003e59487210 */ /* 0x000fca0007f1e0ff */
[----:B------:R-:W-:Y:S01]  /*30e0*/  IMAD.X R73, R79, 0x1, R6, P0 ;  /* 0x000000014f497824 */ /* 0x000fe200000e0606 */
[----:B-1----:R-:W-:-:S04]  /*30f0*/  LEA R70, P0, R72, UR12, 0x1 ;  /* 0x0000000c48467c11 */ /* 0x002fc8000f8008ff */
[----:B------:R-:W-:-:S05]  /*3100*/  LEA.HI.X R71, R72, UR13, R73, 0x1, P0 ;  /* 0x0000000d48477c11 */ /* 0x000fca00080f0c49 */
[----:B------:R-:W3:Y:S01]  /*3110*/  LDG.E.U16 R74, desc[UR8][R70.64] ;  /* 0x00000008464a7981 */ /* 0x000ee2000c1e1500 */
[----:B------:R-:W-:-:S05]  /*3120*/  IADD3 R69, P0, PT, R89, R60, RZ ;  /* 0x0000003c59457210 */ /* 0x000fca0007f1e0ff */
[----:B------:R-:W-:Y:S01]  /*3130*/  IMAD.X R72, R79, 0x1, R7, P0 ;  /* 0x000000014f487824 */ /* 0x000fe200000e0607 */
[----:B------:R-:W-:-:S04]  /*3140*/  LEA R68, P0, R69, UR12, 0x1 ;  /* 0x0000000c45447c11 */ /* 0x000fc8000f8008ff */
[----:B------:R-:W-:Y:S01]  /*3150*/  LEA.HI.X R69, R69, UR13, R72, 0x1, P0 ;  /* 0x0000000d45457c11 */ /* 0x000fe200080f0c48 */
[----:B----4-:R0:W-:Y:S04]  /*3160*/  STL.U16 [UR6+0x96], R91 ;  /* 0x0000965bff007987 */ /* 0x0101e80008100406 */
[----:B0-----:R0:W4:Y:S01]  /*3170*/  LDG.E.U16 R91, desc[UR8][R68.64] ;  /* 0x00000008445b7981 */ /* 0x001122000c1e1500 */
[----:B------:R-:W-:-:S05]  /*3180*/  IADD3 R73, P0, PT, R89, R58, RZ ;  /* 0x0000003a59497210 */ /* 0x000fca0007f1e0ff */
        /* <DEDUP_REMOVED lines=9> */
[----:B-----5:R1:W-:Y:S04]  /*3220*/  STL.U16 [UR6+0x9a], R88 ;  /* 0x00009a58ff007987 */ /* 0x0203e80008100406 */
[----:B0-----:R-:W5:Y:S04]  /*3230*/  LDG.E.U16 R78, desc[UR8][R72.64] ;  /* 0x00000008484e7981 */ /* 0x001f68000c1e1500 */
[----:B-1----:R0:W5:Y:S02]  /*3240*/  LDG.E.U16 R88, desc[UR8][R70.64] ;  /* 0x0000000846587981 */ /* 0x002164000c1e1500 */
[----:B0-----:R-:W-:Y:S01]  /*3250*/  IMAD.X R70, R79, 0x1, R10, P0 ;  /* 0x000000014f467824 */ /* 0x001fe200000e060a */
        /* <DEDUP_REMOVED lines=32> */
[----:B------:R-:W-:Y:S01]  /*3460*/  IMAD.X R79, R79, 0x1, R17, P0 ;  /* 0x000000014f4f7824 */ /* 0x000fe200000e0611 */
[C---:B------:R-:W-:Y:S01]  /*3470*/  LEA R68, P0, R89.reuse, UR12, 0x1 ;  /* 0x0000000c59447c11 */ /* 0x040fe2000f8008ff */
[----:B0-----:R0:W5:Y:S03]  /*3480*/  LDG.E.U16 R81, desc[UR8][R72.64] ;  /* 0x0000000848517981 */ /* 0x001166000c1e1500 */
[----:B------:R-:W-:Y:S01]  /*3490*/  LEA.HI.X R69, R89, UR13, R79, 0x1, P0 ;  /* 0x0000000d59457c11 */ /* 0x000fe200080f0c4f */
[----:B--2---:R-:W-:Y:S04]  /*34a0*/  STL.U16 [UR6+0xa8], R84 ;  /* 0x0000a854ff007987 */ /* 0x004fe80008100406 */
[----:B------:R1:W2:Y:S04]  /*34b0*/  LDG.E.U16 R79, desc[UR8][R68.64] ;  /* 0x00000008444f7981 */ /* 0x0002a8000c1e1500 */
[----:B------:R0:W-:Y:S02]  /*34c0*/  STL.U16 [UR6+0xaa], R85 ;  /* 0x0000aa55ff007987 */ /* 0x0001e40008100406 */
[----:B0-----:R-:W-:-:S05]  /*34d0*/  IADD3 R85, P0, PT, R93, R24, RZ ;  /* 0x000000185d557210 */ /* 0x001fca0007f1e0ff */
[----:B------:R-:W-:Y:S01]  /*34e0*/  IMAD.X R84, R83, 0x1, R77, P0 ;  /* 0x0000000153547824 */ /* 0x000fe200000e064d */
[----:B------:R-:W-:-:S05]  /*34f0*/  IADD3 R73, P0, PT, R85, R62, RZ ;  /* 0x0000003e55497210 */ /* 0x000fca0007f1e0ff */
[C---:B------:R-:W-:Y:S01]  /*3500*/  IMAD.X R89, R84.reuse, 0x1, R6, P0 ;  /* 0x0000000154597824 */ /* 0x040fe200000e0606 */
[C---:B------:R-:W-:Y:S01]  /*3510*/  LEA R72, P0, R73.reuse, UR12, 0x1 ;  /* 0x0000000c49487c11 */ /* 0x040fe2000f8008ff */
[----:B------:R0:W-:Y:S03]  /*3520*/  STL.U16 [UR6+0xa6], R80 ;  /* 0x0000a650ff007987 */ /* 0x0001e60008100406 */
[----:B------:R-:W-:Y:S02]  /*3530*/  LEA.HI.X R73, R73, UR13, R89, 0x1, P0 ;  /* 0x0000000d49497c11 */ /* 0x000fe400080f0c59 */
[----:B-1----:R-:W-:Y:S01]  /*3540*/  IADD3 R69, P0, PT, R85, R60, RZ ;  /* 0x0000003c55457210 */ /* 0x002fe20007f1e0ff */
[----:B0-----:R0:W2:Y:S04]  /*3550*/  LDG.E.U16 R80, desc[UR8][R70.64] ;  /* 0x0000000846507981 */ /* 0x0010a8000c1e1500 */
[----:B------:R-:W2:Y:S01]  /*3560*/  LDG.E.U16 R89, desc[UR8][R72.64] ;  /* 0x0000000848597981 */ /* 0x000ea2000c1e1500 */
        /* <DEDUP_REMOVED lines=9> */
[----:B------:R-:W-:-:S05]  /*3600*/  IADD3 R73, P0, PT, R85, R56, RZ ;  /* 0x0000003855497210 */ /* 0x000fca0007f1e0ff */
[----:B------:R-:W-:Y:S01]  /*3610*/  IMAD.X R68, R84, 0x1, R9, P0 ;  /* 0x0000000154447824 */ /* 0x000fe200000e0609 */
[C---:B------:R-:W-:Y:S01]  /*3620*/  LEA R72, P0, R73.reuse, UR12, 0x1 ;  /* 0x0000000c49487c11 */ /* 0x040fe2000f8008ff */
[----:B------:R0:W-:Y:S03]  /*3630*/  STL.U16 [UR6+0xae], R75 ;  /* 0x0000ae4bff007987 */ /* 0x0001e60008100406 */
[----:B------:R-:W-:Y:S01]  /*3640*/  LEA.HI.X R73, R73, UR13, R68, 0x1, P0 ;  /* 0x0000000d49497c11 */ /* 0x000fe200080f0c44 */
[----:B0-----:R0:W3:Y:S04]  /*3650*/  LDG.E.U16 R75, desc[UR8][R70.64] ;  /* 0x00000008464b7981 */ /* 0x0010e8000c1e1500 */
[----:B------:R1:W-:Y:S04]  /*3660*/  STL.U16 [UR6+0xb0], R74 ;  /* 0x0000b04aff007987 */ /* 0x0003e80008100406 */
[----:B-1----:R-:W3:Y:S01]  /*3670*/  LDG.E.U16 R74, desc[UR8][R72.64] ;  /* 0x00000008484a7981 */ /* 0x002ee2000c1e1500 */
[----:B------:R-:W-:-:S05]  /*3680*/  IADD3 R69, P0, PT, R85, R54, RZ ;  /* 0x0000003655457210 */ /* 0x000fca0007f1e0ff */
[----:B0-----:R-:W-:Y:S01]  /*3690*/  IMAD.X R70, R84, 0x1, R10, P0 ;  /* 0x0000000154467824 */ /* 0x001fe200000e060a */
        /* <DEDUP_REMOVED lines=13> */
[----:B-----5:R0:W-:Y:S04]  /*3770*/  STL.U16 [UR6+0xb4], R78 ;  /* 0x0000b44eff007987 */ /* 0x0201e80008100406 */
[----:B0-----:R0:W5:Y:S02]  /*3780*/  LDG.E.U16 R78, desc[UR8][R70.64] ;  /* 0x00000008464e7981 */ /* 0x001164000c1e1500 */
[----:B0-----:R-:W-:Y:S01]  /*3790*/  IMAD.X R70, R84, 0x1, R12, P0 ;  /* 0x0000000154467824 */ /* 0x001fe200000e060c */
[C---:B------:R-:W-:Y:S01]  /*37a0*/  LEA R68, P0, R69.reuse, UR12, 0x1 ;  /* 0x0000000c45447c11 */ /* 0x040fe2000f8008ff */
[----:B------:R0:W-:Y:S03]  /*37b0*/  STL.U16 [UR6+0xb6], R88 ;  /* 0x0000b658ff007987 */ /* 0x0001e60008100406 */
[----:B------:R-:W-:-:S02]  /*37c0*/  LEA.HI.X R69, R69, UR13, R70, 0x1, P0 ;  /* 0x0000000d45457c11 */ /* 0x000fc400080f0c46 */
[----:B------:R-:W-:Y:S01]  /*37d0*/  IADD3 R71, P0, PT, R85, R48, RZ ;  /* 0x0000003055477210 */ /* 0x000fe20007f1e0ff */
[----:B0-----:R-:W5:Y:S04]  /*37e0*/  LDG.E.U16 R88, desc[UR8][R72.64] ;  /* 0x0000000848587981 */ /* 0x001f68000c1e1500 */
[----:B------:R0:W-:Y:S04]  /*37f0*/  STL.U16 [UR6+0xb8], R87 ;  /* 0x0000b857ff007987 */ /* 0x0001e80008100406 */
[----:B0-----:R0:W5:Y:S02]  /*3800*/  LDG.E.U16 R87, desc[UR8][R68.64] ;  /* 0x0000000844577981 */ /* 0x001164000c1e1500 */
[----:B0-----:R-:W-:Y:S01]  /*3810*/  IMAD.X R68, R84, 0x1, R13, P0 ;  /* 0x0000000154447824 */ /* 0x001fe200000e060d */
[----:B------:R-:W-:-:S04]  /*3820*/  LEA R70, P0, R71, UR12, 0x1 ;  /* 0x0000000c47467c11 */ /* 0x000fc8000f8008ff */
[----:B------:R-:W-:Y:S02]  /*3830*/  LEA.HI.X R71, R71, UR13, R68, 0x1, P0 ;  /* 0x0000000d47477c11 */ /* 0x000fe400080f0c44 */
[C---:B------:R-:W-:Y:S02]  /*3840*/  IADD3 R73, P0, PT, R85.reuse, R46, RZ ;  /* 0x0000002e55497210 */ /* 0x040fe40007f1e0ff */
[----:B------:R-:W-:-:S03]  /*3850*/  IADD3 R85, P1, PT, R85, R40, RZ ;  /* 0x0000002855557210 */ /* 0x000fc60007f3e0ff */
[C---:B------:R-:W-:Y:S01]  /*3860*/  IMAD.X R68, R84.reuse, 0x1, R14, P0 ;  /* 0x0000000154447824 */ /* 0x040fe200000e060e */
[----:B------:R-:W-:Y:S01]  /*3870*/  LEA R72, P0, R73, UR12, 0x1 ;  /* 0x0000000c49487c11 */ /* 0x000fe2000f8008ff */
[----:B------:R-:W-:-:S03]  /*3880*/  IMAD.X R84, R84, 0x1, R17, P1 ;  /* 0x0000000154547824 */ /* 0x000fc600008e0611 */
[----:B------:R-:W-:Y:S02]  /*3890*/  LEA.HI.X R73, R73, UR13, R68, 0x1, P0 ;  /* 0x0000000d49497c11 */ /* 0x000fe400080f0c44 */
[C---:B------:R-:W-:Y:S01]  /*38a0*/  LEA R68, P0, R85.reuse, UR12, 0x1 ;  /* 0x0000000c55447c11 */ /* 0x040fe2000f8008ff */
[----:B------:R0:W-:Y:S03]  /*38b0*/  STL.U16 [UR6+0xba], R86 ;  /* 0x0000ba56ff007987 */ /* 0x0001e60008100406 */
[----:B------:R-:W-:Y:S02]  /*38c0*/  LEA.HI.X R69, R85, UR13, R84, 0x1, P0 ;  /* 0x0000000d55457c11 */ /* 0x000fe400080f0c54 */
[----:B------:R-:W-:Y:S01]  /*38d0*/  IADD3 R93, P0, PT, R93, R44, RZ ;  /* 0x0000002c5d5d7210 */ /* 0x000fe20007f1e0ff */
[----:B0-----:R0:W5:Y:S04]  /*38e0*/  LDG.E.U16 R86, desc[UR8][R70.64] ;  /* 0x0000000846567981 */ /* 0x001168000c1e1500 */
[----:B------:R1:W-:Y:S04]  /*38f0*/  STL.U16 [UR6+0xbc], R90 ;  /* 0x0000bc5aff007987 */ /* 0x0003e80008100406 */
[----:B------:R0:W5:Y:S01]  /*3900*/  LDG.E.U16 R84, desc[UR8][R68.64] ;  /* 0x0000000844547981 */ /* 0x000162000c1e1500 */
[----:B-1----:R-:W-:Y:S01]  /*3910*/  IMAD.X R90, R83, 0x1, R15, P0 ;  /* 0x00000001535a7824 */ /* 0x002fe200000e060f */
[----:B0-----:R-:W-:-:S02]  /*3920*/  IADD3 R71, P0, PT, R93, R62, RZ ;  /* 0x0000003e5d477210 */ /* 0x001fc40007f1e0ff */
[----:B------:R0:W5:Y:S03]  /*3930*/  LDG.E.U16 R85, desc[UR8][R72.64] ;  /* 0x0000000848557981 */ /* 0x000166000c1e1500 */
[----:B------:R-:W-:Y:S01]  /*3940*/  IMAD.X R83, R90, 0x1, R6, P0 ;  /* 0x000000015a537824 */ /* 0x000fe200000e0606 */
[----:B------:R-:W-:-:S04]  /*3950*/  LEA R70, P0, R71, UR12, 0x1 ;  /* 0x0000000c47467c11 */ /* 0x000fc8000f8008ff */
[----:B------:R-:W-:Y:S02]  /*3960*/  LEA.HI.X R71, R71, UR13, R83, 0x1, P0 ;  /* 0x0000000d47477c11 */ /* 0x000fe400080f0c53 */
[----:B------:R-:W-:-:S03]  /*3970*/  IADD3 R68, P0, PT, R93, R60, RZ ;  /* 0x0000003c5d447210 */ /* 0x000fc60007f1e0ff */
[----:B------:R1:W5:Y:S02]  /*3980*/  LDG.E.U16 R83, desc[UR8][R70.64] ;  /* 0x0000000846537981 */ /* 0x000364000c1e1500 */
[----:B0-----:R-:W-:Y:S01]  /*3990*/  IMAD.X R73, R90, 0x1, R7, P0 ;  /* 0x000000015a497824 */ /* 0x001fe200000e0607 */
[----:B------:R-:W-:-:S04]  /*39a0*/  LEA R72, P0, R68, UR12, 0x1 ;  /* 0x0000000c44487c11 */ /* 0x000fc8000f8008ff */
[----:B------:R-:W-:Y:S02]  /*39b0*/  LEA.HI.X R73, R68, UR13, R73, 0x1, P0 ;  /* 0x0000000d44497c11 */ /* 0x000fe400080f0c49 */
[----:B------:R-:W-:-:S05]  /*39c0*/  IADD3 R69, P0, PT, R93, R58, RZ ;  /* 0x0000003a5d457210 */ /* 0x000fca0007f1e0ff */
[C---:B-1----:R-:W-:Y:S01]  /*39d0*/  IMAD.X R70, R90.reuse, 0x1, R8, P0 ;  /* 0x000000015a467824 */ /* 0x042fe200000e0608 */
[C---:B------:R-:W-:Y:S01]  /*39e0*/  LEA R68, P0, R69.reuse, UR12, 0x1 ;  /* 0x0000000c45447c11 */ /* 0x040fe2000f8008ff */
[----:B------:R0:W-:Y:S03]  /*39f0*/  STL.U16 [UR6+0xbe], R82 ;  /* 0x0000be52ff007987 */ /* 0x0001e60008100406 */
[----:B------:R-:W-:Y:S02]  /*3a00*/  LEA.HI.X R69, R69, UR13, R70, 0x1, P0 ;  /* 0x0000000d45457c11 */ /* 0x000fe400080f0c46 */
[----:B------:R-:W-:Y:S01]  /*3a10*/  IADD3 R71, P0, PT, R93, R56, RZ ;  /* 0x000000385d477210 */ /* 0x000fe20007f1e0ff */
[----:B0-----:R-:W5:Y:S04]  /*3a20*/  LDG.E.U16 R82, desc[UR8][R72.64] ;  /* 0x0000000848527981 */ /* 0x001f68000c1e1500 */
        /* <DEDUP_REMOVED lines=10> */
[----:B--2---:R0:W-:Y:S04]  /*3ad0*/  STL.U16 [UR6+0xc2], R80 ;  /* 0x0000c250ff007987 */ /* 0x0041e80008100406 */
[----:B0-----:R0:W2:Y:S02]  /*3ae0*/  LDG.E.U16 R80, desc[UR8][R70.64] ;  /* 0x0000000846507981 */ /* 0x0010a4000c1e1500 */
[----:B0-----:R-:W-:Y:S01]  /*3af0*/  IMAD.X R70, R90, 0x1, R5, P0 ;  /* 0x000000015a467824 */ /* 0x001fe200000e0605 */
[C---:B------:R-:W-:Y:S01]  /*3b00*/  LEA R68, P0, R69.reuse, UR12, 0x1 ;  /* 0x0000000c45447c11 */ /* 0x040fe2000f8008ff */
[----:B------:R0:W-:Y:S03]  /*3b10*/  STL.U16 [UR6+0xc4], R79 ;  /* 0x0000c44fff007987 */ /* 0x0001e60008100406 */
[----:B------:R-:W-:-:S02]  /*3b20*/  LEA.HI.X R69, R69, UR13, R70, 0x1, P0 ;  /* 0x0000000d45457c11 */ /* 0x000fc400080f0c46 */
[----:B------:R-:W-:Y:S01]  /*3b30*/  IADD3 R71, P0, PT, R93, R52, RZ ;  /* 0x000000345d477210 */ /* 0x000fe20007f1e0ff */
[----:B0-----:R-:W2:Y:S04]  /*3b40*/  LDG.E.U16 R79, desc[UR8][R72.64] ;  /* 0x00000008484f7981 */ /* 0x001ea8000c1e1500 */
[----:B------:R0:W-:Y:S04]  /*3b50*/  STL.U16 [UR6+0xc6], R89 ;  /* 0x0000c659ff007987 */ /* 0x0001e80008100406 */
[----:B0-----:R0:W2:Y:S02]  /*3b60*/  LDG.E.U16 R89, desc[UR8][R68.64] ;  /* 0x0000000844597981 */ /* 0x0010a4000c1e1500 */
[----:B0-----:R-:W-:Y:S01]  /*3b70*/  IMAD.X R68, R90, 0x1, R11, P0 ;  /* 0x000000015a447824 */ /* 0x001fe200000e060b */
[----:B------:R-:W-:-:S04]  /*3b80*/  LEA R70, P0, R71, UR12, 0x1 ;  /* 0x0000000c47467c11 */ /* 0x000fc8000f8008ff */
[----:B------:R-:W-:Y:S02]  /*3b90*/  LEA.HI.X R71, R71, UR13, R68, 0x1, P0 ;  /* 0x0000000d47477c11 */ /* 0x000fe400080f0c44 */
[----:B------:R-:W-:-:S05]  /*3ba0*/  IADD3 R73, P0, PT, R93, R50, RZ ;  /* 0x000000325d497210 */ /* 0x000fca0007f1e0ff */
[C---:B------:R-:W-:Y:S01]  /*3bb0*/  IMAD.X R68, R90.reuse, 0x1, R12, P0 ;  /* 0x000000015a447824 */ /* 0x040fe200000e060c */
[C---:B------:R-:W-:Y:S01]  /*3bc0*/  LEA R72, P0, R73.reuse, UR12, 0x1 ;  /* 0x0000000c49487c11 */ /* 0x040fe2000f8008ff */
[----:B---3--:R0:W-:Y:S03]  /*3bd0*/  STL.U16 [UR6+0xc8], R92 ;  /* 0x0000c85cff007987 */ /* 0x0081e60008100406 */
[----:B------:R-:W-:Y:S02]  /*3be0*/  LEA.HI.X R73, R73, UR13, R68, 0x1, P0 ;  /* 0x0000000d49497c11 */ /* 0x000fe400080f0c44 */
[----:B------:R-:W-:Y:S01]  /*3bf0*/  IADD3 R68, P0, PT, R93, R48, RZ ;  /* 0x000000305d447210 */ /* 0x000fe20007f1e0ff */
[----:B0-----:R0:W3:Y:S04]  /*3c00*/  LDG.E.U16 R92, desc[UR8][R70.64] ;  /* 0x00000008465c7981 */ /* 0x0010e8000c1e1500 */
[----:B------:R-:W-:Y:S01]  /*3c10*/  IMAD.X R69, R90, 0x1, R13, P0 ;  /* 0x000000015a457824 */ /* 0x000fe200000e060d */
[----:B------:R-:W-:Y:S04]  /*3c20*/  STL.U16 [UR6+0xca], R75 ;  /* 0x0000ca4bff007987 */ /* 0x000fe80008100406 */
[----:B------:R-:W3:Y:S04]  /*3c30*/  LDG.E.U16 R72, desc[UR8][R72.64] ;  /* 0x0000000848487981 */ /* 0x000ee8000c1e1500 */
[----:B------:R1:W-:Y:S02]  /*3c40*/  STL.U16 [UR6+0xcc], R74 ;  /* 0x0000cc4aff007987 */ /* 0x0003e40008100406 */
[----:B-1----:R-:W-:-:S04]  /*3c50*/  LEA R74, P0, R68, UR12, 0x1 ;  /* 0x0000000c444a7c11 */ /* 0x002fc8000f8008ff */
[----:B------:R-:W-:Y:S02]  /*3c60*/  LEA.HI.X R75, R68, UR13, R69, 0x1, P0 ;  /* 0x0000000d444b7c11 */ /* 0x000fe400080f0c45 */
[C---:B------:R-:W-:Y:S02]  /*3c70*/  IADD3 R69, P0, PT, R93.reuse, R46, RZ ;  /* 0x0000002e5d457210 */ /* 0x040fe40007f1e0ff */
[----:B------:R-:W-:Y:S02]  /*3c80*/  IADD3 R93, P1, PT, R93, R40, RZ ;  /* 0x000000285d5d7210 */ /* 0x000fe40007f3e0ff */
[----:B------:R-:W3:Y:S01]  /*3c90*/  LDG.E.U16 R75, desc[UR8][R74.64] ;  /* 0x000000084a4b7981 */ /* 0x000ee2000c1e1500 */
[C---:B0-----:R-:W-:Y:S01]  /*3ca0*/  IMAD.X R70, R90.reuse, 0x1, R14, P0 ;  /* 0x000000015a467824 */ /* 0x041fe200000e060e */
[----:B------:R-:W-:Y:S01]  /*3cb0*/  LEA R68, P0, R69, UR12, 0x1 ;  /* 0x0000000c45447c11 */ /* 0x000fe2000f8008ff */
[----:B------:R-:W-:-:S03]  /*3cc0*/  IMAD.X R90, R90, 0x1, R17, P1 ;  /* 0x000000015a5a7824 */ /* 0x000fc600008e0611 */
[----:B------:R-:W-:Y:S02]  /*3cd0*/  LEA.HI.X R69, R69, UR13, R70, 0x1, P0 ;  /* 0x0000000d45457c11 */ /* 0x000fe400080f0c46 */
[C---:B------:R-:W-:Y:S01]  /*3ce0*/  LEA R70, P0, R93.reuse, UR12, 0x1 ;  /* 0x0000000c5d467c11 */ /* 0x040fe2000f8008ff */
[----:B----4-:R0:W-:Y:S03]  /*3cf0*/  STL.U16 [UR6+0xce], R91 ;  /* 0x0000ce5bff007987 */ /* 0x0101e60008100406 */
[----:B------:R-:W-:Y:S01]  /*3d00*/  LEA.HI.X R71, R93, UR13, R90, 0x1, P0 ;  /* 0x0000000d5d477c11 */ /* 0x000fe200080f0c5a */
[----:B------:R-:W4:Y:S04]  /*3d10*/  LDG.E.U16 R68, desc[UR8][R68.64] ;  /* 0x0000000844447981 */ /* 0x000f28000c1e1500 */
[----:B------:R-:W4:Y:S04]  /*3d20*/  LDG.E.U16 R70, desc[UR8][R70.64] ;  /* 0x0000000846467981 */ /* 0x000f28000c1e1500 */
[----:B-----5:R0:W-:Y:S04]  /*3d30*/  STL.U16 [UR6+0xd0], R78 ;  /* 0x0000d04eff007987 */ /* 0x0201e80008100406 */
[----:B------:R0:W-:Y:S04]  /*3d40*/  STL.U16 [UR6+0xd2], R88 ;  /* 0x0000d258ff007987 */ /* 0x0001e80008100406 */
[----:B------:R0:W-:Y:S01]  /*3d50*/  STL.U16 [UR6+0xd4], R87 ;  /* 0x0000d457ff007987 */ /* 0x0001e20008100406 */
[----:B------:R-:W-:-:S04]  /*3d60*/  UIADD3 UR5, UPT, UPT, UR5, 0x1, URZ ;  /* 0x0000000105057890 */ /* 0x000fc8000fffe0ff */
[----:B------:R-:W-:Y:S01]  /*3d70*/  UISETP.NE.AND UP0, UPT, UR5, 0x6, UPT ;  /* 0x000000060500788c */ /* 0x000fe2000bf05270 */
[----:B------:R0:W-:Y:S04]  /*3d80*/  STL.U16 [UR6+0xd6], R86 ;  /* 0x0000d656ff007987 */ /* 0x0001e80008100406 */
[----:B------:R0:W-:Y:S04]  /*3d90*/  STL.U16 [UR6+0xd8], R85 ;  /* 0x0000d855ff007987 */ /* 0x0001e80008100406 */
[----:B------:R0:W-:Y:S04]  /*3da0*/  STL.U16 [UR6+0xda], R84 ;  /* 0x0000da54ff007987 */ /* 0x0001e80008100406 */
[----:B------:R0:W-:Y:S04]  /*3db0*/  STL.U16 [UR6+0xdc], R83 ;  /* 0x0000dc53ff007987 */ /* 0x0001e80008100406 */
[----:B------:R0:W-:Y:S04]  /*3dc0*/  STL.U16 [UR6+0xde], R82 ;  /* 0x0000de52ff007987 */ /* 0x0001e80008100406 */
[----:B------:R0:W-:Y:S01]  /*3dd0*/  STL.U16 [UR6+0xe0], R81 ;  /* 0x0000e051ff007987 */ /* 0x0001e20008100406 */
[----:B------:R-:W-:-:S03]  /*3de0*/  UIADD3 UR4, UPT, UPT, UR4, 0x79, URZ ;  /* 0x0000007904047890 */ /* 0x000fc6000fffe0ff */
[----:B--2---:R0:W-:Y:S04]  /*3df0*/  STL.U16 [UR6+0xe2], R80 ;  /* 0x0000e250ff007987 */ /* 0x0041e80008100406 */
[----:B------:R0:W-:Y:S04]  /*3e00*/  STL.U16 [UR6+0xe4], R79 ;  /* 0x0000e44fff007987 */ /* 0x0001e80008100406 */
[----:B------:R0:W-:Y:S04]  /*3e10*/  STL.U16 [UR6+0xe6], R89 ;  /* 0x0000e659ff007987 */ /* 0x0001e80008100406 */
[----:B---3--:R0:W-:Y:S04]  /*3e20*/  STL.U16 [UR6+0xe8], R92 ;  /* 0x0000e85cff007987 */ /* 0x0081e80008100406 */
[----:B------:R0:W-:Y:S04]  /*3e30*/  STL.U16 [UR6+0xea], R72 ;  /* 0x0000ea48ff007987 */ /* 0x0001e80008100406 */
[----:B------:R0:W-:Y:S04]  /*3e40*/  STL.U16 [UR6+0xec], R75 ;  /* 0x0000ec4bff007987 */ /* 0x0001e80008100406 */
[----:B----4-:R0:W-:Y:S04]  /*3e50*/  STL.U16 [UR6+0xee], R68 ;  /* 0x0000ee44ff007987 */ /* 0x0101e80008100406 */
[----:B------:R0:W-:Y:S01]  /*3e60*/  STL.U16 [UR6+0xf0], R70 ;  /* 0x0000f046ff007987 */ /* 0x0001e20008100406 */
[----:B------:R-:W-:Y:S05]  /*3e70*/  BRA.U UP0, `(.L_x_10) ;  /* 0xffffffd100147547 */ /* 0x000fea000b83ffff */
[----:B------:R-:W-:Y:S01]  /*3e80*/  VIADD R2, R1, 0x10 ;  /* 0x0000001001027836 */ /* 0x000fe20000000000 */
[----:B------:R-:W-:Y:S01]  /*3e90*/  PRMT R5, RZ, 0x7610, R5 ;  /* 0x00007610ff057816 */ /* 0x000fe20000000005 */
[----:B------:R-:W-:Y:S01]  /*3ea0*/  UMOV UR4, URZ ;  /* 0x000000ff00047c82 */ /* 0x000fe20008000000 */
[----:B------:R-:W-:Y:S01]  /*3eb0*/  PRMT R6, RZ, 0x7610, R6 ;  /* 0x00007610ff067816 */ /* 0x000fe20000000006 */
[----:B------:R-:W-:-:S06]  /*3ec0*/  UMOV UR6, 0x532 ;  /* 0x0000053200067882 */ /* 0x000fcc0000000000 */
.L_x_16:
        /* <DEDUP_REMOVED lines=11> */
.L_x_12:
        /* <DEDUP_REMOVED lines=100> */
.L_x_11:
        /* <DEDUP_REMOVED lines=58> */
.L_x_14:
        /* <DEDUP_REMOVED lines=36> */
.L_x_15:
        /* <DEDUP_REMOVED lines=23> */
.L_x_13:
        /* <DEDUP_REMOVED lines=9> */
[----:B--23--:R-:W-:Y:S02]  /*4da0*/  SHF.L.U64.HI R8, R3, 0x1, R4 ;  /* 0x0000000103087819 */ /* 0x00cfe40000010204 */
[----:B------:R-:W2:Y:S02]  /*4db0*/  LDL.U16 R3, [R1+0x532] ;  /* 0x0005320001037983 */ /* 0x000ea40000100400 */
[----:B-----5:R-:W-:-:S04]  /*4dc0*/  IADD3 R6, P0, PT, R5, UR12, RZ ;  /* 0x0000000c05067c10 */ /* 0x020fc8000ff1e0ff */
[----:B------:R-:W-:-:S05]  /*4dd0*/  IADD3.X R7, PT, PT, R8, UR13, RZ, P0, !PT ;  /* 0x0000000d08077c10 */ /* 0x000fca00087fe4ff */
        /* <DEDUP_REMOVED lines=9> */
.L_x_17:
[----:B------:R-:W5:Y:S01]  /*4e70*/  LDL.U16 R5, [R1+0x532] ;  /* 0x0005320001057983 */ /* 0x000f620000100400 */
[----:B------:R-:W0:Y:S02]  /*4e80*/  LDCU.64 UR4, c[0x0][0x388] ;  /* 0x00007100ff0477ac */ /* 0x000e240008000a00 */
[----:B0-----:R-:W-:-:S04]  /*4e90*/  LEA R2, P0, R3, UR4, 0x1 ;  /* 0x0000000403027c11 */ /* 0x001fc8000f8008ff */
[----:B------:R-:W-:-:S05]  /*4ea0*/  LEA.HI.X R3, R3, UR5, R4, 0x1, P0 ;  /* 0x0000000503037c11 */ /* 0x000fca00080f0c04 */
[----:B-----5:R-:W-:Y:S01]  /*4eb0*/  STG.E.U16 desc[UR8][R2.64], R5 ;  /* 0x0000000502007986 */ /* 0x020fe2000c101508 */
[----:B------:R-:W-:Y:S05]  /*4ec0*/  EXIT ;  /* 0x000000000000794d */ /* 0x000fea0003800000 */
.L_x_18:
        /* <DEDUP_REMOVED lines=11> */
.L_x_109:


//--------------------- .text.median_general_kernel3d_unsigned_short_9 --------------------------
	.section	.text.median_general_kernel3d_unsigned_short_9,"ax",@progbits
	.align	128
        .global         median_general_kernel3d_unsigned_short_9
        .type           median_general_kernel3d_unsigned_short_9,@function
        .size           median_general_kernel3d_unsigned_short_9,(.L_x_110 - median_general_kernel3d_unsigned_short_9)
        .other          median_general_kernel3d_unsigned_short_9,@"STO_CUDA_ENTRY STV_DEFAULT"
median_general_kernel3d_unsigned_short_9:
.text.median_general_kernel3d_unsigned_short_9:
[----:B------:R-:W0:Y:S01]  /*0000*/  LDC R1, c[0x0][0x37c] ;  /* 0x0000df00ff017b82 */ /* 0x000e220000000800 */
[----:B------:R-:W1:Y:S01]  /*0010*/  S2R R0, SR_CTAID.Y ;  /* 0x0000000000007919 */ /* 0x000e620000002600 */
[----:B------:R-:W2:Y:S01]  /*0020*/  LDCU UR4, c[0x0][0x360] ;  /* 0x00006c00ff0477ac */ /* 0x000ea20008000800 */
[----:B0-----:R-:W-:Y:S01]  /*0030*/  VIADD R1, R1, 0xfffffa48 ;  /* 0xfffffa4801017836 */ /* 0x001fe20000000000 */
[----:B------:R-:W2:Y:S01]  /*0040*/  S2R R44, SR_CTAID.X ;  /* 0x00000000002c7919 */ /* 0x000ea20000002500 */
[----:B------:R-:W1:Y:S03]  /*0050*/  LDCU UR5, c[0x0][0x364] ;  /* 0x00006c80ff0577ac */ /* 0x000e660008000800 */
[----:B------:R-:W-:Y:S01]  /*0060*/  R2UR UR18, R1 ;  /* 0x00000000011272ca */ /* 0x000fe200000e0000 */
[----:B------:R-:W2:Y:S01]  /*0070*/  S2R R45, SR_TID.X ;  /* 0x00000000002d7919 */ /* 0x000ea20000002100 */
[----:B------:R-:W0:Y:S01]  /*0080*/  LDCU.64 UR12, c[0x0][0x398] ;  /* 0x00007300ff0c77ac */ /* 0x000e220008000a00 */
[----:B------:R-:W1:Y:S01]  /*0090*/  S2R R3, SR_TID.Y ;  /* 0x0000000000037919 */ /* 0x000e620000002200 */
[----:B------:R-:W3:Y:S01]  /*00a0*/  LDCU UR6, c[0x0][0x368] ;  /* 0x00006d00ff0677ac */ /* 0x000ee20008000800 */
[----:B------:R-:W3:Y:S01]  /*00b0*/  S2R R26, SR_CTAID.Z ;  /* 0x00000000001a7919 */ /* 0x000ee20000002700 */
[----:B------:R-:W4:Y:S01]  /*00c0*/  LDCU UR11, c[0x0][0x394] ;  /* 0x00007280ff0b77ac */ /* 0x000f220008000800 */
[----:B------:R-:W3:Y:S01]  /*00d0*/  S2R R5, SR_TID.Z ;  /* 0x0000000000057919 */ /* 0x000ee20000002300 */
[----:B0-----:R-:W-:Y:S01]  /*00e0*/  USHF.R.S32.HI UR7, URZ, 0x1f, UR13 ;  /* 0x0000001fff077899 */ /* 0x001fe2000801140d */
[----:B--2---:R-:W-:-:S02]  /*00f0*/  IMAD R2, R44, UR4, R45 ;  /* 0x000000042c027c24 */ /* 0x004fc4000f8e022d */
[----:B-1----:R-:W-:-:S03]  /*0100*/  IMAD R4, R0, UR5, R3 ;  /* 0x0000000500047c24 */ /* 0x002fc6000f8e0203 */
[----:B------:R-:W-:Y:S02]  /*0110*/  ISETP.GE.U32.AND P1, PT, R2, UR13, PT ;  /* 0x0000000d02007c0c */ /* 0x000fe4000bf26070 */
[----:B------:R-:W-:Y:S01]  /*0120*/  ISETP.GE.AND P0, PT, R4, UR12, PT ;  /* 0x0000000c04007c0c */ /* 0x000fe2000bf06270 */
[----:B---3--:R-:W-:-:S03]  /*0130*/  IMAD R26, R26, UR6, R5 ;  /* 0x000000061a1a7c24 */ /* 0x008fc6000f8e0205 */
[----:B------:R-:W-:-:S04]  /*0140*/  ISETP.GE.OR.EX P0, PT, RZ, UR7, P0, P1 ;  /* 0x00000007ff007c0c */ /* 0x000fc80008706710 */
[----:B----4-:R-:W-:-:S13]  /*0150*/  ISETP.GE.OR P0, PT, R26, UR11, P0 ;  /* 0x0000000b1a007c0c */ /* 0x010fda0008706670 */
[----:B------:R-:W-:Y:S05]  /*0160*/  @P0 EXIT ;  /* 0x000000000000094d */ /* 0x000fea0003800000 */
[----:B------:R-:W0:Y:S01]  /*0170*/  LDCU UR5, c[0x0][0x364] ;  /* 0x00006c80ff0577ac */ /* 0x000e220008000800 */
[C---:B------:R-:W-:Y:S02]  /*0180*/  IADD3 R17, P6, PT, R26.reuse, -0x3, RZ ;  /* 0xfffffffd1a117810 */ /* 0x040fe40007fde0ff */
[C---:B------:R-:W-:Y:S01]  /*0190*/  IADD3 R19, P2, PT, R26.reuse, -0x4, RZ ;  /* 0xfffffffc1a137810 */ /* 0x040fe20007f5e0ff */
[----:B------:R-:W1:Y:S01]  /*01a0*/  LDCU UR6, c[0x0][0x360] ;  /* 0x00006c00ff0677ac */ /* 0x000e620008000800 */
[----:B------:R-:W-:Y:S01]  /*01b0*/  IADD3 R11, P3, PT, R26, 0x1, RZ ;  /* 0x000000011a0b7810 */ /* 0x000fe20007f7e0ff */
[----:B------:R-:W-:Y:S01]  /*01c0*/  IMAD.X R18, RZ, RZ, -0x1, P6 ;  /* 0xffffffffff127424 */ /* 0x000fe200030e06ff */
[----:B------:R-:W-:Y:S01]  /*01d0*/  ISETP.GE.U32.AND P6, PT, R17, UR11, PT ;  /* 0x0000000b11007c0c */ /* 0x000fe2000bfc6070 */
[----:B------:R-:W-:Y:S01]  /*01e0*/  UIMAD UR4, UR13, UR12, URZ ;  /* 0x0000000c0d0472a4 */ /* 0x000fe2000f8e02ff */
[----:B------:R-:W-:Y:S01]  /*01f0*/  ISETP.GE.U32.AND P0, PT, R19, UR11, PT ;  /* 0x0000000b13007c0c */ /* 0x000fe2000bf06070 */
[----:B------:R-:W-:Y:S01]  /*0200*/  IMAD.X R12, RZ, RZ, RZ, P3 ;  /* 0x000000ffff0c7224 */ /* 0x000fe200018e06ff */
[----:B------:R-:W-:Y:S01]  /*0210*/  ISETP.GE.U32.AND.EX P6, PT, R18, RZ, PT, P6 ;  /* 0x000000ff1200720c */ /* 0x000fe20003fc6160 */
[----:B------:R-:W-:Y:S01]  /*0220*/  USHF.R.S32.HI UR10, URZ, 0x1f, UR4 ;  /* 0x0000001fff0a7899 */ /* 0x000fe20008011404 */
[----:B------:R-:W-:Y:S01]  /*0230*/  ISETP.GE.U32.AND P3, PT, R11, UR11, PT ;  /* 0x0000000b0b007c0c */ /* 0x000fe2000bf66070 */
[C---:B------:R-:W-:Y:S01]  /*0240*/  IMAD.WIDE.U32 R42, R26.reuse, UR4, RZ ;  /* 0x000000041a2a7c25 */ /* 0x040fe2000f8e00ff */
[C---:B------:R-:W-:Y:S01]  /*0250*/  IADD3 R15, P5, PT, R26.reuse, -0x2, RZ ;  /* 0xfffffffe1a0f7810 */ /* 0x040fe20007fbe0ff */
[----:B------:R-:W2:Y:S01]  /*0260*/  LDCU.64 UR8, c[0x0][0x358] ;  /* 0x00006b00ff0877ac */ /* 0x000ea20008000a00 */
[----:B------:R-:W-:Y:S01]  /*0270*/  IADD3 R13, P4, PT, R26, -0x1, RZ ;  /* 0xffffffff1a0d7810 */ /* 0x000fe20007f9e0ff */
[----:B0-----:R-:W-:Y:S01]  /*0280*/  IMAD R0, R0, UR5, R3 ;  /* 0x0000000500007c24 */ /* 0x001fe2000f8e0203 */
[-C--:B------:R-:W-:Y:S01]  /*0290*/  SEL R38, R17, R26.reuse, !P6 ;  /* 0x0000001a11267207 */ /* 0x080fe20007000000 */
[----:B------:R-:W-:Y:S01]  /*02a0*/  IMAD R3, R26, UR10, RZ ;  /* 0x0000000a1a037c24 */ /* 0x000fe2000f8e02ff */
[----:B------:R-:W-:Y:S01]  /*02b0*/  SEL R17, R18, RZ, !P6 ;  /* 0x000000ff12117207 */ /* 0x000fe20007000000 */
[----:B-1----:R-:W-:Y:S01]  /*02c0*/  IMAD R44, R44, UR6, R45 ;  /* 0x000000062c2c7c24 */ /* 0x002fe2000f8e022d */
[----:B------:R-:W-:Y:S01]  /*02d0*/  ISETP.GE.U32.AND.EX P3, PT, R12, RZ, PT, P3 ;  /* 0x000000ff0c00720c */ /* 0x000fe20003f66130 */
[----:B------:R-:W-:Y:S01]  /*02e0*/  IMAD.MOV.U32 R45, RZ, RZ, RZ ;  /* 0x000000ffff2d7224 */ /* 0x000fe200078e00ff */
[C---:B------:R-:W-:Y:S01]  /*02f0*/  IADD3 R47, P6, PT, R0.reuse, -0x3, RZ ;  /* 0xfffffffd002f7810 */ /* 0x040fe20007fde0ff */
[C---:B------:R-:W-:Y:S01]  /*0300*/  IMAD R7, R0.reuse, UR7, RZ ;  /* 0x0000000700077c24 */ /* 0x040fe2000f8e02ff */
[----:B------:R-:W-:Y:S01]  /*0310*/  SEL R32, R11, R26, !P3 ;  /* 0x0000001a0b207207 */ /* 0x000fe20005800000 */
[----:B------:R-:W-:Y:S01]  /*0320*/  IMAD.WIDE.U32 R4, R0, UR13, R44 ;  /* 0x0000000d00047c25 */ /* 0x000fe2000f8e002c */
[----:B------:R-:W0:Y:S03]  /*0330*/  LDCU.64 UR16, c[0x0][0x398] ;  /* 0x00007300ff1077ac */ /* 0x000e260008000a00 */
[----:B------:R-:W-:Y:S01]  /*0340*/  IMAD.IADD R2, R43, 0x1, R3 ;  /* 0x000000012b027824 */ /* 0x000fe200078e0203 */
[----:B------:R-:W-:Y:S01]  /*0350*/  IADD3 R3, P1, PT, R4, R42, RZ ;  /* 0x0000002a04037210 */ /* 0x000fe20007f3e0ff */
[----:B------:R-:W-:Y:S01]  /*0360*/  IMAD.X R16, RZ, RZ, -0x1, P5 ;  /* 0xffffffffff107424 */ /* 0x000fe200028e06ff */
[----:B------:R-:W-:Y:S01]  /*0370*/  ISETP.GE.U32.AND P5, PT, R15, UR11, PT ;  /* 0x0000000b0f007c0c */ /* 0x000fe2000bfa6070 */
[----:B------:R-:W-:Y:S01]  /*0380*/  IMAD.X R14, RZ, RZ, -0x1, P4 ;  /* 0xffffffffff0e7424 */ /* 0x000fe200020e06ff */
[----:B------:R-:W-:Y:S01]  /*0390*/  IADD3.X R4, PT, PT, R2, R5, R7, P1, !PT ;  /* 0x0000000502047210 */ /* 0x000fe20000ffe407 */
[----:B------:R-:W-:Y:S01]  /*03a0*/  IMAD.X R5, RZ, RZ, -0x1, P2 ;  /* 0xffffffffff057424 */ /* 0x000fe200010e06ff */
[C---:B------:R-:W-:Y:S01]  /*03b0*/  IADD3 R9, P2, PT, R26.reuse, 0x2, RZ ;  /* 0x000000021a097810 */ /* 0x040fe20007f5e0ff */
[----:B------:R-:W-:Y:S01]  /*03c0*/  IMAD.X R11, RZ, RZ, -0x1, P6 ;  /* 0xffffffffff0b7424 */ /* 0x000fe200030e06ff */
[----:B------:R-:W-:Y:S01]  /*03d0*/  IADD3 R7, P1, PT, R26, 0x3, RZ ;  /* 0x000000031a077810 */ /* 0x000fe20007f3e0ff */
[----:B------:R-:W-:Y:S01]  /*03e0*/  IMAD R17, R17, UR4, RZ ;  /* 0x0000000411117c24 */ /* 0x000fe2000f8e02ff */
[----:B------:R-:W-:Y:S01]  /*03f0*/  ISETP.GE.U32.AND.EX P0, PT, R5, RZ, PT, P0 ;  /* 0x000000ff0500720c */ /* 0x000fe20003f06100 */
[----:B------:R-:W-:Y:S01]  /*0400*/  IMAD.X R10, RZ, RZ, RZ, P2 ;  /* 0x000000ffff0a7224 */ /* 0x000fe200010e06ff */
[----:B------:R-:W-:Y:S01]  /*0410*/  ISETP.GE.U32.AND P2, PT, R9, UR11, PT ;  /* 0x0000000b09007c0c */ /* 0x000fe2000bf46070 */
[----:B------:R-:W-:Y:S01]  /*0420*/  IMAD.X R8, RZ, RZ, RZ, P1 ;  /* 0x000000ffff087224 */ /* 0x000fe200008e06ff */
[----:B------:R-:W-:Y:S01]  /*0430*/  SEL R40, R19, R26, !P0 ;  /* 0x0000001a13287207 */ /* 0x000fe20004000000 */
[----:B------:R-:W1:Y:S01]  /*0440*/  LDCU.64 UR14, c[0x0][0x380] ;  /* 0x00007000ff0e77ac */ /* 0x000e620008000a00 */
[----:B------:R-:W-:-:S02]  /*0450*/  SEL R19, R5, RZ, !P0 ;  /* 0x000000ff05137207 */ /* 0x000fc40004000000 */
[----:B------:R-:W-:Y:S01]  /*0460*/  IADD3 R5, P0, PT, R26, 0x4, RZ ;  /* 0x000000041a057810 */ /* 0x000fe20007f1e0ff */
[----:B------:R-:W-:Y:S01]  /*0470*/  UMOV UR5, 0xfffffffc ;  /* 0xfffffffc00057882 */ /* 0x000fe20000000000 */
[----:B------:R-:W-:Y:S01]  /*0480*/  ISETP.GE.U32.AND P4, PT, R13, UR11, PT ;  /* 0x0000000b0d007c0c */ /* 0x000fe2000bf86070 */
[----:B------:R-:W-:Y:S01]  /*0490*/  IMAD R19, R19, UR4, RZ ;  /* 0x0000000413137c24 */ /* 0x000fe2000f8e02ff */
[----:B------:R-:W-:Y:S01]  /*04a0*/  ISETP.GE.U32.AND P1, PT, R7, UR11, PT ;  /* 0x0000000b07007c0c */ /* 0x000fe2000bf26070 */
[----:B------:R-:W-:Y:S01]  /*04b0*/  IMAD.X R6, RZ, RZ, RZ, P0 ;  /* 0x000000ffff067224 */ /* 0x000fe200000e06ff */
[----:B------:R-:W-:Y:S02]  /*04c0*/  ISETP.GE.U32.AND.EX P2, PT, R10, RZ, PT, P2 ;  /* 0x000000ff0a00720c */ /* 0x000fe40003f46120 */
[----:B------:R-:W-:Y:S02]  /*04d0*/  ISETP.GE.U32.AND P6, PT, R47, UR12, PT ;  /* 0x0000000c2f007c0c */ /* 0x000fe4000bfc6070 */
[----:B------:R-:W-:-:S02]  /*04e0*/  ISETP.GE.U32.AND.EX P5, PT, R16, RZ, PT, P5 ;  /* 0x000000ff1000720c */ /* 0x000fc40003fa6150 */
[----:B------:R-:W-:Y:S02]  /*04f0*/  ISETP.GE.U32.AND.EX P4, PT, R14, RZ, PT, P4 ;  /* 0x000000ff0e00720c */ /* 0x000fe40003f86140 */
[----:B------:R-:W-:Y:S02]  /*0500*/  ISETP.GE.U32.AND.EX P1, PT, R8, RZ, PT, P1 ;  /* 0x000000ff0800720c */ /* 0x000fe40003f26110 */
[----:B------:R-:W-:Y:S02]  /*0510*/  ISETP.GE.U32.AND P0, PT, R5, UR11, PT ;  /* 0x0000000b05007c0c */ /* 0x000fe4000bf06070 */
[-C--:B------:R-:W-:Y:S02]  /*0520*/  SEL R30, R9, R26.reuse, !P2 ;  /* 0x0000001a091e7207 */ /* 0x080fe40005000000 */
[----:B------:R-:W-:Y:S02]  /*0530*/  ISETP.GE.U32.AND.EX P6, PT, R11, RZ, PT, P6 ;  /* 0x000000ff0b00720c */ /* 0x000fe40003fc6160 */
[----:B------:R-:W-:-:S02]  /*0540*/  SEL R36, R15, R26, !P5 ;  /* 0x0000001a0f247207 */ /* 0x000fc40006800000 */
[-C--:B------:R-:W-:Y:S02]  /*0550*/  SEL R34, R13, R26.reuse, !P4 ;  /* 0x0000001a0d227207 */ /* 0x080fe40006000000 */
[----:B------:R-:W-:Y:S02]  /*0560*/  SEL R28, R7, R26, !P1 ;  /* 0x0000001a071c7207 */ /* 0x000fe40004800000 */
[----:B------:R-:W-:Y:S02]  /*0570*/  SEL R11, R12, RZ, !P3 ;  /* 0x000000ff0c0b7207 */ /* 0x000fe40005800000 */
[----:B------:R-:W-:Y:S02]  /*0580*/  SEL R9, R10, RZ, !P2 ;  /* 0x000000ff0a097207 */ /* 0x000fe40005000000 */
[----:B------:R-:W-:Y:S01]  /*0590*/  ISETP.GE.U32.AND.EX P0, PT, R6, RZ, PT, P0 ;  /* 0x000000ff0600720c */ /* 0x000fe20003f06100 */
[----:B------:R-:W-:Y:S01]  /*05a0*/  IMAD R27, R11, UR4, RZ ;  /* 0x000000040b1b7c24 */ /* 0x000fe2000f8e02ff */
[----:B------:R-:W-:Y:S01]  /*05b0*/  SEL R15, R16, RZ, !P5 ;  /* 0x000000ff100f7207 */ /* 0x000fe20006800000 */
[----:B------:R-:W-:Y:S01]  /*05c0*/  IMAD R29, R9, UR4, RZ ;  /* 0x00000004091d7c24 */ /* 0x000fe2000f8e02ff */
[----:B------:R-:W-:-:S02]  /*05d0*/  SEL R13, R14, RZ, !P4 ;  /* 0x000000ff0e0d7207 */ /* 0x000fc40006000000 */
[C---:B------:R-:W-:Y:S01]  /*05e0*/  IADD3 R25, P3, PT, R0.reuse, 0x1, RZ ;  /* 0x0000000100197810 */ /* 0x040fe20007f7e0ff */
[----:B------:R-:W-:Y:S01]  /*05f0*/  IMAD R15, R15, UR4, RZ ;  /* 0x000000040f0f7c24 */ /* 0x000fe2000f8e02ff */
[----:B------:R-:W-:Y:S01]  /*0600*/  IADD3 R23, P2, PT, R0, 0x2, RZ ;  /* 0x0000000200177810 */ /* 0x000fe20007f5e0ff */
[----:B------:R-:W-:Y:S01]  /*0610*/  IMAD R13, R13, UR4, RZ ;  /* 0x000000040d0d7c24 */ /* 0x000fe2000f8e02ff */
[----:B------:R-:W-:Y:S01]  /*0620*/  SEL R7, R8, RZ, !P1 ;  /* 0x000000ff08077207 */ /* 0x000fe20004800000 */
[----:B------:R-:W-:Y:S01]  /*0630*/  IMAD.X R10, RZ, RZ, RZ, P3 ;  /* 0x000000ffff0a7224 */ /* 0x000fe200018e06ff */
[C---:B------:R-:W-:Y:S01]  /*0640*/  IADD3 R51, P5, PT, R0.reuse, -0x2, RZ ;  /* 0xfffffffe00337810 */ /* 0x040fe20007fbe0ff */
[----:B------:R-:W-:Y:S01]  /*0650*/  IMAD.X R8, RZ, RZ, RZ, P2 ;  /* 0x000000ffff087224 */ /* 0x000fe200010e06ff */
[C---:B------:R-:W-:Y:S01]  /*0660*/  IADD3 R49, P4, PT, R0.reuse, -0x1, RZ ;  /* 0xffffffff00317810 */ /* 0x040fe20007f9e0ff */
[----:B------:R-:W-:Y:S01]  /*0670*/  IMAD R53, R7, UR4, RZ ;  /* 0x0000000407357c24 */ /* 0x000fe2000f8e02ff */
[----:B------:R-:W-:Y:S01]  /*0680*/  IADD3 R21, P1, PT, R0, 0x3, RZ ;  /* 0x0000000300157810 */ /* 0x000fe20007f3e0ff */
[----:B------:R-:W-:Y:S01]  /*0690*/  IMAD.X R16, RZ, RZ, -0x1, P5 ;  /* 0xffffffffff107424 */ /* 0x000fe200028e06ff */
[----:B------:R-:W-:Y:S01]  /*06a0*/  SEL R26, R5, R26, !P0 ;  /* 0x0000001a051a7207 */ /* 0x000fe20004000000 */
[----:B------:R-:W-:Y:S01]  /*06b0*/  IMAD.X R12, RZ, RZ, -0x1, P4 ;  /* 0xffffffffff0c7424 */ /* 0x000fe200020e06ff */
[----:B------:R-:W-:Y:S01]  /*06c0*/  SEL R5, R6, RZ, !P0 ;  /* 0x000000ff06057207 */ /* 0x000fe20004000000 */
[----:B------:R-:W-:Y:S01]  /*06d0*/  IMAD.X R6, RZ, RZ, RZ, P1 ;  /* 0x000000ffff067224 */ /* 0x000fe200008e06ff */
[----:B------:R-:W-:Y:S01]  /*06e0*/  ISETP.GE.U32.AND P3, PT, R23, UR12, PT ;  /* 0x0000000c17007c0c */ /* 0x000fe2000bf66070 */
[----:B------:R-:W-:Y:S01]  /*06f0*/  IMAD R7, R38, UR10, R17 ;  /* 0x0000000a26077c24 */ /* 0x000fe2000f8e0211 */
[----:B------:R-:W-:Y:S01]  /*0700*/  ISETP.GE.U32.AND P0, PT, R51, UR12, PT ;  /* 0x0000000c33007c0c */ /* 0x000fe2000bf06070 */
[----:B------:R-:W-:Y:S01]  /*0710*/  IMAD R55, R5, UR4, RZ ;  /* 0x0000000405377c24 */ /* 0x000fe2000f8e02ff */
[----:B------:R-:W-:Y:S01]  /*0720*/  ISETP.GE.U32.AND P5, PT, R49, UR12, PT ;  /* 0x0000000c31007c0c */ /* 0x000fe2000bfa6070 */
[----:B------:R-:W-:Y:S01]  /*0730*/  IMAD R5, R40, UR10, R19 ;  /* 0x0000000a28057c24 */ /* 0x000fe2000f8e0213 */
[----:B------:R-:W-:Y:S01]  /*0740*/  ISETP.GE.U32.AND P4, PT, R25, UR12, PT ;  /* 0x0000000c19007c0c */ /* 0x000fe2000bf86070 */
[----:B------:R-:W-:Y:S01]  /*0750*/  IMAD.WIDE.U32 R38, R38, UR4, RZ ;  /* 0x0000000426267c25 */ /* 0x000fe2000f8e00ff */
[----:B------:R-:W-:-:S02]  /*0760*/  ISETP.GE.U32.AND P2, PT, R21, UR12, PT ;  /* 0x0000000c15007c0c */ /* 0x000fc4000bf46070 */
[----:B------:R-:W-:Y:S01]  /*0770*/  ISETP.GE.U32.AND.EX P3, PT, R8, RZ, PT, P3 ;  /* 0x000000ff0800720c */ /* 0x000fe20003f66130 */
[----:B------:R-:W-:Y:S01]  /*0780*/  IMAD R9, R36, UR10, R15 ;  /* 0x0000000a24097c24 */ /* 0x000fe2000f8e020f */
[----:B------:R-:W-:Y:S01]  /*0790*/  ISETP.GE.U32.AND.EX P0, PT, R16, RZ, PT, P0 ;  /* 0x000000ff1000720c */ /* 0x000fe20003f06100 */
[----:B------:R-:W-:Y:S01]  /*07a0*/  IMAD R11, R34, UR10, R13 ;  /* 0x0000000a220b7c24 */ /* 0x000fe2000f8e020d */
[----:B------:R-:W-:Y:S01]  /*07b0*/  ISETP.GE.U32.AND.EX P5, PT, R12, RZ, PT, P5 ;  /* 0x000000ff0c00720c */ /* 0x000fe20003fa6150 */
[----:B------:R-:W-:Y:S01]  /*07c0*/  IMAD.WIDE.U32 R36, R36, UR4, RZ ;  /* 0x0000000424247c25 */ /* 0x000fe2000f8e00ff */
[----:B------:R-:W-:Y:S02]  /*07d0*/  ISETP.GE.U32.AND.EX P4, PT, R10, RZ, PT, P4 ;  /* 0x000000ff0a00720c */ /* 0x000fe40003f86140 */
[----:B------:R-:W-:Y:S01]  /*07e0*/  ISETP.GE.U32.AND.EX P2, PT, R6, RZ, PT, P2 ;  /* 0x000000ff0600720c */ /* 0x000fe20003f46120 */
[----:B------:R-:W-:Y:S01]  /*07f0*/  IMAD R13, R32, UR10, R27 ;  /* 0x0000000a200d7c24 */ /* 0x000fe2000f8e021b */
[----:B------:R-:W-:Y:S01]  /*0800*/  SEL R14, R47, R0, !P6 ;  /* 0x000000002f0e7207 */ /* 0x000fe20007000000 */
[----:B------:R-:W-:Y:S01]  /*0810*/  IMAD R17, R28, UR10, R53 ;  /* 0x0000000a1c117c24 */ /* 0x000fe2000f8e0235 */
[----:B------:R-:W-:Y:S01]  /*0820*/  SEL R8, R8, RZ, !P3 ;  /* 0x000000ff08087207 */ /* 0x000fe20005800000 */
[----:B------:R-:W-:Y:S01]  /*0830*/  IMAD R19, R26, UR10, R55 ;  /* 0x0000000a1a137c24 */ /* 0x000fe2000f8e0237 */
[----:B------:R-:W-:Y:S01]  /*0840*/  SEL R46, R16, RZ, !P0 ;  /* 0x000000ff102e7207 */ /* 0x000fe20004000000 */
[----:B------:R-:W-:Y:S01]  /*0850*/  IMAD.WIDE.U32 R34, R34, UR4, RZ ;  /* 0x0000000422227c25 */ /* 0x000fe2000f8e00ff */
[----:B------:R-:W-:-:S02]  /*0860*/  SEL R12, R12, RZ, !P5 ;  /* 0x000000ff0c0c7207 */ /* 0x000fc40006800000 */
[----:B------:R-:W-:Y:S01]  /*0870*/  SEL R10, R10, RZ, !P4 ;  /* 0x000000ff0a0a7207 */ /* 0x000fe20006000000 */
[----:B------:R-:W-:Y:S01]  /*0880*/  IMAD.WIDE.U32 R32, R32, UR4, RZ ;  /* 0x0000000420207c25 */ /* 0x000fe2000f8e00ff */
[----:B------:R-:W-:Y:S02]  /*0890*/  SEL R47, R6, RZ, !P2 ;  /* 0x000000ff062f7207 */ /* 0x000fe40005000000 */
[-C--:B------:R-:W-:Y:S01]  /*08a0*/  SEL R18, R23, R0.reuse, !P3 ;  /* 0x0000000017127207 */ /* 0x080fe20005800000 */
[----:B------:R-:W-:Y:S01]  /*08b0*/  IMAD R15, R30, UR10, R29 ;  /* 0x0000000a1e0f7c24 */ /* 0x000fe2000f8e021d */
[-C--:B------:R-:W-:Y:S01]  /*08c0*/  SEL R24, R51, R0.reuse, !P0 ;  /* 0x0000000033187207 */ /* 0x080fe20004000000 */
[----:B------:R-:W-:Y:S01]  /*08d0*/  IMAD.WIDE.U32 R26, R26, UR4, RZ ;  /* 0x000000041a1a7c25 */ /* 0x000fe2000f8e00ff */
[-C--:B------:R-:W-:Y:S02]  /*08e0*/  SEL R22, R49, R0.reuse, !P5 ;  /* 0x0000000031167207 */ /* 0x080fe40006800000 */
[-C--:B------:R-:W-:Y:S01]  /*08f0*/  SEL R20, R25, R0.reuse, !P4 ;  /* 0x0000000019147207 */ /* 0x080fe20006000000 */
[----:B------:R-:W-:Y:S01]  /*0900*/  IMAD R53, R8, UR13, RZ ;  /* 0x0000000d08357c24 */ /* 0x000fe2000f8e02ff */
[----:B------:R-:W-:Y:S01]  /*0910*/  SEL R16, R21, R0, !P2 ;  /* 0x0000000015107207 */ /* 0x000fe20005000000 */
[----:B------:R-:W-:-:S04]  /*0920*/  IMAD.WIDE.U32 R28, R28, UR4, RZ ;  /* 0x000000041c1c7c25 */ /* 0x000fc8000f8e00ff */
[----:B------:R-:W-:Y:S02]  /*0930*/  IMAD R21, R46, UR13, RZ ;  /* 0x0000000d2e157c24 */ /* 0x000fe4000f8e02ff */
[----:B------:R-:W-:Y:S02]  /*0940*/  IMAD R23, R12, UR13, RZ ;  /* 0x0000000d0c177c24 */ /* 0x000fe4000f8e02ff */
[----:B------:R-:W-:Y:S02]  /*0950*/  IMAD R51, R10, UR13, RZ ;  /* 0x0000000d0a337c24 */ /* 0x000fe4000f8e02ff */
[----:B------:R-:W-:Y:S02]  /*0960*/  IMAD R47, R47, UR13, RZ ;  /* 0x0000000d2f2f7c24 */ /* 0x000fe4000f8e02ff */
[----:B------:R-:W-:Y:S02]  /*0970*/  IMAD.IADD R6, R39, 0x1, R7 ;  /* 0x0000000127067824 */ /* 0x000fe400078e0207 */
[----:B------:R-:W-:-:S02]  /*0980*/  IMAD.IADD R7, R37, 0x1, R9 ;  /* 0x0000000125077824 */ /* 0x000fc400078e0209 */
[----:B------:R-:W-:Y:S02]  /*0990*/  IMAD.IADD R8, R35, 0x1, R11 ;  /* 0x0000000123087824 */ /* 0x000fe400078e020b */
[----:B------:R-:W-:Y:S02]  /*09a0*/  IMAD.IADD R9, R33, 0x1, R13 ;  /* 0x0000000121097824 */ /* 0x000fe400078e020d */
[----:B------:R-:W-:Y:S02]  /*09b0*/  IMAD.IADD R12, R27, 0x1, R19 ;  /* 0x000000011b0c7824 */ /* 0x000fe400078e0213 */
[----:B------:R-:W-:Y:S02]  /*09c0*/  IMAD R53, R18, UR7, R53 ;  /* 0x0000000712357c24 */ /* 0x000fe4000f8e0235 */
[----:B------:R-:W-:-:S04]  /*09d0*/  IMAD.WIDE.U32 R30, R30, UR4, RZ ;  /* 0x000000041e1e7c25 */ /* 0x000fc8000f8e00ff */
[----:B------:R-:W-:Y:S02]  /*09e0*/  IMAD.IADD R11, R29, 0x1, R17 ;  /* 0x000000011d0b7824 */ /* 0x000fe400078e0211 */
[----:B------:R-:W-:Y:S02]  /*09f0*/  IMAD R13, R24, UR7, R21 ;  /* 0x00000007180d7c24 */ /* 0x000fe4000f8e0215 */
[----:B------:R-:W-:Y:S02]  /*0a00*/  IMAD R49, R22, UR7, R23 ;  /* 0x0000000716317c24 */ /* 0x000fe4000f8e0217 */
[----:B------:R-:W-:Y:S02]  /*0a10*/  IMAD R51, R20, UR7, R51 ;  /* 0x0000000714337c24 */ /* 0x000fe4000f8e0233 */
[----:B------:R-:W-:-:S04]  /*0a20*/  IMAD.WIDE.U32 R18, R18, UR13, RZ ;  /* 0x0000000d12127c25 */ /* 0x000fc8000f8e00ff */
[----:B------:R-:W-:Y:S02]  /*0a30*/  IMAD R47, R16, UR7, R47 ;  /* 0x00000007102f7c24 */ /* 0x000fe4000f8e022f */
[----:B------:R-:W-:Y:S01]  /*0a40*/  IMAD.WIDE.U32 R40, R40, UR4, RZ ;  /* 0x0000000428287c25 */ /* 0x000fe2000f8e00ff */
[----:B------:R-:W-:-:S03]  /*0a50*/  UMOV UR4, URZ ;  /* 0x000000ff00047c82 */ /* 0x000fc60008000000 */
[----:B------:R-:W-:-:S04]  /*0a60*/  IMAD.WIDE.U32 R24, R24, UR13, RZ ;  /* 0x0000000d18187c25 */ /* 0x000fc8000f8e00ff */
[----:B------:R-:W-:-:S04]  /*0a70*/  IMAD.WIDE.U32 R22, R22, UR13, RZ ;  /* 0x0000000d16167c25 */ /* 0x000fc8000f8e00ff */
[----:B------:R-:W-:-:S04]  /*0a80*/  IMAD.WIDE.U32 R20, R20, UR13, RZ ;  /* 0x0000000d14147c25 */ /* 0x000fc8000f8e00ff */
[----:B------:R-:W-:-:S04]  /*0a90*/  IMAD.WIDE.U32 R16, R16, UR13, RZ ;  /* 0x0000000d10107c25 */ /* 0x000fc8000f8e00ff */
[----:B------:R-:W-:Y:S02]  /*0aa0*/  IMAD.IADD R10, R31, 0x1, R15 ;  /* 0x000000011f0a7824 */ /* 0x000fe400078e020f */
[----:B------:R-:W-:Y:S02]  /*0ab0*/  IMAD.IADD R52, R19, 0x1, R53 ;  /* 0x0000000113347824 */ /* 0x000fe400078e0235 */
[----:B------:R-:W-:Y:S02]  /*0ac0*/  IMAD.IADD R5, R41, 0x1, R5 ;  /* 0x0000000129057824 */ /* 0x000fe400078e0205 */
[----:B------:R-:W-:-:S04]  /*0ad0*/  IMAD.WIDE.U32 R14, R14, UR13, RZ ;  /* 0x0000000d0e0e7c25 */ /* 0x000fc8000f8e00ff */
[----:B------:R-:W-:Y:S02]  /*0ae0*/  IMAD.IADD R13, R25, 0x1, R13 ;  /* 0x00000001190d7824 */ /* 0x000fe400078e020d */
[----:B------:R-:W-:Y:S02]  /*0af0*/  IMAD.IADD R50, R23, 0x1, R49 ;  /* 0x0000000117327824 */ /* 0x000fe400078e0231 */
[----:B------:R-:W-:Y:S02]  /*0b00*/  IMAD.IADD R51, R21, 0x1, R51 ;  /* 0x0000000115337824 */ /* 0x000fe400078e0233 */
[----:B012---:R-:W-:-:S07]  /*0b10*/  IMAD.IADD R53, R17, 0x1, R47 ;  /* 0x0000000111357824 */ /* 0x007fce00078e022f */
.L_x_19:
[----:B------:R-:W-:Y:S01]  /*0b20*/  IADD3 R49, P2, PT, R0, -0x3, RZ ;  /* 0xfffffffd00317810 */ /* 0x000fe20007f5e0ff */
[----:B0-----:R-:W-:Y:S01]  /*0b30*/  IMAD.U32 R48, RZ, RZ, UR5 ;  /* 0x00000005ff307e24 */ /* 0x001fe2000f8e00ff */
[----:B------:R-:W-:Y:S02]  /*0b40*/  IADD3 R47, P0, PT, R44, UR5, RZ ;  /* 0x000000052c2f7c10 */ /* 0x000fe4000ff1e0ff */
[----:B------:R-:W-:Y:S01]  /*0b50*/  ISETP.GE.U32.AND P1, PT, R49, UR16, PT ;  /* 0x0000001031007c0c */ /* 0x000fe2000bf26070 */
[----:B------:R-:W-:Y:S01]  /*0b60*/  IMAD.X R46, RZ, RZ, -0x1, P2 ;  /* 0xffffffffff2e7424 */ /* 0x000fe200010e06ff */
[----:B------:R-:W-:Y:S02]  /*0b70*/  LEA.HI.X.SX32 R48, R48, RZ, 0x1, P0 ;  /* 0x000000ff30307211 */ /* 0x000fe400000f0eff */
[----:B------:R-:W-:Y:S02]  /*0b80*/  ISETP.GE.U32.AND P0, PT, R47, UR13, PT ;  /* 0x0000000d2f007c0c */ /* 0x000fe4000bf06070 */
[----:B------:R-:W-:-:S02]  /*0b90*/  ISETP.GE.U32.AND.EX P1, PT, R46, RZ, PT, P1 ;  /* 0x000000ff2e00720c */ /* 0x000fc40003f26110 */
[----:B------:R-:W-:Y:S02]  /*0ba0*/  ISETP.GE.AND.EX P0, PT, R48, UR7, PT, P0 ;  /* 0x0000000730007c0c */ /* 0x000fe4000bf06300 */
[----:B------:R-:W-:Y:S02]  /*0bb0*/  SEL R46, R46, RZ, !P1 ;  /* 0x000000ff2e2e7207 */ /* 0x000fe40004800000 */
[----:B------:R-:W-:Y:S02]  /*0bc0*/  ISETP.GE.AND P2, PT, R48, RZ, PT ;  /* 0x000000ff3000720c */ /* 0x000fe40003f46270 */
[----:B------:R-:W-:Y:S01]  /*0bd0*/  SEL R47, R44, R47, P0 ;  /* 0x0000002f2c2f7207 */ /* 0x000fe20000000000 */
[----:B------:R-:W-:Y:S01]  /*0be0*/  IMAD R54, R46, UR17, RZ ;  /* 0x000000112e367c24 */ /* 0x000fe2000f8e02ff */
[----:B------:R-:W-:Y:S02]  /*0bf0*/  SEL R49, R49, R0, !P1 ;  /* 0x0000000031317207 */ /* 0x000fe40004800000 */
[----:B------:R-:W-:-:S02]  /*0c00*/  SEL R48, R48, RZ, !P0 ;  /* 0x000000ff30307207 */ /* 0x000fc40004000000 */
[----:B------:R-:W-:Y:S01]  /*0c10*/  SEL R46, R44, R47, !P2 ;  /* 0x0000002f2c2e7207 */ /* 0x000fe20005000000 */
[----:B------:R-:W-:Y:S01]  /*0c20*/  IMAD R49, R49, UR7, R54 ;  /* 0x0000000731317c24 */ /* 0x000fe2000f8e0236 */
[----:B------:R-:W-:Y:S02]  /*0c30*/  SEL R47, R48, RZ, P2 ;  /* 0x000000ff302f7207 */ /* 0x000fe40001000000 */
[----:B------:R-:W-:Y:S01]  /*0c40*/  IADD3 R56, P0, PT, R46, R14, RZ ;  /* 0x0000000e2e387210 */ /* 0x000fe20007f1e0ff */
[----:B------:R-:W-:-:S03]  /*0c50*/  IMAD.IADD R49, R15, 0x1, R49 ;  /* 0x000000010f317824 */ /* 0x000fc600078e0231 */
[----:B------:R-:W-:Y:S01]  /*0c60*/  IADD3 R48, P1, PT, R56, R40, RZ ;  /* 0x0000002838307210 */ /* 0x000fe20007f3e0ff */
[----:B------:R-:W-:-:S03]  /*0c70*/  IMAD.X R58, R47, 0x1, R49, P0 ;  /* 0x000000012f3a7824 */ /* 0x000fc600000e0631 */
[----:B------:R-:W-:Y:S01]  /*0c80*/  LEA R60, P0, R48, UR14, 0x1 ;  /* 0x0000000e303c7c11 */ /* 0x000fe2000f8008ff */
[----:B------:R-:W-:-:S05]  /*0c90*/  IMAD.X R49, R58, 0x1, R5, P1 ;  /* 0x000000013a317824 */ /* 0x000fca00008e0605 */
[----:B------:R-:W-:-:S05]  /*0ca0*/  LEA.HI.X R61, R48, UR15, R49, 0x1, P0 ;  /* 0x0000000f303d7c11 */ /* 0x000fca00080f0c31 */
[----:B------:R-:W2:Y:S01]  /*0cb0*/  LDG.E.U16 R60, desc[UR8][R60.64] ;  /* 0x000000083c3c7981 */ /* 0x000ea2000c1e1500 */
[----:B------:R-:W-:-:S04]  /*0cc0*/  IADD3 R49, P0, PT, R56, R38, RZ ;  /* 0x0000002638317210 */ /* 0x000fc80007f1e0ff */
[----:B------:R-:W-:Y:S01]  /*0cd0*/  LEA R48, P1, R49, UR14, 0x1 ;  /* 0x0000000e31307c11 */ /* 0x000fe2000f8208ff */
[----:B------:R-:W-:Y:S01]  /*0ce0*/  IMAD.X R54, R58, 0x1, R6, P0 ;  /* 0x000000013a367824 */ /* 0x000fe200000e0606 */
[----:B------:R-:W-:-:S04]  /*0cf0*/  IADD3 R55, P0, PT, R56, R36, RZ ;  /* 0x0000002438377210 */ /* 0x000fc80007f1e0ff */
[----:B------:R-:W-:Y:S01]  /*0d00*/  LEA.HI.X R49, R49, UR15, R54, 0x1, P1 ;  /* 0x0000000f31317c11 */ /* 0x000fe200088f0c36 */
[----:B------:R-:W-:Y:S01]  /*0d10*/  IMAD.X R59, R58, 0x1, R7, P0 ;  /* 0x000000013a3b7824 */ /* 0x000fe200000e0607 */
[----:B------:R-:W-:-:S03]  /*0d20*/  LEA R54, P1, R55, UR14, 0x1 ;  /* 0x0000000e37367c11 */ /* 0x000fc6000f8208ff */
[----:B------:R0:W3:Y:S01]  /*0d30*/  LDG.E.U16 R57, desc[UR8][R48.64] ;  /* 0x0000000830397981 */ /* 0x0000e2000c1e1500 */
[----:B------:R-:W-:-:S05]  /*0d40*/  LEA.HI.X R55, R55, UR15, R59, 0x1, P1 ;  /* 0x0000000f37377c11 */ /* 0x000fca00088f0c3b */
[----:B------:R-:W4:Y:S01]  /*0d50*/  LDG.E.U16 R54, desc[UR8][R54.64] ;  /* 0x0000000836367981 */ /* 0x000f22000c1e1500 */
[----:B------:R-:W-:Y:S01]  /*0d60*/  IADD3 R59, P0, PT, R56, R34, RZ ;  /* 0x00000022383b7210 */ /* 0x000fe20007f1e0ff */
[----:B------:R-:W-:-:S03]  /*0d70*/  ULEA UR6, UR4, UR18, 0x1 ;  /* 0x0000001204067291 */ /* 0x000fc6000f8e08ff */
[----:B0-----:R-:W-:Y:S01]  /*0d80*/  LEA R48, P1, R59, UR14, 0x1 ;  /* 0x0000000e3b307c11 */ /* 0x001fe2000f8208ff */
[----:B------:R-:W-:-:S05]  /*0d90*/  IMAD.X R61, R58, 0x1, R8, P0 ;  /* 0x000000013a3d7824 */ /* 0x000fca00000e0608 */
[----:B------:R-:W-:Y:S02]  /*0da0*/  LEA.HI.X R49, R59, UR15, R61, 0x1, P1 ;  /* 0x0000000f3b317c11 */ /* 0x000fe400088f0c3d */
[----:B------:R-:W-:-:S03]  /*0db0*/  IADD3 R61, P0, PT, R56, R42, RZ ;  /* 0x0000002a383d7210 */ /* 0x000fc60007f1e0ff */
[----:B------:R0:W5:Y:S02]  /*0dc0*/  LDG.E.U16 R59, desc[UR8][R48.64] ;  /* 0x00000008303b7981 */ /* 0x000164000c1e1500 */
[----:B0-----:R-:W-:Y:S02]  /*0dd0*/  LEA R48, P1, R61, UR14, 0x1 ;  /* 0x0000000e3d307c11 */ /* 0x001fe4000f8208ff */
[----:B--2---:R0:W-:Y:S02]  /*0de0*/  STL.U16 [UR6+0x12], R60 ;  /* 0x0000123cff007987 */ /* 0x0041e40008100406 */
[----:B0-----:R-:W-:-:S05]  /*0df0*/  IMAD.X R60, R58, 0x1, R2, P0 ;  /* 0x000000013a3c7824 */ /* 0x001fca00000e0602 */
[----:B------:R-:W-:Y:S02]  /*0e00*/  LEA.HI.X R49, R61, UR15, R60, 0x1, P1 ;  /* 0x0000000f3d317c11 */ /* 0x000fe400088f0c3c */
[----:B------:R-:W-:-:S03]  /*0e10*/  IADD3 R61, P0, PT, R56, R32, RZ ;  /* 0x00000020383d7210 */ /* 0x000fc60007f1e0ff */
[----:B------:R0:W2:Y:S02]  /*0e20*/  LDG.E.U16 R55, desc[UR8][R48.64] ;  /* 0x0000000830377981 */ /* 0x0000a4000c1e1500 */
[----:B------:R-:W-:Y:S02]  /*0e30*/  IMAD.X R60, R58, 0x1, R9, P0 ;  /* 0x000000013a3c7824 */ /* 0x000fe400000e0609 */
[----:B---3--:R1:W-:Y:S01]  /*0e40*/  STL.U16 [UR6+0x14], R57 ;  /* 0x00001439ff007987 */ /* 0x0083e20008100406 */
[----:B0-----:R-:W-:-:S04]  /*0e50*/  LEA R48, P1, R61, UR14, 0x1 ;  /* 0x0000000e3d307c11 */ /* 0x001fc8000f8208ff */
[----:B------:R-:W-:Y:S02]  /*0e60*/  LEA.HI.X R49, R61, UR15, R60, 0x1, P1 ;  /* 0x0000000f3d317c11 */ /* 0x000fe400088f0c3c */
[----:B------:R-:W-:-:S03]  /*0e70*/  IADD3 R60, P0, PT, R56, R30, RZ ;  /* 0x0000001e383c7210 */ /* 0x000fc60007f1e0ff */
[----:B-1----:R0:W3:Y:S02]  /*0e80*/  LDG.E.U16 R57, desc[UR8][R48.64] ;  /* 0x0000000830397981 */ /* 0x0020e4000c1e1500 */
[----:B------:R-:W-:Y:S02]  /*0e90*/  IMAD.X R61, R58, 0x1, R10, P0 ;  /* 0x000000013a3d7824 */ /* 0x000fe400000e060a */
[----:B----4-:R1:W-:Y:S01]  /*0ea0*/  STL.U16 [UR6+0x16], R54 ;  /* 0x00001636ff007987 */ /* 0x0103e20008100406 */
[----:B0-----:R-:W-:-:S04]  /*0eb0*/  LEA R48, P1, R60, UR14, 0x1 ;  /* 0x0000000e3c307c11 */ /* 0x001fc8000f8208ff */
[----:B------:R-:W-:-:S05]  /*0ec0*/  LEA.HI.X R49, R60, UR15, R61, 0x1, P1 ;  /* 0x0000000f3c317c11 */ /* 0x000fca00088f0c3d */
[----:B-1----:R0:W4:Y:S01]  /*0ed0*/  LDG.E.U16 R54, desc[UR8][R48.64] ;  /* 0x0000000830367981 */ /* 0x002122000c1e1500 */
[----:B------:R-:W-:-:S03]  /*0ee0*/  IADD3 R60, P0, PT, R56, R28, RZ ;  /* 0x0000001c383c7210 */ /* 0x000fc60007f1e0ff */
[----:B-----5:R1:W-:Y:S02]  /*0ef0*/  STL.U16 [UR6+0x18], R59 ;  /* 0x0000183bff007987 */ /* 0x0203e40008100406 */
[----:B------:R-:W-:Y:S01]  /*0f00*/  IMAD.X R61, R58, 0x1, R11, P0 ;  /* 0x000000013a3d7824 */ /* 0x000fe200000e060b */
[----:B0-----:R-:W-:-:S04]  /*0f10*/  LEA R48, P1, R60, UR14, 0x1 ;  /* 0x0000000e3c307c11 */ /* 0x001fc8000f8208ff */
[----:B------:R-:W-:Y:S02]  /*0f20*/  LEA.HI.X R49, R60, UR15, R61, 0x1, P1 ;  /* 0x0000000f3c317c11 */ /* 0x000fe400088f0c3d */
[----:B------:R-:W-:-:S03]  /*0f30*/  IADD3 R60, P0, PT, R56, R26, RZ ;  /* 0x0000001a383c7210 */ /* 0x000fc60007f1e0ff */
[----:B------:R0:W5:Y:S02]  /*0f40*/  LDG.E.U16 R56, desc[UR8][R48.64] ;  /* 0x0000000830387981 */ /* 0x000164000c1e1500 */
[----:B------:R-:W-:Y:S01]  /*0f50*/  IMAD.X R61, R58, 0x1, R12, P0 ;  /* 0x000000013a3d7824 */ /* 0x000fe200000e060c */
[----:B0-----:R-:W-:-:S04]  /*0f60*/  LEA R48, P0, R60, UR14, 0x1 ;  /* 0x0000000e3c307c11 */ /* 0x001fc8000f8008ff */
[----:B------:R-:W-:Y:S01]  /*0f70*/  LEA.HI.X R49, R60, UR15, R61, 0x1, P0 ;  /* 0x0000000f3c317c11 */ /* 0x000fe200080f0c3d */
[----:B-1----:R-:W-:-:S04]  /*0f80*/  IMAD R59, R0, UR7, RZ ;  /* 0x00000007003b7c24 */ /* 0x002fc8000f8e02ff */
[----:B------:R0:W5:Y:S02]  /*0f90*/  LDG.E.U16 R58, desc[UR8][R48.64] ;  /* 0x00000008303a7981 */ /* 0x000164000c1e1500 */
[----:B0-----:R-:W-:Y:S02]  /*0fa0*/  IMAD.WIDE.U32 R48, R0, UR13, R46 ;  /* 0x0000000d00307c25 */ /* 0x001fe4000f8e002e */
[----:B--2---:R-:W-:Y:S04]  /*0fb0*/  STL.U16 [UR6+0x1a], R55 ;  /* 0x00001a37ff007987 */ /* 0x004fe80008100406 */
[----:B---3--:R0:W-:Y:S02]  /*0fc0*/  STL.U16 [UR6+0x1c], R57 ;  /* 0x00001c39ff007987 */ /* 0x0081e40008100406 */
[----:B0-----:R-:W-:Y:S01]  /*0fd0*/  IMAD.IADD R57, R59, 0x1, R49 ;  /* 0x000000013b397824 */ /* 0x001fe200078e0231 */
[----:B------:R-:W-:-:S05]  /*0fe0*/  IADD3 R59, P0, PT, R40, R48, RZ ;  /* 0x00000030283b7210 */ /* 0x000fca0007f1e0ff */
[----:B------:R-:W-:Y:S01]  /*0ff0*/  IMAD.X R60, R57, 0x1, R5, P0 ;  /* 0x00000001393c7824 */ /* 0x000fe200000e0605 */
[----:B----4-:R0:W-:Y:S02]  /*1000*/  STL.U16 [UR6+0x1e], R54 ;  /* 0x00001e36ff007987 */ /* 0x0101e40008100406 */
[----:B0-----:R-:W-:-:S04]  /*1010*/  LEA R54, P0, R59, UR14, 0x1 ;  /* 0x0000000e3b367c11 */ /* 0x001fc8000f8008ff */
[----:B------:R-:W-:-:S05]  /*1020*/  LEA.HI.X R55, R59, UR15, R60, 0x1, P0 ;  /* 0x0000000f3b377c11 */ /* 0x000fca00080f0c3c */
[----:B------:R0:W2:Y:S01]  /*1030*/  LDG.E.U16 R49, desc[UR8][R54.64] ;  /* 0x0000000836317981 */ /* 0x0000a2000c1e1500 */
[----:B------:R-:W-:-:S03]  /*1040*/  IADD3 R59, P0, PT, R38, R48, RZ ;  /* 0x00000030263b7210 */ /* 0x000fc60007f1e0ff */
[----:B-----5:R1:W-:Y:S02]  /*1050*/  STL.U16 [UR6+0x20], R56 ;  /* 0x00002038ff007987 */ /* 0x0203e40008100406 */
[----:B------:R-:W-:Y:S01]  /*1060*/  IMAD.X R60, R57, 0x1, R6, P0 ;  /* 0x00000001393c7824 */ /* 0x000fe200000e0606 */
[----:B0-----:R-:W-:-:S04]  /*1070*/  LEA R54, P0, R59, UR14, 0x1 ;  /* 0x0000000e3b367c11 */ /* 0x001fc8000f8008ff */
[----:B------:R-:W-:Y:S02]  /*1080*/  LEA.HI.X R55, R59, UR15, R60, 0x1, P0 ;  /* 0x0000000f3b377c11 */ /* 0x000fe400080f0c3c */
[----:B------:R-:W-:-:S03]  /*1090*/  IADD3 R59, P0, PT, R36, R48, RZ ;  /* 0x00000030243b7210 */ /* 0x000fc60007f1e0ff */
[----:B-1----:R0:W3:Y:S02]  /*10a0*/  LDG.E.U16 R56, desc[UR8][R54.64] ;  /* 0x0000000836387981 */ /* 0x0020e4000c1e1500 */
[----:B------:R-:W-:Y:S02]  /*10b0*/  IMAD.X R60, R57, 0x1, R7, P0 ;  /* 0x00000001393c7824 */ /* 0x000fe400000e0607 */
[----:B------:R1:W-:Y:S01]  /*10c0*/  STL.U16 [UR6+0x22], R58 ;  /* 0x0000223aff007987 */ /* 0x0003e20008100406 */
[----:B0-----:R-:W-:-:S04]  /*10d0*/  LEA R54, P0, R59, UR14, 0x1 ;  /* 0x0000000e3b367c11 */ /* 0x001fc8000f8008ff */
[----:B------:R-:W-:-:S05]  /*10e0*/  LEA.HI.X R55, R59, UR15, R60, 0x1, P0 ;  /* 0x0000000f3b377c11 */ /* 0x000fca00080f0c3c */
[----:B-1----:R0:W4:Y:S01]  /*10f0*/  LDG.E.U16 R58, desc[UR8][R54.64] ;  /* 0x00000008363a7981 */ /* 0x002122000c1e1500 */
[----:B------:R-:W-:-:S05]  /*1100*/  IADD3 R59, P0, PT, R34, R48, RZ ;  /* 0x00000030223b7210 */ /* 0x000fca0007f1e0ff */
[----:B------:R-:W-:Y:S01]  /*1110*/  IMAD.X R60, R57, 0x1, R8, P0 ;  /* 0x00000001393c7824 */ /* 0x000fe200000e0608 */
[----:B0-----:R-:W-:-:S04]  /*1120*/  LEA R54, P0, R59, UR14, 0x1 ;  /* 0x0000000e3b367c11 */ /* 0x001fc8000f8008ff */
[----:B------:R-:W-:Y:S01]  /*1130*/  LEA.HI.X R55, R59, UR15, R60, 0x1, P0 ;  /* 0x0000000f3b377c11 */ /* 0x000fe200080f0c3c */
[----:B--2---:R0:W-:Y:S04]  /*1140*/  STL.U16 [UR6+0x48], R49 ;  /* 0x00004831ff007987 */ /* 0x0041e80008100406 */
[----:B0-----:R0:W2:Y:S01]  /*1150*/  LDG.E.U16 R49, desc[UR8][R54.64] ;  /* 0x0000000836317981 */ /* 0x0010a2000c1e1500 */
[----:B------:R-:W-:-:S05]  /*1160*/  IADD3 R59, P0, PT, R42, R48, RZ ;  /* 0x000000302a3b7210 */ /* 0x000fca0007f1e0ff */
[----:B------:R-:W-:Y:S01]  /*1170*/  IMAD.X R60, R57, 0x1, R2, P0 ;  /* 0x00000001393c7824 */ /* 0x000fe200000e0602 */
[C---:B0-----:R-:W-:Y:S01]  /*1180*/  LEA R54, P0, R59.reuse, UR14, 0x1 ;  /* 0x0000000e3b367c11 */ /* 0x041fe2000f8008ff */
[----:B---3--:R0:W-:Y:S03]  /*1190*/  STL.U16 [UR6+0x4a], R56 ;  /* 0x00004a38ff007987 */ /* 0x0081e60008100406 */
[----:B------:R-:W-:Y:S02]  /*11a0*/  LEA.HI.X R55, R59, UR15, R60, 0x1, P0 ;  /* 0x0000000f3b377c11 */ /* 0x000fe400080f0c3c */
[----:B------:R-:W-:-:S03]  /*11b0*/  IADD3 R59, P0, PT, R32, R48, RZ ;  /* 0x00000030203b7210 */ /* 0x000fc60007f1e0ff */
[----:B0-----:R0:W3:Y:S02]  /*11c0*/  LDG.E.U16 R56, desc[UR8][R54.64] ;  /* 0x0000000836387981 */ /* 0x0010e4000c1e1500 */
[----:B------:R-:W-:Y:S01]  /*11d0*/  IMAD.X R61, R57, 0x1, R9, P0 ;  /* 0x00000001393d7824 */ /* 0x000fe200000e0609 */
[----:B------:R-:W-:-:S04]  /*11e0*/  LEA R60, P0, R59, UR14, 0x1 ;  /* 0x0000000e3b3c7c11 */ /* 0x000fc8000f8008ff */
[----:B------:R-:W-:Y:S02]  /*11f0*/  LEA.HI.X R61, R59, UR15, R61, 0x1, P0 ;  /* 0x0000000f3b3d7c11 */ /* 0x000fe400080f0c3d */
[----:B------:R-:W-:Y:S01]  /*1200*/  IADD3 R59, P0, PT, R30, R48, RZ ;  /* 0x000000301e3b7210 */ /* 0x000fe20007f1e0ff */
[----:B----4-:R1:W-:Y:S04]  /*1210*/  STL.U16 [UR6+0x4c], R58 ;  /* 0x00004c3aff007987 */ /* 0x0103e80008100406 */
[----:B------:R4:W5:Y:S01]  /*1220*/  LDG.E.U16 R60, desc[UR8][R60.64] ;  /* 0x000000083c3c7981 */ /* 0x000962000c1e1500 */
[----:B-1----:R-:W-:Y:S01]  /*1230*/  IMAD.X R58, R57, 0x1, R10, P0 ;  /* 0x00000001393a7824 */ /* 0x002fe200000e060a */
[----:B0-----:R-:W-:-:S04]  /*1240*/  LEA R54, P0, R59, UR14, 0x1 ;  /* 0x0000000e3b367c11 */ /* 0x001fc8000f8008ff */
[----:B------:R-:W-:-:S06]  /*1250*/  LEA.HI.X R55, R59, UR15, R58, 0x1, P0 ;  /* 0x0000000f3b377c11 */ /* 0x000fcc00080f0c3a */
[----:B------:R-:W5:Y:S01]  /*1260*/  LDG.E.U16 R55, desc[UR8][R54.64] ;  /* 0x0000000836377981 */ /* 0x000f62000c1e1500 */
[-C--:B------:R-:W-:Y:S02]  /*1270*/  IADD3 R58, P0, PT, R28, R48.reuse, RZ ;  /* 0x000000301c3a7210 */ /* 0x080fe40007f1e0ff */
[----:B------:R-:W-:Y:S01]  /*1280*/  IADD3 R59, P1, PT, R26, R48, RZ ;  /* 0x000000301a3b7210 */ /* 0x000fe20007f3e0ff */
[----:B--2---:R0:W-:Y:S02]  /*1290*/  STL.U16 [UR6+0x4e], R49 ;  /* 0x00004e31ff007987 */ /* 0x0041e40008100406 */
[----:B0-----:R-:W-:Y:S01]  /*12a0*/  IMAD.X R49, R57, 0x1, R11, P0 ;  /* 0x0000000139317824 */ /* 0x001fe200000e060b */
[----:B------:R-:W-:-:S04]  /*12b0*/  LEA R48, P0, R58, UR14, 0x1 ;  /* 0x0000000e3a307c11 */ /* 0x000fc8000f8008ff */
[----:B------:R-:W-:-:S05]  /*12c0*/  LEA.HI.X R49, R58, UR15, R49, 0x1, P0 ;  /* 0x0000000f3a317c11 */ /* 0x000fca00080f0c31 */
[----:B------:R0:W2:Y:S01]  /*12d0*/  LDG.E.U16 R54, desc[UR8][R48.64] ;  /* 0x0000000830367981 */ /* 0x0000a2000c1e1500 */
[----:B------:R-:W-:Y:S01]  /*12e0*/  IMAD.X R57, R57, 0x1, R12, P1 ;  /* 0x0000000139397824 */ /* 0x000fe200008e060c */
[----:B------:R-:W-:-:S04]  /*12f0*/  LEA R58, P0, R59, UR14, 0x1 ;  /* 0x0000000e3b3a7c11 */ /* 0x000fc8000f8008ff */
[----:B------:R-:W-:-:S05]  /*1300*/  LEA.HI.X R59, R59, UR15, R57, 0x1, P0 ;  /* 0x0000000f3b3b7c11 */ /* 0x000fca00080f0c39 */
[----:B------:R1:W2:Y:S01]  /*1310*/  LDG.E.U16 R58, desc[UR8][R58.64] ;  /* 0x000000083a3a7981 */ /* 0x0002a2000c1e1500 */
[----:B------:R-:W-:-:S04]  /*1320*/  IADD3 R57, P1, PT, R0, -0x4, RZ ;  /* 0xfffffffc00397810 */ /* 0x000fc80007f3e0ff */
[----:B------:R-:W-:Y:S01]  /*1330*/  ISETP.GE.U32.AND P0, PT, R57, UR16, PT ;  /* 0x0000001039007c0c */ /* 0x000fe2000bf06070 */
[----:B----4-:R-:W-:-:S05]  /*1340*/  IMAD.X R61, RZ, RZ, -0x1, P1 ;  /* 0xffffffffff3d7424 */ /* 0x010fca00008e06ff */
[----:B------:R-:W-:-:S04]  /*1350*/  ISETP.GE.U32.AND.EX P0, PT, R61, RZ, PT, P0 ;  /* 0x000000ff3d00720c */ /* 0x000fc80003f06100 */
[----:B------:R-:W-:Y:S02]  /*1360*/  SEL R61, R61, RZ, !P0 ;  /* 0x000000ff3d3d7207 */ /* 0x000fe40004000000 */
[----:B------:R-:W-:-:S03]  /*1370*/  SEL R57, R57, R0, !P0 ;  /* 0x0000000039397207 */ /* 0x000fc60004000000 */
[----:B0-----:R-:W-:-:S04]  /*1380*/  IMAD R48, R61, UR17, RZ ;  /* 0x000000113d307c24 */ /* 0x001fc8000f8e02ff */
[C---:B------:R-:W-:Y:S02]  /*1390*/  IMAD R61, R57.reuse, UR7, R48 ;  /* 0x00000007393d7c24 */ /* 0x040fe4000f8e0230 */
[----:B------:R-:W-:-:S04]  /*13a0*/  IMAD.WIDE.U32 R48, R57, UR17, RZ ;  /* 0x0000001139307c25 */ /* 0x000fc8000f8e00ff */
[----:B------:R-:W-:Y:S01]  /*13b0*/  IMAD.IADD R61, R49, 0x1, R61 ;  /* 0x00000001313d7824 */ /* 0x000fe200078e023d */
[----:B------:R-:W-:-:S05]  /*13c0*/  IADD3 R57, P0, PT, R46, R48, RZ ;  /* 0x000000302e397210 */ /* 0x000fca0007f1e0ff */
[----:B-1----:R-:W-:Y:S01]  /*13d0*/  IMAD.X R59, R47, 0x1, R61, P0 ;  /* 0x000000012f3b7824 */ /* 0x002fe200000e063d */
[----:B------:R-:W-:-:S04]  /*13e0*/  IADD3 R49, P0, PT, R57, R40, RZ ;  /* 0x0000002839317210 */ /* 0x000fc80007f1e0ff */
[----:B------:R-:W-:Y:S01]  /*13f0*/  LEA R48, P1, R49, UR14, 0x1 ;  /* 0x0000000e31307c11 */ /* 0x000fe2000f8208ff */
[----:B------:R-:W-:Y:S01]  /*1400*/  IMAD.X R61, R59, 0x1, R5, P0 ;  /* 0x000000013b3d7824 */ /* 0x000fe200000e0605 */
[----:B---3--:R0:W-:Y:S04]  /*1410*/  STL.U16 [UR6+0x50], R56 ;  /* 0x00005038ff007987 */ /* 0x0081e80008100406 */
[----:B------:R-:W-:-:S05]  /*1420*/  LEA.HI.X R49, R49, UR15, R61, 0x1, P1 ;  /* 0x0000000f31317c11 */ /* 0x000fca00088f0c3d */
[----:B0-----:R0:W3:Y:S01]  /*1430*/  LDG.E.U16 R56, desc[UR8][R48.64] ;  /* 0x0000000830387981 */ /* 0x0010e2000c1e1500 */
[----:B------:R-:W-:-:S03]  /*1440*/  IADD3 R61, P0, PT, R57, R38, RZ ;  /* 0x00000026393d7210 */ /* 0x000fc60007f1e0ff */
[----:B-----5:R1:W-:Y:S01]  /*1450*/  STL.U16 [UR6+0x52], R60 ;  /* 0x0000523cff007987 */ /* 0x0203e20008100406 */
[----:B0-----:R-:W-:Y:S01]  /*1460*/  LEA R48, P1, R61, UR14, 0x1 ;  /* 0x0000000e3d307c11 */ /* 0x001fe2000f8208ff */
[----:B-1----:R-:W-:Y:S02]  /*1470*/  IMAD.X R60, R59, 0x1, R6, P0 ;  /* 0x000000013b3c7824 */ /* 0x002fe400000e0606 */
[----:B------:R0:W-:Y:S03]  /*1480*/  STL.U16 [UR6+0x54], R55 ;  /* 0x00005437ff007987 */ /* 0x0001e60008100406 */
[----:B------:R-:W-:-:S05]  /*1490*/  LEA.HI.X R49, R61, UR15, R60, 0x1, P1 ;  /* 0x0000000f3d317c11 */ /* 0x000fca00088f0c3c */
[----:B0-----:R0:W4:Y:S01]  /*14a0*/  LDG.E.U16 R55, desc[UR8][R48.64] ;  /* 0x0000000830377981 */ /* 0x001122000c1e1500 */
[----:B------:R-:W-:-:S05]  /*14b0*/  IADD3 R60, P0, PT, R57, R36, RZ ;  /* 0x00000024393c7210 */ /* 0x000fca0007f1e0ff */
[----:B------:R-:W-:Y:S01]  /*14c0*/  IMAD.X R61, R59, 0x1, R7, P0 ;  /* 0x000000013b3d7824 */ /* 0x000fe200000e0607 */
[----:B0-----:R-:W-:-:S04]  /*14d0*/  LEA R48, P1, R60, UR14, 0x1 ;  /* 0x0000000e3c307c11 */ /* 0x001fc8000f8208ff */
[----:B------:R-:W-:Y:S02]  /*14e0*/  LEA.HI.X R49, R60, UR15, R61, 0x1, P1 ;  /* 0x0000000f3c317c11 */ /* 0x000fe400088f0c3d */
[----:B------:R-:W-:-:S05]  /*14f0*/  IADD3 R60, P0, PT, R57, R34, RZ ;  /* 0x00000022393c7210 */ /* 0x000fca0007f1e0ff */
[----:B------:R-:W-:Y:S01]  /*1500*/  IMAD.X R61, R59, 0x1, R8, P0 ;  /* 0x000000013b3d7824 */ /* 0x000fe200000e0608 */
[----:B--2---:R0:W-:Y:S04]  /*1510*/  STL.U16 [UR6+0x56], R54 ;  /* 0x00005636ff007987 */ /* 0x0041e80008100406 */
[----:B0-----:R0:W2:Y:S02]  /*1520*/  LDG.E.U16 R54, desc[UR8][R48.64] ;  /* 0x0000000830367981 */ /* 0x0010a4000c1e1500 */
[----:B0-----:R-:W-:-:S04]  /*1530*/  LEA R48, P1, R60, UR14, 0x1 ;  /* 0x0000000e3c307c11 */ /* 0x001fc8000f8208ff */
[----:B------:R-:W-:Y:S01]  /*1540*/  LEA.HI.X R49, R60, UR15, R61, 0x1, P1 ;  /* 0x0000000f3c317c11 */ /* 0x000fe200088f0c3d */
[----:B------:R0:W-:Y:S04]  /*1550*/  STL.U16 [UR6+0x58], R58 ;  /* 0x0000583aff007987 */ /* 0x0001e80008100406 */
[----:B0-----:R0:W5:Y:S01]  /*1560*/  LDG.E.U16 R58, desc[UR8][R48.64] ;  /* 0x00000008303a7981 */ /* 0x001162000c1e1500 */
[----:B------:R-:W-:-:S05]  /*1570*/  IADD3 R60, P0, PT, R57, R42, RZ ;  /* 0x0000002a393c7210 */ /* 0x000fca0007f1e0ff */
[----:B------:R-:W-:Y:S01]  /*1580*/  IMAD.X R61, R59, 0x1, R2, P0 ;  /* 0x000000013b3d7824 */ /* 0x000fe200000e0602 */
[----:B0-----:R-:W-:-:S04]  /*1590*/  LEA R48, P1, R60, UR14, 0x1 ;  /* 0x0000000e3c307c11 */ /* 0x001fc8000f8208ff */
[----:B------:R-:W-:Y:S02]  /*15a0*/  LEA.HI.X R49, R60, UR15, R61, 0x1, P1 ;  /* 0x0000000f3c317c11 */ /* 0x000fe400088f0c3d */
[----:B------:R-:W-:Y:S01]  /*15b0*/  IADD3 R60, P0, PT, R57, R32, RZ ;  /* 0x00000020393c7210 */ /* 0x000fe20007f1e0ff */
[----:B---3--:R0:W-:Y:S04]  /*15c0*/  STL.U16 [UR6], R56 ;  /* 0x00000038ff007987 */ /* 0x0081e80008100406 */
[----:B0-----:R0:W3:Y:S01]  /*15d0*/  LDG.E.U16 R56, desc[UR8][R48.64] ;  /* 0x0000000830387981 */ /* 0x0010e2000c1e1500 */
[----:B------:R-:W-:Y:S01]  /*15e0*/  IMAD.X R61, R59, 0x1, R9, P0 ;  /* 0x000000013b3d7824 */ /* 0x000fe200000e0609 */
[----:B0-----:R-:W-:-:S04]  /*15f0*/  LEA R48, P1, R60, UR14, 0x1 ;  /* 0x0000000e3c307c11 */ /* 0x001fc8000f8208ff */
[----:B------:R-:W-:Y:S01]  /*1600*/  LEA.HI.X R49, R60, UR15, R61, 0x1, P1 ;  /* 0x0000000f3c317c11 */ /* 0x000fe200088f0c3d */
[----:B----4-:R0:W-:Y:S01]  /*1610*/  STL.U16 [UR6+0x2], R55 ;  /* 0x00000237ff007987 */ /* 0x0101e20008100406 */
[----:B------:R-:W-:-:S03]  /*1620*/  IADD3 R60, P0, PT, R57, R30, RZ ;  /* 0x0000001e393c7210 */ /* 0x000fc60007f1e0ff */
[----:B0-----:R0:W4:Y:S02]  /*1630*/  LDG.E.U16 R55, desc[UR8][R48.64] ;  /* 0x0000000830377981 */ /* 0x001124000c1e1500 */
[----:B------:R-:W-:Y:S01]  /*1640*/  IMAD.X R61, R59, 0x1, R10, P0 ;  /* 0x000000013b3d7824 */ /* 0x000fe200000e060a */
[----:B0-----:R-:W-:-:S04]  /*1650*/  LEA R48, P1, R60, UR14, 0x1 ;  /* 0x0000000e3c307c11 */ /* 0x001fc8000f8208ff */
[----:B------:R-:W-:Y:S02]  /*1660*/  LEA.HI.X R49, R60, UR15, R61, 0x1, P1 ;  /* 0x0000000f3c317c11 */ /* 0x000fe400088f0c3d */
[----:B------:R-:W-:-:S05]  /*1670*/  IADD3 R60, P0, PT, R57, R28, RZ ;  /* 0x0000001c393c7210 */ /* 0x000fca0007f1e0ff */
[----:B------:R-:W-:Y:S01]  /*1680*/  IMAD.X R61, R59, 0x1, R11, P0 ;  /* 0x000000013b3d7824 */ /* 0x000fe200000e060b */
[----:B------:R-:W-:Y:S01]  /*1690*/  IADD3 R57, P0, PT, R57, R26, RZ ;  /* 0x0000001a39397210 */ /* 0x000fe20007f1e0ff */
[----:B--2---:R0:W-:Y:S04]  /*16a0*/  STL.U16 [UR6+0x4], R54 ;  /* 0x00000436ff007987 */ /* 0x0041e80008100406 */
[----:B0-----:R0:W2:Y:S02]  /*16b0*/  LDG.E.U16 R54, desc[UR8][R48.64] ;  /* 0x0000000830367981 */ /* 0x0010a4000c1e1500 */
[----:B0-----:R-:W-:-:S04]  /*16c0*/  LEA R48, P1, R60, UR14, 0x1 ;  /* 0x0000000e3c307c11 */ /* 0x001fc8000f8208ff */
[----:B------:R-:W-:Y:S01]  /*16d0*/  LEA.HI.X R49, R60, UR15, R61, 0x1, P1 ;  /* 0x0000000f3c317c11 */ /* 0x000fe200088f0c3d */
[----:B-----5:R0:W-:Y:S04]  /*16e0*/  STL.U16 [UR6+0x6], R58 ;  /* 0x0000063aff007987 */ /* 0x0201e80008100406 */
[----:B0-----:R0:W5:Y:S01]  /*16f0*/  LDG.E.U16 R58, desc[UR8][R48.64] ;  /* 0x00000008303a7981 */ /* 0x001162000c1e1500 */
[----:B------:R-:W-:Y:S01]  /*1700*/  IMAD.X R60, R59, 0x1, R12, P0 ;  /* 0x000000013b3c7824 */ /* 0x000fe200000e060c */
[----:B0-----:R-:W-:-:S04]  /*1710*/  LEA R48, P0, R57, UR14, 0x1 ;  /* 0x0000000e39307c11 */ /* 0x001fc8000f8008ff */
[----:B------:R-:W-:-:S05]  /*1720*/  LEA.HI.X R49, R57, UR15, R60, 0x1, P0 ;  /* 0x0000000f39317c11 */ /* 0x000fca00080f0c3c */
[----:B------:R0:W5:Y:S04]  /*1730*/  LDG.E.U16 R57, desc[UR8][R48.64] ;  /* 0x0000000830397981 */ /* 0x000168000c1e1500 */
[----:B---3--:R1:W-:Y:S02]  /*1740*/  STL.U16 [UR6+0x8], R56 ;  /* 0x00000838ff007987 */ /* 0x0083e40008100406 */
[----:B-1----:R-:W-:-:S05]  /*1750*/  IADD3 R56, P0, PT, R46, R24, RZ ;  /* 0x000000182e387210 */ /* 0x002fca0007f1e0ff */
[----:B------:R-:W-:Y:S01]  /*1760*/  IMAD.X R59, R47, 0x1, R13, P0 ;  /* 0x000000012f3b7824 */ /* 0x000fe200000e060d */
[----:B------:R-:W-:-:S05]  /*1770*/  IADD3 R60, P0, PT, R56, R40, RZ ;  /* 0x00000028383c7210 */ /* 0x000fca0007f1e0ff */
[----:B------:R-:W-:Y:S01]  /*1780*/  IMAD.X R61, R59, 0x1, R5, P0 ;  /* 0x000000013b3d7824 */ /* 0x000fe200000e0605 */
[----:B0-----:R-:W-:-:S04]  /*1790*/  LEA R48, P0, R60, UR14, 0x1 ;  /* 0x0000000e3c307c11 */ /* 0x001fc8000f8008ff */
[----:B------:R-:W-:Y:S01]  /*17a0*/  LEA.HI.X R49, R60, UR15, R61, 0x1, P0 ;  /* 0x0000000f3c317c11 */ /* 0x000fe200080f0c3d */
[----:B----4-:R0:W-:Y:S01]  /*17b0*/  STL.U16 [UR6+0xa], R55 ;  /* 0x00000a37ff007987 */ /* 0x0101e20008100406 */
[----:B------:R-:W-:-:S03]  /*17c0*/  IADD3 R60, P0, PT, R56, R38, RZ ;  /* 0x00000026383c7210 */ /* 0x000fc60007f1e0ff */
[----:B0-----:R0:W3:Y:S02]  /*17d0*/  LDG.E.U16 R55, desc[UR8][R48.64] ;  /* 0x0000000830377981 */ /* 0x0010e4000c1e1500 */
        /* <DEDUP_REMOVED lines=9> */
[----:B-----5:R0:W-:Y:S01]  /*1870*/  STL.U16 [UR6+0xe], R58 ;  /* 0x00000e3aff007987 */ /* 0x0201e20008100406 */
[----:B------:R-:W-:-:S03]  /*1880*/  IADD3 R60, P0, PT, R56, R34, RZ ;  /* 0x00000022383c7210 */ /* 0x000fc60007f1e0ff */
[----:B0-----:R0:W4:Y:S02]  /*1890*/  LDG.E.U16 R58, desc[UR8][R48.64] ;  /* 0x00000008303a7981 */ /* 0x001124000c1e1500 */
[----:B------:R-:W-:Y:S01]  /*18a0*/  IMAD.X R61, R59, 0x1, R8, P0 ;  /* 0x000000013b3d7824 */ /* 0x000fe200000e0608 */
        /* <DEDUP_REMOVED lines=8> */
[----:B------:R-:W-:-:S05]  /*1930*/  IADD3 R60, P0, PT, R56, R32, RZ ;  /* 0x00000020383c7210 */ /* 0x000fca0007f1e0ff */
[----:B------:R-:W-:Y:S01]  /*1940*/  IMAD.X R61, R59, 0x1, R9, P0 ;  /* 0x000000013b3d7824 */ /* 0x000fe200000e0609 */
[----:B---3--:R0:W-:Y:S04]  /*1950*/  STL.U16 [UR6+0x24], R55 ;  /* 0x00002437ff007987 */ /* 0x0081e80008100406 */
[----:B0-----:R0:W3:Y:S02]  /*1960*/  LDG.E.U16 R55, desc[UR8][R48.64] ;  /* 0x0000000830377981 */ /* 0x0010e4000c1e1500 */
        /* <DEDUP_REMOVED lines=14> */
[----:B------:R-:W-:Y:S01]  /*1a50*/  IADD3 R56, P0, PT, R56, R26, RZ ;  /* 0x0000001a38387210 */ /* 0x000fe20007f1e0ff */
[----:B-----5:R0:W-:Y:S04]  /*1a60*/  STL.U16 [UR6+0x2a], R57 ;  /* 0x00002a39ff007987 */ /* 0x0201e80008100406 */
[----:B------:R-:W-:Y:S01]  /*1a70*/  IMAD.X R59, R59, 0x1, R12, P0 ;  /* 0x000000013b3b7824 */ /* 0x000fe200000e060c */
[----:B0-----:R0:W5:Y:S02]  /*1a80*/  LDG.E.U16 R57, desc[UR8][R48.64] ;  /* 0x0000000830397981 */ /* 0x001164000c1e1500 */
        /* <DEDUP_REMOVED lines=22> */
[----:B------:R-:W-:Y:S01]  /*1bf0*/  IADD3 R60, P0, PT, R55, R34, RZ ;  /* 0x00000022373c7210 */ /* 0x000fe20007f1e0ff */
[----:B-----5:R0:W-:Y:S04]  /*1c00*/  STL.U16 [UR6+0x32], R57 ;  /* 0x00003239ff007987 */ /* 0x0201e80008100406 */
[----:B------:R-:W-:Y:S01]  /*1c10*/  IMAD.X R61, R59, 0x1, R8, P0 ;  /* 0x000000013b3d7824 */ /* 0x000fe200000e0608 */
[----:B0-----:R0:W4:Y:S02]  /*1c20*/  LDG.E.U16 R57, desc[UR8][R48.64] ;  /* 0x0000000830397981 */ /* 0x001124000c1e1500 */
        /* <DEDUP_REMOVED lines=14> */
[----:B---3--:R0:W-:Y:S01]  /*1d10*/  STL.U16 [UR6+0x38], R58 ;  /* 0x0000383aff007987 */ /* 0x0081e20008100406 */
[----:B------:R-:W-:-:S03]  /*1d20*/  IADD3 R60, P0, PT, R55, R30, RZ ;  /* 0x0000001e373c7210 */ /* 0x000fc60007f1e0ff */
[----:B0-----:R0:W3:Y:S02]  /*1d30*/  LDG.E.U16 R58, desc[UR8][R48.64] ;  /* 0x00000008303a7981 */ /* 0x0010e4000c1e1500 */
[----:B------:R-:W-:Y:S01]  /*1d40*/  IMAD.X R61, R59, 0x1, R10, P0 ;  /* 0x000000013b3d7824 */ /* 0x000fe200000e060a */
[----:B0-----:R-:W-:-:S04]  /*1d50*/  LEA R48, P0, R60, UR14, 0x1 ;  /* 0x0000000e3c307c11 */ /* 0x001fc8000f8008ff */
[----:B------:R-:W-:Y:S02]  /*1d60*/  LEA.HI.X R49, R60, UR15, R61, 0x1, P0 ;  /* 0x0000000f3c317c11 */ /* 0x000fe400080f0c3d */
[----:B------:R-:W-:Y:S01]  /*1d70*/  IADD3 R60, P0, PT, R55, R28, RZ ;  /* 0x0000001c373c7210 */ /* 0x000fe20007f1e0ff */
[----:B----4-:R0:W-:Y:S04]  /*1d80*/  STL.U16 [UR6+0x3a], R57 ;  /* 0x00003a39ff007987 */ /* 0x0101e80008100406 */
[----:B------:R-:W-:Y:S01]  /*1d90*/  IMAD.X R61, R59, 0x1, R11, P0 ;  /* 0x000000013b3d7824 */ /* 0x000fe200000e060b */
[----:B0-----:R0:W4:Y:S02]  /*1da0*/  LDG.E.U16 R57, desc[UR8][R48.64] ;  /* 0x0000000830397981 */ /* 0x001124000c1e1500 */
[----:B0-----:R-:W-:-:S04]  /*1db0*/  LEA R48, P0, R60, UR14, 0x1 ;  /* 0x0000000e3c307c11 */ /* 0x001fc8000f8008ff */
[----:B------:R-:W-:Y:S01]  /*1dc0*/  LEA.HI.X R49, R60, UR15, R61, 0x1, P0 ;  /* 0x0000000f3c317c11 */ /* 0x000fe200080f0c3d */
[----:B-----5:R0:W-:Y:S04]  /*1dd0*/  STL.U16 [UR6+0x3c], R56 ;  /* 0x00003c38ff007987 */ /* 0x0201e80008100406 */
[----:B0-----:R0:W5:Y:S01]  /*1de0*/  LDG.E.U16 R56, desc[UR8][R48.64] ;  /* 0x0000000830387981 */ /* 0x001162000c1e1500 */
[----:B------:R-:W-:-:S05]  /*1df0*/  IADD3 R55, P0, PT, R55, R26, RZ ;  /* 0x0000001a37377210 */ /* 0x000fca0007f1e0ff */
[----:B------:R-:W-:Y:S01]  /*1e00*/  IMAD.X R60, R59, 0x1, R12, P0 ;  /* 0x000000013b3c7824 */ /* 0x000fe200000e060c */
[----:B0-----:R-:W-:-:S04]  /*1e10*/  LEA R48, P0, R55, UR14, 0x1 ;  /* 0x0000000e37307c11 */ /* 0x001fc8000f8008ff */
[----:B------:R-:W-:-:S05]  /*1e20*/  LEA.HI.X R49, R55, UR15, R60, 0x1, P0 ;  /* 0x0000000f37317c11 */ /* 0x000fca00080f0c3c */
[----:B------:R0:W5:Y:S04]  /*1e30*/  LDG.E.U16 R55, desc[UR8][R48.64] ;  /* 0x0000000830377981 */ /* 0x000168000c1e1500 */
[----:B--2---:R1:W-:Y:S02]  /*1e40*/  STL.U16 [UR6+0x3e], R54 ;  /* 0x00003e36ff007987 */ /* 0x0043e40008100406 */
[----:B-1----:R-:W-:-:S05]  /*1e50*/  IADD3 R54, P0, PT, R46, R20, RZ ;  /* 0x000000142e367210 */ /* 0x002fca0007f1e0ff */
[----:B------:R-:W-:Y:S01]  /*1e60*/  IMAD.X R59, R47, 0x1, R51, P0 ;  /* 0x000000012f3b7824 */ /* 0x000fe200000e0633 */
[----:B------:R-:W-:-:S05]  /*1e70*/  IADD3 R60, P0, PT, R54, R40, RZ ;  /* 0x00000028363c7210 */ /* 0x000fca0007f1e0ff */
[----:B------:R-:W-:Y:S01]  /*1e80*/  IMAD.X R61, R59, 0x1, R5, P0 ;  /* 0x000000013b3d7824 */ /* 0x000fe200000e0605 */
[----:B0-----:R-:W-:-:S04]  /*1e90*/  LEA R48, P0, R60, UR14, 0x1 ;  /* 0x0000000e3c307c11 */ /* 0x001fc8000f8008ff */
[----:B------:R-:W-:Y:S01]  /*1ea0*/  LEA.HI.X R49, R60, UR15, R61, 0x1, P0 ;  /* 0x0000000f3c317c11 */ /* 0x000fe200080f0c3d */
[----:B---3--:R0:W-:Y:S01]  /*1eb0*/  STL.U16 [UR6+0x40], R58 ;  /* 0x0000403aff007987 */ /* 0x0081e20008100406 */
[----:B------:R-:W-:-:S03]  /*1ec0*/  IADD3 R60, P0, PT, R54, R38, RZ ;  /* 0x00000026363c7210 */ /* 0x000fc60007f1e0ff */
[----:B0-----:R0:W2:Y:S02]  /*1ed0*/  LDG.E.U16 R58, desc[UR8][R48.64] ;  /* 0x00000008303a7981 */ /* 0x0010a4000c1e1500 */
[----:B------:R-:W-:Y:S01]  /*1ee0*/  IMAD.X R61, R59, 0x1, R6, P0 ;  /* 0x000000013b3d7824 */ /* 0x000fe200000e0606 */
[----:B0-----:R-:W-:-:S04]  /*1ef0*/  LEA R48, P0, R60, UR14, 0x1 ;  /* 0x0000000e3c307c11 */ /* 0x001fc8000f8008ff */
[----:B------:R-:W-:Y:S02]  /*1f00*/  LEA.HI.X R49, R60, UR15, R61, 0x1, P0 ;  /* 0x0000000f3c317c11 */ /* 0x000fe400080f0c3d */
[----:B------:R-:W-:Y:S01]  /*1f10*/  IADD3 R60, P0, PT, R54, R36, RZ ;  /* 0x00000024363c7210 */ /* 0x000fe20007f1e0ff */
[----:B----4-:R0:W-:Y:S04]  /*1f20*/  STL.U16 [UR6+0x42], R57 ;  /* 0x00004239ff007987 */ /* 0x0101e80008100406 */
[----:B------:R-:W-:Y:S01]  /*1f30*/  IMAD.X R61, R59, 0x1, R7, P0 ;  /* 0x000000013b3d7824 */ /* 0x000fe200000e0607 */
[----:B0-----:R0:W3:Y:S02]  /*1f40*/  LDG.E.U16 R57, desc[UR8][R48.64] ;  /* 0x0000000830397981 */ /* 0x0010e4000c1e1500 */
[----:B0-----:R-:W-:-:S04]  /*1f50*/  LEA R48, P0, R60, UR14, 0x1 ;  /* 0x0000000e3c307c11 */ /* 0x001fc8000f8008ff */
[----:B------:R-:W-:Y:S01]  /*1f60*/  LEA.HI.X R49, R60, UR15, R61, 0x1, P0 ;  /* 0x0000000f3c317c11 */ /* 0x000fe200080f0c3d */
[----:B-----5:R0:W-:Y:S04]  /*1f70*/  STL.U16 [UR6+0x44], R56 ;  /* 0x00004438ff007987 */ /* 0x0201e80008100406 */
[----:B0-----:R0:W4:Y:S01]  /*1f80*/  LDG.E.U16 R56, desc[UR8][R48.64] ;  /* 0x0000000830387981 */ /* 0x001122000c1e1500 */
[----:B------:R-:W-:-:S05]  /*1f90*/  IADD3 R60, P0, PT, R54, R34, RZ ;  /* 0x00000022363c7210 */ /* 0x000fca0007f1e0ff */
        /* <DEDUP_REMOVED lines=14> */
[----:B------:R-:W-:Y:S02]  /*2080*/  LEA.HI.X R49, R60, UR15, R61, 0x1, P0 ;  /* 0x0000000f3c317c11 */ /* 0x000fe400080f0c3d */
[----:B------:R-:W-:Y:S01]  /*2090*/  IADD3 R60, P0, PT, R54, R30, RZ ;  /* 0x0000001e363c7210 */ /* 0x000fe20007f1e0ff */
[----:B---3--:R0:W-:Y:S04]  /*20a0*/  STL.U16 [UR6+0x5c], R57 ;  /* 0x00005c39ff007987 */ /* 0x0081e80008100406 */
[----:B------:R-:W-:Y:S01]  /*20b0*/  IMAD.X R61, R59, 0x1, R10, P0 ;  /* 0x000000013b3d7824 */ /* 0x000fe200000e060a */
[----:B0-----:R0:W3:Y:S02]  /*20c0*/  LDG.E.U16 R57, desc[UR8][R48.64] ;  /* 0x0000000830397981 */ /* 0x0010e4000c1e1500 */
[----:B0-----:R-:W-:-:S04]  /*20d0*/  LEA R48, P0, R60, UR14, 0x1 ;  /* 0x0000000e3c307c11 */ /* 0x001fc8000f8008ff */
[----:B------:R-:W-:Y:S01]  /*20e0*/  LEA.HI.X R49, R60, UR15, R61, 0x1, P0 ;  /* 0x0000000f3c317c11 */ /* 0x000fe200080f0c3d */
[----:B----4-:R0:W-:Y:S04]  /*20f0*/  STL.U16 [UR6+0x5e], R56 ;  /* 0x00005e38ff007987 */ /* 0x0101e80008100406 */
[----:B0-----:R0:W4:Y:S01]  /*2100*/  LDG.E.U16 R56, desc[UR8][R48.64] ;  /* 0x0000000830387981 */ /* 0x001122000c1e1500 */
[----:B------:R-:W-:-:S05]  /*2110*/  IADD3 R60, P0, PT, R54, R28, RZ ;  /* 0x0000001c363c7210 */ /* 0x000fca0007f1e0ff */
        /* <DEDUP_REMOVED lines=16> */
[----:B------:R-:W-:Y:S02]  /*2220*/  LEA.HI.X R49, R60, UR15, R61, 0x1, P0 ;  /* 0x0000000f3c317c11 */ /* 0x000fe400080f0c3d */
[----:B------:R-:W-:Y:S01]  /*2230*/  IADD3 R60, P0, PT, R58, R38, RZ ;  /* 0x000000263a3c7210 */ /* 0x000fe20007f1e0ff */
[----:B---3--:R0:W-:Y:S04]  /*2240*/  STL.U16 [UR6+0x64], R57 ;  /* 0x00006439ff007987 */ /* 0x0081e80008100406 */
[----:B------:R-:W-:Y:S01]  /*2250*/  IMAD.X R61, R59, 0x1, R6, P0 ;  /* 0x000000013b3d7824 */ /* 0x000fe200000e0606 */
[----:B0-----:R0:W2:Y:S02]  /*2260*/  LDG.E.U16 R57, desc[UR8][R48.64] ;  /* 0x0000000830397981 */ /* 0x0010a4000c1e1500 */
[----:B0-----:R-:W-:-:S04]  /*2270*/  LEA R48, P0, R60, UR14, 0x1 ;  /* 0x0000000e3c307c11 */ /* 0x001fc8000f8008ff */
[----:B------:R-:W-:Y:S01]  /*2280*/  LEA.HI.X R49, R60, UR15, R61, 0x1, P0 ;  /* 0x0000000f3c317c11 */ /* 0x000fe200080f0c3d */
[----:B----4-:R0:W-:Y:S04]  /*2290*/  STL.U16 [UR6+0x66], R56 ;  /* 0x00006638ff007987 */ /* 0x0101e80008100406 */
[----:B0-----:R0:W3:Y:S01]  /*22a0*/  LDG.E.U16 R56, desc[UR8][R48.64] ;  /* 0x0000000830387981 */ /* 0x0010e2000c1e1500 */
[----:B------:R-:W-:-:S05]  /*22b0*/  IADD3 R60, P0, PT, R58, R36, RZ ;  /* 0x000000243a3c7210 */ /* 0x000fca0007f1e0ff */
        /* <DEDUP_REMOVED lines=21> */
[----:B---3--:R0:W-:Y:S04]  /*2410*/  STL.U16 [UR6+0x6e], R56 ;  /* 0x00006e38ff007987 */ /* 0x0081e80008100406 */
[----:B0-----:R0:W3:Y:S01]  /*2420*/  LDG.E.U16 R56, desc[UR8][R48.64] ;  /* 0x0000000830387981 */ /* 0x0010e2000c1e1500 */
[----:B------:R-:W-:-:S05]  /*2430*/  IADD3 R60, P0, PT, R58, R30, RZ ;  /* 0x0000001e3a3c7210 */ /* 0x000fca0007f1e0ff */
        /* <DEDUP_REMOVED lines=17> */
[----:B-1----:R-:W-:Y:S02]  /*2550*/  IADD3 R57, P0, PT, R46, R16, RZ ;  /* 0x000000102e397210 */ /* 0x002fe40007f1e0ff */
[----:B---3--:R1:W-:Y:S03]  /*2560*/  STL.U16 [UR6+0x76], R56 ;  /* 0x00007638ff007987 */ /* 0x0083e60008100406 */
[----:B-1----:R-:W-:Y:S01]  /*2570*/  IMAD.X R56, R47, 0x1, R53, P0 ;  /* 0x000000012f387824 */ /* 0x002fe200000e0635 */
[----:B------:R-:W-:-:S05]  /*2580*/  IADD3 R58, P0, PT, R57, R40, RZ ;  /* 0x00000028393a7210 */ /* 0x000fca0007f1e0ff */
[----:B------:R-:W-:Y:S01]  /*2590*/  IMAD.X R61, R56, 0x1, R5, P0 ;  /* 0x00000001383d7824 */ /* 0x000fe200000e0605 */
[----:B0-----:R-:W-:-:S04]  /*25a0*/  LEA R48, P0, R58, UR14, 0x1 ;  /* 0x0000000e3a307c11 */ /* 0x001fc8000f8008ff */
[----:B------:R-:W-:-:S05]  /*25b0*/  LEA.HI.X R49, R58, UR15, R61, 0x1, P0 ;  /* 0x0000000f3a317c11 */ /* 0x000fca00080f0c3d */
[----:B------:R0:W2:Y:S01]  /*25c0*/  LDG.E.U16 R58, desc[UR8][R48.64] ;  /* 0x00000008303a7981 */ /* 0x0000a2000c1e1500 */
[----:B------:R-:W-:-:S05]  /*25d0*/  IADD3 R60, P0, PT, R57, R38, RZ ;  /* 0x00000026393c7210 */ /* 0x000fca0007f1e0ff */
        /* <DEDUP_REMOVED lines=32> */
[----:B------:R-:W-:Y:S02]  /*27e0*/  LEA.HI.X R49, R60, UR15, R61, 0x1, P0 ;  /* 0x0000000f3c317c11 */ /* 0x000fe400080f0c3d */
[----:B------:R-:W-:Y:S01]  /*27f0*/  IADD3 R60, P0, PT, R57, R28, RZ ;  /* 0x0000001c393c7210 */ /* 0x000fe20007f1e0ff */
[----:B----4-:R0:W-:Y:S04]  /*2800*/  STL.U16 [UR6+0x82], R54 ;  /* 0x00008236ff007987 */ /* 0x0101e80008100406 */
[----:B------:R-:W-:Y:S01]  /*2810*/  IMAD.X R61, R56, 0x1, R11, P0 ;  /* 0x00000001383d7824 */ /* 0x000fe200000e060b */
[----:B0-----:R0:W4:Y:S02]  /*2820*/  LDG.E.U16 R54, desc[UR8][R48.64] ;  /* 0x0000000830367981 */ /* 0x001124000c1e1500 */
[----:B0-----:R-:W-:-:S04]  /*2830*/  LEA R48, P0, R60, UR14, 0x1 ;  /* 0x0000000e3c307c11 */ /* 0x001fc8000f8008ff */
[----:B------:R-:W-:Y:S02]  /*2840*/  LEA.HI.X R49, R60, UR15, R61, 0x1, P0 ;  /* 0x0000000f3c317c11 */ /* 0x000fe400080f0c3d */
[----:B------:R-:W-:-:S03]  /*2850*/  IADD3 R60, P0, PT, R57, R26, RZ ;  /* 0x0000001a393c7210 */ /* 0x000fc60007f1e0ff */
[----:B------:R0:W4:Y:S02]  /*2860*/  LDG.E.U16 R57, desc[UR8][R48.64] ;  /* 0x0000000830397981 */ /* 0x000124000c1e1500 */
[----:B------:R-:W-:Y:S01]  /*2870*/  IMAD.X R61, R56, 0x1, R12, P0 ;  /* 0x00000001383d7824 */ /* 0x000fe200000e060c */
[----:B0-----:R-:W-:-:S04]  /*2880*/  LEA R48, P0, R60, UR14, 0x1 ;  /* 0x0000000e3c307c11 */ /* 0x001fc8000f8008ff */
[----:B------:R-:W-:Y:S02]  /*2890*/  LEA.HI.X R49, R60, UR15, R61, 0x1, P0 ;  /* 0x0000000f3c317c11 */ /* 0x000fe400080f0c3d */
[----:B------:R-:W-:-:S04]  /*28a0*/  IADD3 R61, P1, PT, R0, 0x4, RZ ;  /* 0x00000004003d7810 */ /* 0x000fc80007f3e0ff */
[----:B------:R-:W-:Y:S01]  /*28b0*/  ISETP.GE.U32.AND P0, PT, R61, UR16, PT ;  /* 0x000000103d007c0c */ /* 0x000fe2000bf06070 */
[----:B------:R-:W-:-:S05]  /*28c0*/  IMAD.X R56, RZ, RZ, RZ, P1 ;  /* 0x000000ffff387224 */ /* 0x000fca00008e06ff */
[C---:B------:R-:W-:Y:S01]  /*28d0*/  ISETP.GE.U32.AND.EX P0, PT, R56.reuse, RZ, PT, P0 ;  /* 0x000000ff3800720c */ /* 0x040fe20003f06100 */
[----:B-----5:R0:W-:Y:S03]  /*28e0*/  STL.U16 [UR6+0x84], R59 ;  /* 0x0000843bff007987 */ /* 0x0201e60008100406 */
[----:B------:R-:W-:Y:S02]  /*28f0*/  SEL R56, R56, RZ, !P0 ;  /* 0x000000ff38387207 */ /* 0x000fe40004000000 */
[----:B0-----:R-:W-:-:S03]  /*2900*/  SEL R59, R61, R0, !P0 ;  /* 0x000000003d3b7207 */ /* 0x001fc60004000000 */
[----:B------:R-:W-:Y:S02]  /*2910*/  IMAD R60, R56, UR17, RZ ;  /* 0x00000011383c7c24 */ /* 0x000fe4000f8e02ff */
[----:B------:R0:W5:Y:S02]  /*2920*/  LDG.E.U16 R56, desc[UR8][R48.64] ;  /* 0x0000000830387981 */ /* 0x000164000c1e1500 */
[C---:B------:R-:W-:Y:S02]  /*2930*/  IMAD R61, R59.reuse, UR7, R60 ;  /* 0x000000073b3d7c24 */ /* 0x040fe4000f8e023c */
[----:B0-----:R-:W-:-:S04]  /*2940*/  IMAD.WIDE.U32 R48, R59, UR17, RZ ;  /* 0x000000113b307c25 */ /* 0x001fc8000f8e00ff */
[----:B------:R-:W-:Y:S01]  /*2950*/  IMAD.IADD R61, R49, 0x1, R61 ;  /* 0x00000001313d7824 */ /* 0x000fe200078e023d */
[----:B------:R-:W-:-:S05]  /*2960*/  IADD3 R48, P0, PT, R46, R48, RZ ;  /* 0x000000302e307210 */ /* 0x000fca0007f1e0ff */
[----:B------:R-:W-:Y:S01]  /*2970*/  IMAD.X R49, R47, 0x1, R61, P0 ;  /* 0x000000012f317824 */ /* 0x000fe200000e063d */
[----:B------:R-:W-:-:S04]  /*2980*/  IADD3 R47, P0, PT, R48, R40, RZ ;  /* 0x00000028302f7210 */ /* 0x000fc80007f1e0ff */
[----:B------:R-:W-:Y:S01]  /*2990*/  LEA R46, P1, R47, UR14, 0x1 ;  /* 0x0000000e2f2e7c11 */ /* 0x000fe2000f8208ff */
[----:B------:R-:W-:-:S05]  /*29a0*/  IMAD.X R60, R49, 0x1, R5, P0 ;  /* 0x00000001313c7824 */ /* 0x000fca00000e0605 */
[----:B------:R-:W-:Y:S02]  /*29b0*/  LEA.HI.X R47, R47, UR15, R60, 0x1, P1 ;  /* 0x0000000f2f2f7c11 */ /* 0x000fe400088f0c3c */
[----:B------:R-:W-:-:S03]  /*29c0*/  IADD3 R60, P0, PT, R48, R38, RZ ;  /* 0x00000026303c7210 */ /* 0x000fc60007f1e0ff */
[----:B------:R0:W5:Y:S02]  /*29d0*/  LDG.E.U16 R59, desc[UR8][R46.64] ;  /* 0x000000082e3b7981 */ /* 0x000164000c1e1500 */
[----:B------:R-:W-:Y:S01]  /*29e0*/  IMAD.X R61, R49, 0x1, R6, P0 ;  /* 0x00000001313d7824 */ /* 0x000fe200000e0606 */
[----:B0-----:R-:W-:-:S04]  /*29f0*/  LEA R46, P1, R60, UR14, 0x1 ;  /* 0x0000000e3c2e7c11 */ /* 0x001fc8000f8208ff */
[----:B------:R-:W-:Y:S01]  /*2a00*/  LEA.HI.X R47, R60, UR15, R61, 0x1, P1 ;  /* 0x0000000f3c2f7c11 */ /* 0x000fe200088f0c3d */
[----:B--2---:R0:W-:Y:S04]  /*2a10*/  STL.U16 [UR6+0x86], R58 ;  /* 0x0000863aff007987 */ /* 0x0041e80008100406 */
[----:B0-----:R0:W2:Y:S01]  /*2a20*/  LDG.E.U16 R58, desc[UR8][R46.64] ;  /* 0x000000082e3a7981 */ /* 0x0010a2000c1e1500 */
[----:B------:R-:W-:-:S05]  /*2a30*/  IADD3 R60, P0, PT, R48, R36, RZ ;  /* 0x00000024303c7210 */ /* 0x000fca0007f1e0ff */
[----:B------:R-:W-:Y:S01]  /*2a40*/  IMAD.X R61, R49, 0x1, R7, P0 ;  /* 0x00000001313d7824 */ /* 0x000fe200000e0607 */
        /* <DEDUP_REMOVED lines=14> */
[----:B------:R-:W-:Y:S01]  /*2b30*/  IADD3 R60, P0, PT, R48, R32, RZ ;  /* 0x00000020303c7210 */ /* 0x000fe20007f1e0ff */
[----:B------:R0:W-:Y:S04]  /*2b40*/  STL.U16 [UR6+0x8c], R57 ;  /* 0x00008c39ff007987 */ /* 0x0001e80008100406 */
[----:B------:R-:W-:Y:S01]  /*2b50*/  IMAD.X R61, R49, 0x1, R9, P0 ;  /* 0x00000001313d7824 */ /* 0x000fe200000e0609 */
[----:B0-----:R0:W4:Y:S02]  /*2b60*/  LDG.E.U16 R57, desc[UR8][R46.64] ;  /* 0x000000082e397981 */ /* 0x001124000c1e1500 */
[----:B0-----:R-:W-:-:S04]  /*2b70*/  LEA R46, P1, R60, UR14, 0x1 ;  /* 0x0000000e3c2e7c11 */ /* 0x001fc8000f8208ff */
[----:B------:R-:W-:Y:S02]  /*2b80*/  LEA.HI.X R47, R60, UR15, R61, 0x1, P1 ;  /* 0x0000000f3c2f7c11 */ /* 0x000fe400088f0c3d */
[----:B------:R-:W-:-:S05]  /*2b90*/  IADD3 R60, P0, PT, R48, R30, RZ ;  /* 0x0000001e303c7210 */ /* 0x000fca0007f1e0ff */
[----:B------:R-:W-:Y:S01]  /*2ba0*/  IMAD.X R61, R49, 0x1, R10, P0 ;  /* 0x00000001313d7824 */ /* 0x000fe200000e060a */
[----:B-----5:R0:W-:Y:S04]  /*2bb0*/  STL.U16 [UR6+0x8e], R56 ;  /* 0x00008e38ff007987 */ /* 0x0201e80008100406 */
[----:B0-----:R0:W5:Y:S02]  /*2bc0*/  LDG.E.U16 R56, desc[UR8][R46.64] ;  /* 0x000000082e387981 */ /* 0x001164000c1e1500 */
[----:B0-----:R-:W-:-:S04]  /*2bd0*/  LEA R46, P1, R60, UR14, 0x1 ;  /* 0x0000000e3c2e7c11 */ /* 0x001fc8000f8208ff */
[----:B------:R-:W-:Y:S02]  /*2be0*/  LEA.HI.X R47, R60, UR15, R61, 0x1, P1 ;  /* 0x0000000f3c2f7c11 */ /* 0x000fe400088f0c3d */
[----:B------:R-:W-:-:S03]  /*2bf0*/  IADD3 R61, P2, PT, R48, R26, RZ ;  /* 0x0000001a303d7210 */ /* 0x000fc60007f5e0ff */
[----:B------:R0:W5:Y:S04]  /*2c00*/  LDG.E.U16 R60, desc[UR8][R46.64] ;  /* 0x000000082e3c7981 */ /* 0x000168000c1e1500 */
[----:B------:R-:W-:Y:S04]  /*2c10*/  STL.U16 [UR6+0x90], R59 ;  /* 0x0000903bff007987 */ /* 0x000fe80008100406 */
[----:B--2---:R1:W-:Y:S02]  /*2c20*/  STL.U16 [UR6+0x92], R58 ;  /* 0x0000923aff007987 */ /* 0x0043e40008100406 */
[----:B-1----:R-:W-:-:S04]  /*2c30*/  IADD3 R58, P0, PT, R48, R28, RZ ;  /* 0x0000001c303a7210 */ /* 0x002fc80007f1e0ff */
[----:B0-----:R-:W-:Y:S01]  /*2c40*/  LEA R46, P1, R58, UR14, 0x1 ;  /* 0x0000000e3a2e7c11 */ /* 0x001fe2000f8208ff */
[C---:B------:R-:W-:Y:S02]  /*2c50*/  IMAD.X R48, R49.reuse, 0x1, R11, P0 ;  /* 0x0000000131307824 */ /* 0x040fe400000e060b */
[----:B------:R-:W-:-:S03]  /*2c60*/  IMAD.X R49, R49, 0x1, R12, P2 ;  /* 0x0000000131317824 */ /* 0x000fc600010e060c */
[----:B------:R-:W-:Y:S02]  /*2c70*/  LEA.HI.X R47, R58, UR15, R48, 0x1, P1 ;  /* 0x0000000f3a2f7c11 */ /* 0x000fe400088f0c30 */
[----:B------:R-:W-:-:S03]  /*2c80*/  LEA R48, P0, R61, UR14, 0x1 ;  /* 0x0000000e3d307c11 */ /* 0x000fc6000f8008ff */
[----:B------:R-:W2:Y:S01]  /*2c90*/  LDG.E.U16 R59, desc[UR8][R46.64] ;  /* 0x000000082e3b7981 */ /* 0x000ea2000c1e1500 */
[----:B------:R-:W-:-:S05]  /*2ca0*/  LEA.HI.X R49, R61, UR15, R49, 0x1, P0 ;  /* 0x0000000f3d317c11 */ /* 0x000fca00080f0c31 */
[----:B------:R-:W2:Y:S04]  /*2cb0*/  LDG.E.U16 R48, desc[UR8][R48.64] ;  /* 0x0000000830307981 */ /* 0x000ea8000c1e1500 */
[----:B---3--:R0:W-:Y:S01]  /*2cc0*/  STL.U16 [UR6+0x94], R55 ;  /* 0x00009437ff007987 */ /* 0x0081e20008100406 */
[----:B------:R-:W-:-:S04]  /*2cd0*/  UIADD3 UR5, UPT, UPT, UR5, 0x1, URZ ;  /* 0x0000000105057890 */ /* 0x000fc8000fffe0ff */
[----:B------:R-:W-:Y:S01]  /*2ce0*/  UISETP.NE.AND UP0, UPT, UR5, 0x5, UPT ;  /* 0x000000050500788c */ /* 0x000fe2000bf05270 */
[----:B----4-:R0:W-:Y:S01]  /*2cf0*/  STL.U16 [UR6+0x96], R54 ;  /* 0x00009636ff007987 */ /* 0x0101e20008100406 */
[----:B------:R-:W-:-:S03]  /*2d00*/  UIADD3 UR4, UPT, UPT, UR4, 0x51, URZ ;  /* 0x0000005104047890 */ /* 0x000fc6000fffe0ff */
[----:B------:R0:W-:Y:S04]  /*2d10*/  STL.U16 [UR6+0x98], R57 ;  /* 0x00009839ff007987 */ /* 0x0001e80008100406 */
[----:B-----5:R0:W-:Y:S04]  /*2d20*/  STL.U16 [UR6+0x9a], R56 ;  /* 0x00009a38ff007987 */ /* 0x0201e80008100406 */
[----:B------:R0:W-:Y:S04]  /*2d30*/  STL.U16 [UR6+0x9c], R60 ;  /* 0x00009c3cff007987 */ /* 0x0001e80008100406 */
[----:B--2---:R0:W-:Y:S04]  /*2d40*/  STL.U16 [UR6+0x9e], R59 ;  /* 0x00009e3bff007987 */ /* 0x0041e80008100406 */
[----:B------:R0:W-:Y:S01]  /*2d50*/  STL.U16 [UR6+0xa0], R48 ;  /* 0x0000a030ff007987 */ /* 0x0001e20008100406 */
[----:B------:R-:W-:Y:S05]  /*2d60*/  BRA.U UP0, `(.L_x_19) ;  /* 0xffffffdd006c7547 */ /* 0x000fea000b83ffff */
[----:B------:R-:W-:Y:S01]  /*2d70*/  VIADD R2, R1, 0x10 ;  /* 0x0000001001027836 */ /* 0x000fe20000000000 */
[----:B------:R-:W-:Y:S01]  /*2d80*/  PRMT R5, RZ, 0x7610, R5 ;  /* 0x00007610ff057816 */ /* 0x000fe20000000005 */
[----:B------:R-:W-:Y:S01]  /*2d90*/  UMOV UR4, URZ ;  /* 0x000000ff00047c82 */ /* 0x000fe20008000000 */
[----:B------:R-:W-:Y:S01]  /*2da0*/  PRMT R6, RZ, 0x7610, R6 ;  /* 0x00007610ff067816 */ /* 0x000fe20000000006 */
[----:B------:R-:W-:-:S06]  /*2db0*/  UMOV UR6, 0x2d8 ;  /* 0x000002d800067882 */ /* 0x000fcc0000000000 */
.L_x_25:
        /* <DEDUP_REMOVED lines=11> */
.L_x_21:
        /* <DEDUP_REMOVED lines=100> */
.L_x_20:
        /* <DEDUP_REMOVED lines=58> */
.L_x_23:
[----:B------:R-:W-:Y:S05]  /*3850*/  @!P0 BRA `(.L_x_22) ;  /* 0x0000000000e48947 */ /* 0x000fea0003800000 */
[----:B------:R-:W-:-:S05]  /*3860*/  IMAD.MOV R0, RZ, RZ, -R5 ;  /* 0x000000ffff007224 */ /* 0x000fca00078e0a05 */
[----:B------:R-:W-:-:S04]  /*3870*/  PRMT R0, R0, 0x7710, RZ ;  /* 0x0000771000007816 */ /* 0x000fc800000000ff */
        /* <DEDUP_REMOVED lines=32> */
.L_x_24:
        /* <DEDUP_REMOVED lines=23> */
.L_x_22:
        /* <DEDUP_REMOVED lines=22> */
.L_x_26:
[----:B------:R-:W5:Y:S01]  /*3d50*/  LDL.U16 R5, [R1+0x2d8] ;  /* 0x0002d80001057983 */ /* 0x000f620000100400 */
[----:B------:R-:W0:Y:S02]  /*3d60*/  LDCU.64 UR4, c[0x0][0x388] ;  /* 0x00007100ff0477ac */ /* 0x000e240008000a00 */
[----:B0-----:R-:W-:-:S04]  /*3d70*/  LEA R2, P0, R3, UR4, 0x1 ;  /* 0x0000000403027c11 */ /* 0x001fc8000f8008ff */
[----:B------:R-:W-:-:S05]  /*3d80*/  LEA.HI.X R3, R3, UR5, R4, 0x1, P0 ;  /* 0x0000000503037c11 */ /* 0x000fca00080f0c04 */
[----:B-----5:R-:W-:Y:S01]  /*3d90*/  STG.E.U16 desc[UR8][R2.64], R5 ;  /* 0x0000000502007986 */ /* 0x020fe2000c101508 */
[----:B------:R-:W-:Y:S05]  /*3da0*/  EXIT ;  /* 0x000000000000794d */ /* 0x000fea0003800000 */
.L_x_27:
        /* <DEDUP_REMOVED lines=13> */
.L_x_110:


//--------------------- .text.median_general_kernel3d_unsigned_short_7 --------------------------
	.section	.text.median_general_kernel3d_unsigned_short_7,"ax",@progbits
	.align	128
        .global         median_general_kernel3d_unsigned_short_7
        .type           median_general_kernel3d_unsigned_short_7,@function
        .size           median_general_kernel3d_unsigned_short_7,(.L_x_111 - median_general_kernel3d_unsigned_short_7)
        .other          median_general_kernel3d_unsigned_short_7,@"STO_CUDA_ENTRY STV_DEFAULT"
median_general_kernel3d_unsigned_short_7:
.text.median_general_kernel3d_unsigned_short_7:
        /* <DEDUP_REMOVED lines=27> */
[----:B------:R-:W-:Y:S01]  /*01b0*/  ISETP.GE.U32.AND P3, PT, R38, UR12, PT ;  /* 0x0000000c26007c0c */ /* 0x000fe2000bf66070 */
[----:B------:R-:W-:Y:S01]  /*01c0*/  IMAD.X R23, RZ, RZ, -0x1, P0 ;  /* 0xffffffffff177424 */ /* 0x000fe200000e06ff */
[C---:B------:R-:W-:Y:S01]  /*01d0*/  IADD3 R32, P6, PT, R3.reuse, 0x1, RZ ;  /* 0x0000000103207810 */ /* 0x040fe20007fde0ff */
[----:B------:R-:W-:Y:S01]  /*01e0*/  IMAD.X R12, RZ, RZ, -0x1, P5 ;  /* 0xffffffffff0c7424 */ /* 0x000fe200028e06ff */
[C---:B------:R-:W-:Y:S01]  /*01f0*/  IADD3 R36, P1, PT, R3.reuse, -0x2, RZ ;  /* 0xfffffffe03247810 */ /* 0x040fe20007f3e0ff */
[----:B------:R-:W-:Y:S01]  /*0200*/  USHF.R.S32.HI UR5, URZ, 0x1f, UR4 ;  /* 0x0000001fff057899 */ /* 0x000fe20008011404 */
[----:B------:R-:W-:Y:S01]  /*0210*/  IADD3 R30, P4, PT, R3, 0x2, RZ ;  /* 0x00000002031e7810 */ /* 0x000fe20007f9e0ff */
[----:B------:R-:W-:Y:S01]  /*0220*/  IMAD.X R10, RZ, RZ, RZ, P6 ;  /* 0x000000ffff0a7224 */ /* 0x000fe200030e06ff */
[C---:B------:R-:W-:Y:S01]  /*0230*/  ISETP.GE.U32.AND.EX P3, PT, R23.reuse, RZ, PT, P3 ;  /* 0x000000ff1700720c */ /* 0x040fe20003f66130 */
[----:B------:R-:W-:Y:S01]  /*0240*/  IMAD.X R14, RZ, RZ, -0x1, P1 ;  /* 0xffffffffff0e7424 */ /* 0x000fe200008e06ff */
[----:B------:R-:W-:Y:S01]  /*0250*/  ISETP.GE.U32.AND P5, PT, R32, UR12, PT ;  /* 0x0000000c20007c0c */ /* 0x000fe2000bfa6070 */
[----:B------:R-:W-:Y:S01]  /*0260*/  IMAD.X R8, RZ, RZ, RZ, P4 ;  /* 0x000000ffff087224 */ /* 0x000fe200020e06ff */
[----:B------:R-:W-:Y:S01]  /*0270*/  ISETP.GE.U32.AND P2, PT, R36, UR12, PT ;  /* 0x0000000c24007c0c */ /* 0x000fe2000bf46070 */
[----:B------:R-:W-:Y:S01]  /*0280*/  IMAD.WIDE.U32 R42, R16, UR11, RZ ;  /* 0x0000000b102a7c25 */ /* 0x000fe2000f8e00ff */
[----:B------:R-:W-:Y:S01]  /*0290*/  SEL R38, R38, R3, !P3 ;  /* 0x0000000326267207 */ /* 0x000fe20005800000 */
[----:B------:R-:W0:Y:S01]  /*02a0*/  LDCU.64 UR8, c[0x0][0x358] ;  /* 0x00006b00ff0877ac */ /* 0x000e220008000a00 */
[----:B------:R-:W-:Y:S01]  /*02b0*/  SEL R23, R23, RZ, !P3 ;  /* 0x000000ff17177207 */ /* 0x000fe20005800000 */
[----:B------:R-:W-:Y:S01]  /*02c0*/  IMAD.WIDE.U32 R40, R3, UR4, RZ ;  /* 0x0000000403287c25 */ /* 0x000fe2000f8e00ff */
[----:B------:R-:W-:-:S02]  /*02d0*/  ISETP.GE.U32.AND P3, PT, R34, UR12, PT ;  /* 0x0000000c22007c0c */ /* 0x000fc4000bf66070 */
[----:B------:R-:W-:Y:S01]  /*02e0*/  ISETP.GE.U32.AND P6, PT, R30, UR12, PT ;  /* 0x0000000c1e007c0c */ /* 0x000fe2000bfc6070 */
[----:B------:R-:W-:Y:S01]  /*02f0*/  IMAD R23, R23, UR4, RZ ;  /* 0x0000000417177c24 */ /* 0x000fe2000f8e02ff */
[----:B------:R-:W-:Y:S01]  /*0300*/  ISETP.GE.U32.AND.EX P5, PT, R10, RZ, PT, P5 ;  /* 0x000000ff0a00720c */ /* 0x000fe20003fa6150 */
[----:B------:R-:W-:Y:S01]  /*0310*/  IMAD.IADD R2, R43, 0x1, R29 ;  /* 0x000000012b027824 */ /* 0x000fe200078e021d */
[----:B------:R-:W-:Y:S02]  /*0320*/  ISETP.GE.U32.AND.EX P2, PT, R14, RZ, PT, P2 ;  /* 0x000000ff0e00720c */ /* 0x000fe40003f46120 */
[----:B------:R-:W-:Y:S02]  /*0330*/  ISETP.GE.U32.AND.EX P3, PT, R12, RZ, PT, P3 ;  /* 0x000000ff0c00720c */ /* 0x000fe40003f66130 */
[----:B------:R-:W-:Y:S02]  /*0340*/  ISETP.GE.U32.AND.EX P6, PT, R8, RZ, PT, P6 ;  /* 0x000000ff0800720c */ /* 0x000fe40003fc6160 */
[----:B------:R-:W-:-:S02]  /*0350*/  SEL R32, R32, R3, !P5 ;  /* 0x0000000320207207 */ /* 0x000fc40006800000 */
[----:B------:R-:W-:Y:S02]  /*0360*/  SEL R10, R10, RZ, !P5 ;  /* 0x000000ff0a0a7207 */ /* 0x000fe40006800000 */
[-C--:B------:R-:W-:Y:S02]  /*0370*/  SEL R36, R36, R3.reuse, !P2 ;  /* 0x0000000324247207 */ /* 0x080fe40005000000 */
[----:B------:R-:W-:Y:S01]  /*0380*/  SEL R14, R14, RZ, !P2 ;  /* 0x000000ff0e0e7207 */ /* 0x000fe20005000000 */
[----:B------:R-:W-:Y:S01]  /*0390*/  IMAD R45, R10, UR4, RZ ;  /* 0x000000040a2d7c24 */ /* 0x000fe2000f8e02ff */
[C---:B------:R-:W-:Y:S02]  /*03a0*/  IADD3 R7, P5, PT, R16.reuse, 0x1, RZ ;  /* 0x0000000110077810 */ /* 0x040fe40007fbe0ff */
[----:B------:R-:W-:Y:S01]  /*03b0*/  IADD3 R19, P2, PT, R16, -0x3, RZ ;  /* 0xfffffffd10137810 */ /* 0x000fe20007f5e0ff */
[----:B------:R-:W-:Y:S01]  /*03c0*/  IMAD R45, R32, UR5, R45 ;  /* 0x00000005202d7c24 */ /* 0x000fe2000f8e022d */
[-C--:B------:R-:W-:Y:S01]  /*03d0*/  SEL R34, R34, R3.reuse, !P3 ;  /* 0x0000000322227207 */ /* 0x080fe20005800000 */
[----:B------:R-:W-:Y:S01]  /*03e0*/  IMAD.X R13, RZ, RZ, RZ, P5 ;  /* 0x000000ffff0d7224 */ /* 0x000fe200028e06ff */
[----:B------:R-:W-:Y:S01]  /*03f0*/  SEL R12, R12, RZ, !P3 ;  /* 0x000000ff0c0c7207 */ /* 0x000fe20005800000 */
[----:B------:R-:W-:Y:S01]  /*0400*/  IMAD.X R21, RZ, RZ, -0x1, P2 ;  /* 0xffffffffff157424 */ /* 0x000fe200010e06ff */
[----:B------:R-:W-:Y:S01]  /*0410*/  IADD3 R11, P4, PT, R16, -0x1, RZ ;  /* 0xffffffff100b7810 */ /* 0x000fe20007f9e0ff */
[----:B------:R-:W-:Y:S01]  /*0420*/  IMAD.WIDE.U32 R32, R32, UR4, RZ ;  /* 0x0000000420207c25 */ /* 0x000fe2000f8e00ff */
[----:B------:R-:W-:-:S02]  /*0430*/  SEL R30, R30, R3, !P6 ;  /* 0x000000031e1e7207 */ /* 0x000fc40007000000 */
[----:B------:R-:W-:Y:S01]  /*0440*/  SEL R8, R8, RZ, !P6 ;  /* 0x000000ff08087207 */ /* 0x000fe20007000000 */
[----:B------:R-:W-:Y:S01]  /*0450*/  IMAD.X R17, RZ, RZ, -0x1, P4 ;  /* 0xffffffffff117424 */ /* 0x000fe200020e06ff */
[----:B------:R-:W-:Y:S02]  /*0460*/  IADD3 R24, P0, PT, R3, 0x3, RZ ;  /* 0x0000000303187810 */ /* 0x000fe40007f1e0ff */
[----:B------:R-:W-:Y:S01]  /*0470*/  IADD3 R25, P1, PT, R16, 0x3, RZ ;  /* 0x0000000310197810 */ /* 0x000fe20007f3e0ff */
[----:B------:R-:W-:Y:S01]  /*0480*/  IMAD R47, R8, UR4, RZ ;  /* 0x00000004082f7c24 */ /* 0x000fe2000f8e02ff */
[C---:B------:R-:W-:Y:S01]  /*0490*/  IADD3 R15, P3, PT, R16.reuse, -0x2, RZ ;  /* 0xfffffffe100f7810 */ /* 0x040fe20007f7e0ff */
[----:B------:R-:W-:Y:S01]  /*04a0*/  IMAD.X R6, RZ, RZ, RZ, P0 ;  /* 0x000000ffff067224 */ /* 0x000fe200000e06ff */
[----:B------:R-:W-:Y:S01]  /*04b0*/  IADD3 R5, P6, PT, R16, 0x2, RZ ;  /* 0x0000000210057810 */ /* 0x000fe20007fde0ff */
[----:B------:R-:W-:Y:S01]  /*04c0*/  IMAD.X R27, RZ, RZ, RZ, P1 ;  /* 0x000000ffff1b7224 */ /* 0x000fe200008e06ff */
[----:B------:R-:W-:Y:S01]  /*04d0*/  ISETP.GE.U32.AND P5, PT, R7, UR10, PT ;  /* 0x0000000a07007c0c */ /* 0x000fe2000bfa6070 */
[----:B------:R-:W-:Y:S01]  /*04e0*/  IMAD.X R4, RZ, RZ, -0x1, P3 ;  /* 0xffffffffff047424 */ /* 0x000fe200018e06ff */
[----:B------:R-:W-:Y:S01]  /*04f0*/  ISETP.GE.U32.AND P2, PT, R19, UR10, PT ;  /* 0x0000000a13007c0c */ /* 0x000fe2000bf46070 */
[----:B------:R-:W-:Y:S01]  /*0500*/  IMAD.X R9, RZ, RZ, RZ, P6 ;  /* 0x000000ffff097224 */ /* 0x000fe200030e06ff */
[----:B------:R-:W-:Y:S01]  /*0510*/  ISETP.GE.U32.AND P4, PT, R11, UR10, PT ;  /* 0x0000000a0b007c0c */ /* 0x000fe2000bf86070 */
[----:B------:R-:W-:Y:S01]  /*0520*/  IMAD R47, R30, UR5, R47 ;  /* 0x000000051e2f7c24 */ /* 0x000fe2000f8e022f */
[----:B------:R-:W-:Y:S01]  /*0530*/  ISETP.GE.U32.AND P0, PT, R24, UR12, PT ;  /* 0x0000000c18007c0c */ /* 0x000fe2000bf06070 */
[----:B------:R-:W-:Y:S01]  /*0540*/  IMAD.WIDE.U32 R30, R30, UR4, RZ ;  /* 0x000000041e1e7c25 */ /* 0x000fe2000f8e00ff */
[----:B------:R-:W-:Y:S01]  /*0550*/  ISETP.GE.U32.AND P1, PT, R25, UR10, PT ;  /* 0x0000000a19007c0c */ /* 0x000fe2000bf26070 */
[----:B------:R-:W1:Y:S01]  /*0560*/  LDCU.64 UR12, c[0x0][0x380] ;  /* 0x00007000ff0c77ac */ /* 0x000e620008000a00 */
[----:B------:R-:W-:Y:S01]  /*0570*/  ISETP.GE.U32.AND P3, PT, R15, UR10, PT ;  /* 0x0000000a0f007c0c */ /* 0x000fe2000bf66070 */
[----:B------:R-:W-:Y:S01]  /*0580*/  IMAD.IADD R10, R31, 0x1, R47 ;  /* 0x000000011f0a7824 */ /* 0x000fe200078e022f */
[----:B------:R-:W-:-:S02]  /*0590*/  ISETP.GE.U32.AND P6, PT, R5, UR10, PT ;  /* 0x0000000a05007c0c */ /* 0x000fc4000bfc6070 */
[----:B------:R-:W-:Y:S02]  /*05a0*/  ISETP.GE.U32.AND.EX P5, PT, R13, RZ, PT, P5 ;  /* 0x000000ff0d00720c */ /* 0x000fe40003fa6150 */
[----:B------:R-:W-:Y:S02]  /*05b0*/  ISETP.GE.U32.AND.EX P2, PT, R21, RZ, PT, P2 ;  /* 0x000000ff1500720c */ /* 0x000fe40003f46120 */
[----:B------:R-:W-:Y:S02]  /*05c0*/  ISETP.GE.U32.AND.EX P4, PT, R17, RZ, PT, P4 ;  /* 0x000000ff1100720c */ /* 0x000fe40003f86140 */
[----:B------:R-:W-:Y:S02]  /*05d0*/  ISETP.GE.U32.AND.EX P1, PT, R27, RZ, PT, P1 ;  /* 0x000000ff1b00720c */ /* 0x000fe40003f26110 */
[----:B------:R-:W-:Y:S02]  /*05e0*/  ISETP.GE.U32.AND.EX P3, PT, R4, RZ, PT, P3 ;  /* 0x000000ff0400720c */ /* 0x000fe40003f66130 */
[----:B------:R-:W-:-:S02]  /*05f0*/  ISETP.GE.U32.AND.EX P6, PT, R9, RZ, PT, P6 ;  /* 0x000000ff0900720c */ /* 0x000fc40003fc6160 */
[C---:B------:R-:W-:Y:S02]  /*0600*/  ISETP.GE.U32.AND.EX P0, PT, R6.reuse, RZ, PT, P0 ;  /* 0x000000ff0600720c */ /* 0x040fe40003f06100 */
[-C--:B------:R-:W-:Y:S02]  /*0610*/  SEL R18, R7, R16.reuse, !P5 ;  /* 0x0000001007127207 */ /* 0x080fe40006800000 */
[-C--:B------:R-:W-:Y:S02]  /*0620*/  SEL R20, R11, R16.reuse, !P4 ;  /* 0x000000100b147207 */ /* 0x080fe40006000000 */
[----:B------:R-:W-:Y:S02]  /*0630*/  SEL R7, R21, RZ, !P2 ;  /* 0x000000ff15077207 */ /* 0x000fe40005000000 */
[----:B------:R-:W-:Y:S02]  /*0640*/  SEL R6, R6, RZ, !P0 ;  /* 0x000000ff06067207 */ /* 0x000fe40004000000 */
        /* <DEDUP_REMOVED lines=18> */
[----:B------:R-:W-:Y:S01]  /*0770*/  SEL R24, R24, R3, !P0 ;  /* 0x0000000318187207 */ /* 0x000fe20004000000 */
[----:B------:R-:W-:Y:S01]  /*0780*/  IMAD R9, R9, UR11, RZ ;  /* 0x0000000b09097c24 */ /* 0x000fe2000f8e02ff */
[----:B------:R-:W-:Y:S01]  /*0790*/  IADD3 R3, P0, P1, R40, R42, R0 ;  /* 0x0000002a28037210 */ /* 0x000fe2000791e000 */
[----:B------:R-:W-:-:S02]  /*07a0*/  IMAD R7, R38, UR5, R23 ;  /* 0x0000000526077c24 */ /* 0x000fc4000f8e0217 */
[----:B------:R-:W-:Y:S02]  /*07b0*/  IMAD R11, R36, UR5, R15 ;  /* 0x00000005240b7c24 */ /* 0x000fe4000f8e020f */
[----:B------:R-:W-:-:S04]  /*07c0*/  IMAD.WIDE.U32 R38, R38, UR4, RZ ;  /* 0x0000000426267c25 */ /* 0x000fc8000f8e00ff */
[----:B------:R-:W-:Y:S02]  /*07d0*/  IMAD R15, R34, UR5, R19 ;  /* 0x00000005220f7c24 */ /* 0x000fe4000f8e0213 */
[----:B------:R-:W-:Y:S02]  /*07e0*/  IMAD R51, R26, UR7, R51 ;  /* 0x000000071a337c24 */ /* 0x000fe4000f8e0233 */
[----:B------:R-:W-:Y:S02]  /*07f0*/  IMAD.IADD R5, R41, 0x1, R5 ;  /* 0x0000000129057824 */ /* 0x000fe400078e0205 */
[----:B------:R-:W-:-:S03]  /*0800*/  IMAD.WIDE.U32 R36, R36, UR4, RZ ;  /* 0x0000000424247c25 */ /* 0x000fc6000f8e00ff */
[----:B------:R-:W-:Y:S01]  /*0810*/  IADD3.X R4, PT, PT, R5, R2, RZ, P0, P1 ;  /* 0x0000000205047210 */ /* 0x000fe200007e24ff */
[----:B------:R-:W-:-:S04]  /*0820*/  IMAD.WIDE.U32 R34, R34, UR4, RZ ;  /* 0x0000000422227c25 */ /* 0x000fc8000f8e00ff */
[----:B------:R-:W-:Y:S02]  /*0830*/  IMAD R49, R28, UR7, R49 ;  /* 0x000000071c317c24 */ /* 0x000fe4000f8e0231 */
[----:B------:R-:W-:-:S04]  /*0840*/  IMAD.WIDE.U32 R26, R26, UR11, RZ ;  /* 0x0000000b1a1a7c25 */ /* 0x000fc8000f8e00ff */
[----:B------:R-:W-:Y:S01]  /*0850*/  IMAD R53, R24, UR5, R21 ;  /* 0x0000000518357c24 */ /* 0x000fe2000f8e0215 */
[----:B------:R-:W-:Y:S01]  /*0860*/  UMOV UR5, 0xfffffffd ;  /* 0xfffffffd00057882 */ /* 0x000fe20000000000 */
[----:B------:R-:W-:Y:S02]  /*0870*/  IMAD R55, R22, UR7, R55 ;  /* 0x0000000716377c24 */ /* 0x000fe4000f8e0237 */
[----:B------:R-:W-:Y:S02]  /*0880*/  IMAD R57, R20, UR7, R17 ;  /* 0x0000000714397c24 */ /* 0x000fe4000f8e0211 */
[----:B------:R-:W-:Y:S02]  /*0890*/  IMAD R59, R18, UR7, R13 ;  /* 0x00000007123b7c24 */ /* 0x000fe4000f8e020d */
[----:B------:R-:W-:Y:S02]  /*08a0*/  IMAD R61, R16, UR7, R9 ;  /* 0x00000007103d7c24 */ /* 0x000fe4000f8e0209 */
[----:B------:R-:W-:-:S04]  /*08b0*/  IMAD.WIDE.U32 R28, R28, UR11, RZ ;  /* 0x0000000b1c1c7c25 */ /* 0x000fc8000f8e00ff */
        /* <DEDUP_REMOVED lines=17> */
.L_x_28:
[----:B------:R-:W-:Y:S01]  /*09d0*/  IMAD.U32 R58, RZ, RZ, UR5 ;  /* 0x00000005ff3a7e24 */ /* 0x000fe2000f8e00ff */
[----:B------:R-:W-:-:S04]  /*09e0*/  IADD3 R61, P0, PT, R0, UR5, RZ ;  /* 0x00000005003d7c10 */ /* 0x000fc8000ff1e0ff */
[----:B------:R-:W-:Y:S02]  /*09f0*/  LEA.HI.X.SX32 R58, R58, RZ, 0x1, P0 ;  /* 0x000000ff3a3a7211 */ /* 0x000fe400000f0eff */
[----:B------:R-:W-:Y:S02]  /*0a00*/  ISETP.GE.U32.AND P0, PT, R61, UR11, PT ;  /* 0x0000000b3d007c0c */ /* 0x000fe4000bf06070 */
[C---:B------:R-:W-:Y:S02]  /*0a10*/  ISETP.GE.AND P1, PT, R58.reuse, RZ, PT ;  /* 0x000000ff3a00720c */ /* 0x040fe40003f26270 */
[----:B------:R-:W-:-:S04]  /*0a20*/  ISETP.GE.AND.EX P0, PT, R58, UR7, PT, P0 ;  /* 0x000000073a007c0c */ /* 0x000fc8000bf06300 */
[----:B------:R-:W-:Y:S02]  /*0a30*/  SEL R61, R0, R61, P0 ;  /* 0x0000003d003d7207 */ /* 0x000fe40000000000 */
[----:B------:R-:W-:Y:S02]  /*0a40*/  SEL R58, R58, RZ, !P0 ;  /* 0x000000ff3a3a7207 */ /* 0x000fe40004000000 */
[----:B------:R-:W-:Y:S02]  /*0a50*/  SEL R61, R0, R61, !P1 ;  /* 0x0000003d003d7207 */ /* 0x000fe40004800000 */
[----:B------:R-:W-:Y:S02]  /*0a60*/  SEL R58, R58, RZ, P1 ;  /* 0x000000ff3a3a7207 */ /* 0x000fe40000800000 */
[----:B0-----:R-:W-:-:S05]  /*0a70*/  IADD3 R57, P0, PT, R61, R26, RZ ;  /* 0x0000001a3d397210 */ /* 0x001fca0007f1e0ff */
[----:B------:R-:W-:Y:S01]  /*0a80*/  IMAD.X R52, R58, 0x1, R12, P0 ;  /* 0x000000013a347824 */ /* 0x000fe200000e060c */
[----:B------:R-:W-:-:S05]  /*0a90*/  IADD3 R45, P0, PT, R57, R38, RZ ;  /* 0x00000026392d7210 */ /* 0x000fca0007f1e0ff */
[----:B------:R-:W-:Y:S01]  /*0aa0*/  IMAD.X R46, R52, 0x1, R6, P0 ;  /* 0x00000001342e7824 */ /* 0x000fe200000e0606 */
[----:B------:R-:W-:-:S04]  /*0ab0*/  LEA R44, P0, R45, UR12, 0x1 ;  /* 0x0000000c2d2c7c11 */ /* 0x000fc8000f8008ff */
[----:B------:R-:W-:Y:S02]  /*0ac0*/  LEA.HI.X R45, R45, UR13, R46, 0x1, P0 ;  /* 0x0000000d2d2d7c11 */ /* 0x000fe400080f0c2e */
[----:B------:R-:W-:-:S03]  /*0ad0*/  IADD3 R47, P0, PT, R57, R36, RZ ;  /* 0x00000024392f7210 */ /* 0x000fc60007f1e0ff */
[----:B------:R0:W2:Y:S02]  /*0ae0*/  LDG.E.U16 R55, desc[UR8][R44.64] ;  /* 0x000000082c377981 */ /* 0x0000a4000c1e1500 */
[----:B------:R-:W-:Y:S01]  /*0af0*/  IMAD.X R48, R52, 0x1, R7, P0 ;  /* 0x0000000134307824 */ /* 0x000fe200000e0607 */
[----:B------:R-:W-:-:S04]  /*0b00*/  LEA R46, P0, R47, UR12, 0x1 ;  /* 0x0000000c2f2e7c11 */ /* 0x000fc8000f8008ff */
[----:B------:R-:W-:Y:S02]  /*0b10*/  LEA.HI.X R47, R47, UR13, R48, 0x1, P0 ;  /* 0x0000000d2f2f7c11 */ /* 0x000fe400080f0c30 */
[----:B------:R-:W-:-:S03]  /*0b20*/  IADD3 R49, P0, PT, R57, R34, RZ ;  /* 0x0000002239317210 */ /* 0x000fc60007f1e0ff */
[----:B------:R1:W3:Y:S02]  /*0b30*/  LDG.E.U16 R54, desc[UR8][R46.64] ;  /* 0x000000082e367981 */ /* 0x0002e4000c1e1500 */
        /* <DEDUP_REMOVED lines=12> */
[----:B------:R-:W-:-:S05]  /*0c00*/  LEA.HI.X R47, R47, UR13, R56, 0x1, P0 ;  /* 0x0000000d2f2f7c11 */ /* 0x000fca00080f0c38 */
[----:B------:R1:W5:Y:S01]  /*0c10*/  LDG.E.U16 R53, desc[UR8][R46.64] ;  /* 0x000000082e357981 */ /* 0x000362000c1e1500 */
[----:B----4-:R-:W-:-:S05]  /*0c20*/  IADD3 R49, P0, PT, R57, R30, RZ ;  /* 0x0000001e39317210 */ /* 0x010fca0007f1e0ff */
[----:B------:R-:W-:Y:S01]  /*0c30*/  IMAD.X R56, R52, 0x1, R10, P0 ;  /* 0x0000000134387824 */ /* 0x000fe200000e060a */
[----:B------:R-:W-:-:S04]  /*0c40*/  LEA R48, P0, R49, UR12, 0x1 ;  /* 0x0000000c31307c11 */ /* 0x000fc8000f8008ff */
[----:B------:R-:W-:Y:S02]  /*0c50*/  LEA.HI.X R49, R49, UR13, R56, 0x1, P0 ;  /* 0x0000000d31317c11 */ /* 0x000fe400080f0c38 */
[----:B------:R-:W-:-:S03]  /*0c60*/  IADD3 R57, P0, PT, R57, R24, RZ ;  /* 0x0000001839397210 */ /* 0x000fc60007f1e0ff */
[----:B------:R4:W5:Y:S01]  /*0c70*/  LDG.E.U16 R56, desc[UR8][R48.64] ;  /* 0x0000000830387981 */ /* 0x000962000c1e1500 */
[----:B------:R-:W-:Y:S01]  /*0c80*/  ULEA UR6, UR4, UR14, 0x1 ;  /* 0x0000000e04067291 */ /* 0x000fe2000f8e08ff */
[----:B------:R-:W-:Y:S01]  /*0c90*/  IMAD.X R52, R52, 0x1, R13, P0 ;  /* 0x0000000134347824 */ /* 0x000fe200000e060d */
[----:B0-----:R-:W-:-:S04]  /*0ca0*/  LEA R44, P0, R57, UR12, 0x1 ;  /* 0x0000000c392c7c11 */ /* 0x001fc8000f8008ff */
[----:B------:R-:W-:Y:S02]  /*0cb0*/  LEA.HI.X R45, R57, UR13, R52, 0x1, P0 ;  /* 0x0000000d392d7c11 */ /* 0x000fe400080f0c34 */
[----:B-1----:R-:W-:-:S03]  /*0cc0*/  IADD3 R47, P0, PT, R61, R22, RZ ;  /* 0x000000163d2f7210 */ /* 0x002fc60007f1e0ff */
[----:B------:R0:W5:Y:S02]  /*0cd0*/  LDG.E.U16 R57, desc[UR8][R44.64] ;  /* 0x000000082c397981 */ /* 0x000164000c1e1500 */
[----:B------:R-:W-:Y:S01]  /*0ce0*/  IMAD.X R46, R58, 0x1, R14, P0 ;  /* 0x000000013a2e7824 */ /* 0x000fe200000e060e */
[----:B------:R-:W-:-:S05]  /*0cf0*/  IADD3 R52, P0, PT, R47, R38, RZ ;  /* 0x000000262f347210 */ /* 0x000fca0007f1e0ff */
[----:B----4-:R-:W-:Y:S01]  /*0d00*/  IMAD.X R49, R46, 0x1, R6, P0 ;  /* 0x000000012e317824 */ /* 0x010fe200000e0606 */
[----:B------:R-:W-:-:S04]  /*0d10*/  LEA R48, P0, R52, UR12, 0x1 ;  /* 0x0000000c34307c11 */ /* 0x000fc8000f8008ff */
[----:B------:R-:W-:-:S05]  /*0d20*/  LEA.HI.X R49, R52, UR13, R49, 0x1, P0 ;  /* 0x0000000d34317c11 */ /* 0x000fca00080f0c31 */
[----:B------:R1:W4:Y:S01]  /*0d30*/  LDG.E.U16 R52, desc[UR8][R48.64] ;  /* 0x0000000830347981 */ /* 0x000322000c1e1500 */
[----:B0-----:R-:W-:-:S05]  /*0d40*/  IADD3 R45, P0, PT, R47, R36, RZ ;  /* 0x000000242f2d7210 */ /* 0x001fca0007f1e0ff */
[----:B-1----:R-:W-:Y:S01]  /*0d50*/  IMAD.X R48, R46, 0x1, R7, P0 ;  /* 0x000000012e307824 */ /* 0x002fe200000e0607 */
[----:B------:R-:W-:-:S04]  /*0d60*/  LEA R44, P0, R45, UR12, 0x1 ;  /* 0x0000000c2d2c7c11 */ /* 0x000fc8000f8008ff */
[----:B------:R-:W-:-:S06]  /*0d70*/  LEA.HI.X R45, R45, UR13, R48, 0x1, P0 ;  /* 0x0000000d2d2d7c11 */ /* 0x000fcc00080f0c30 */
[----:B------:R0:W4:Y:S04]  /*0d80*/  LDG.E.U16 R45, desc[UR8][R44.64] ;  /* 0x000000082c2d7981 */ /* 0x000128000c1e1500 */
[----:B--2---:R1:W-:Y:S02]  /*0d90*/  STL.U16 [UR6], R55 ;  /* 0x00000037ff007987 */ /* 0x0043e40008100406 */
[----:B-1----:R-:W-:Y:S02]  /*0da0*/  IADD3 R55, P0, PT, R47, R34, RZ ;  /* 0x000000222f377210 */ /* 0x002fe40007f1e0ff */
[----:B---3--:R1:W-:Y:S03]  /*0db0*/  STL.U16 [UR6+0x2], R54 ;  /* 0x00000236ff007987 */ /* 0x0083e60008100406 */
[----:B0-----:R-:W-:Y:S01]  /*0dc0*/  IMAD.X R44, R46, 0x1, R8, P0 ;  /* 0x000000012e2c7824 */ /* 0x001fe200000e0608 */
[----:B-1----:R-:W-:-:S04]  /*0dd0*/  LEA R54, P0, R55, UR12, 0x1 ;  /* 0x0000000c37367c11 */ /* 0x002fc8000f8008ff */
[----:B------:R-:W-:Y:S02]  /*0de0*/  LEA.HI.X R55, R55, UR13, R44, 0x1, P0 ;  /* 0x0000000d37377c11 */ /* 0x000fe400080f0c2c */
[----:B------:R-:W-:-:S05]  /*0df0*/  IADD3 R49, P0, PT, R47, R40, RZ ;  /* 0x000000282f317210 */ /* 0x000fca0007f1e0ff */
[----:B------:R-:W-:Y:S01]  /*0e00*/  IMAD.X R44, R46, 0x1, R5, P0 ;  /* 0x000000012e2c7824 */ /* 0x000fe200000e0605 */
[C---:B------:R-:W-:Y:S01]  /*0e10*/  LEA R48, P0, R49.reuse, UR12, 0x1 ;  /* 0x0000000c31307c11 */ /* 0x040fe2000f8008ff */
[----:B-----5:R0:W-:Y:S03]  /*0e20*/  STL.U16 [UR6+0x4], R59 ;  /* 0x0000043bff007987 */ /* 0x0201e60008100406 */
[----:B------:R-:W-:Y:S01]  /*0e30*/  LEA.HI.X R49, R49, UR13, R44, 0x1, P0 ;  /* 0x0000000d31317c11 */ /* 0x000fe200080f0c2c */
[----:B0-----:R-:W2:Y:S04]  /*0e40*/  LDG.E.U16 R59, desc[UR8][R54.64] ;  /* 0x00000008363b7981 */ /* 0x001ea8000c1e1500 */
[----:B------:R0:W3:Y:S02]  /*0e50*/  LDG.E.U16 R44, desc[UR8][R48.64] ;  /* 0x00000008302c7981 */ /* 0x0000e4000c1e1500 */
[----:B0-----:R-:W-:-:S05]  /*0e60*/  IADD3 R48, P0, PT, R47, R32, RZ ;  /* 0x000000202f307210 */ /* 0x001fca0007f1e0ff */
[----:B------:R-:W-:Y:S01]  /*0e70*/  IMAD.X R49, R46, 0x1, R9, P0 ;  /* 0x000000012e317824 */ /* 0x000fe200000e0609 */
[C---:B------:R-:W-:Y:S01]  /*0e80*/  LEA R54, P0, R48.reuse, UR12, 0x1 ;  /* 0x0000000c30367c11 */ /* 0x040fe2000f8008ff */
[----:B------:R0:W-:Y:S03]  /*0e90*/  STL.U16 [UR6+0x6], R60 ;  /* 0x0000063cff007987 */ /* 0x0001e60008100406 */
[----:B------:R-:W-:Y:S02]  /*0ea0*/  LEA.HI.X R55, R48, UR13, R49, 0x1, P0 ;  /* 0x0000000d30377c11 */ /* 0x000fe400080f0c31 */
[----:B0-----:R-:W-:Y:S01]  /*0eb0*/  IADD3 R60, P0, PT, R47, R30, RZ ;  /* 0x0000001e2f3c7210 */ /* 0x001fe20007f1e0ff */
[----:B------:R0:W-:Y:S04]  /*0ec0*/  STL.U16 [UR6+0x8], R53 ;  /* 0x00000835ff007987 */ /* 0x0001e80008100406 */
[----:B------:R-:W-:Y:S01]  /*0ed0*/  IMAD.X R49, R46, 0x1, R10, P0 ;  /* 0x000000012e317824 */ /* 0x000fe200000e060a */
[C---:B------:R-:W-:Y:S01]  /*0ee0*/  LEA R48, P0, R60.reuse, UR12, 0x1 ;  /* 0x0000000c3c307c11 */ /* 0x040fe2000f8008ff */
[----:B------:R1:W5:Y:S03]  /*0ef0*/  LDG.E.U16 R54, desc[UR8][R54.64] ;  /* 0x0000000836367981 */ /* 0x000366000c1e1500 */
[----:B------:R-:W-:-:S05]  /*0f00*/  LEA.HI.X R49, R60, UR13, R49, 0x1, P0 ;  /* 0x0000000d3c317c11 */ /* 0x000fca00080f0c31 */
[----:B0-----:R-:W5:Y:S01]  /*0f10*/  LDG.E.U16 R53, desc[UR8][R48.64] ;  /* 0x0000000830357981 */ /* 0x001f62000c1e1500 */
[----:B------:R-:W-:-:S05]  /*0f20*/  IADD3 R47, P0, PT, R47, R24, RZ ;  /* 0x000000182f2f7210 */ /* 0x000fca0007f1e0ff */
[----:B------:R-:W-:Y:S01]  /*0f30*/  IMAD.X R60, R46, 0x1, R13, P0 ;  /* 0x000000012e3c7824 */ /* 0x000fe200000e060d */
[----:B------:R-:W-:-:S04]  /*0f40*/  LEA R46, P0, R47, UR12, 0x1 ;  /* 0x0000000c2f2e7c11 */ /* 0x000fc8000f8008ff */
[----:B------:R-:W-:-:S05]  /*0f50*/  LEA.HI.X R47, R47, UR13, R60, 0x1, P0 ;  /* 0x0000000d2f2f7c11 */ /* 0x000fca00080f0c3c */
[----:B------:R0:W5:Y:S01]  /*0f60*/  LDG.E.U16 R60, desc[UR8][R46.64] ;  /* 0x000000082e3c7981 */ /* 0x000162000c1e1500 */
[----:B-1----:R-:W-:-:S03]  /*0f70*/  IADD3 R55, P0, PT, R61, R20, RZ ;  /* 0x000000143d377210 */ /* 0x002fc60007f1e0ff */
[----:B----4-:R1:W-:Y:S02]  /*0f80*/  STL.U16 [UR6+0xe], R52 ;  /* 0x00000e34ff007987 */ /* 0x0103e40008100406 */
[----:B-1----:R-:W-:Y:S01]  /*0f90*/  IMAD.X R52, R58, 0x1, R15, P0 ;  /* 0x000000013a347824 */ /* 0x002fe200000e060f */
[----:B0-----:R-:W-:Y:S01]  /*0fa0*/  IADD3 R46, P0, PT, R55, R38, RZ ;  /* 0x00000026372e7210 */ /* 0x001fe20007f1e0ff */
[----:B------:R0:W-:Y:S04]  /*0fb0*/  STL.U16 [UR6+0xa], R56 ;  /* 0x00000a38ff007987 */ /* 0x0001e80008100406 */
[----:B------:R-:W-:Y:S01]  /*0fc0*/  IMAD.X R49, R52, 0x1, R6, P0 ;  /* 0x0000000134317824 */ /* 0x000fe200000e0606 */
[----:B------:R1:W-:Y:S01]  /*0fd0*/  STL.U16 [UR6+0xc], R57 ;  /* 0x00000c39ff007987 */ /* 0x0003e20008100406 */
[----:B0-----:R-:W-:-:S04]  /*0fe0*/  LEA R56, P0, R46, UR12, 0x1 ;  /* 0x0000000c2e387c11 */ /* 0x001fc8000f8008ff */
[----:B-1----:R-:W-:Y:S02]  /*0ff0*/  LEA.HI.X R57, R46, UR13, R49, 0x1, P0 ;  /* 0x0000000d2e397c11 */ /* 0x002fe400080f0c31 */
[----:B------:R-:W-:-:S03]  /*1000*/  IADD3 R47, P0, PT, R55, R36, RZ ;  /* 0x00000024372f7210 */ /* 0x000fc60007f1e0ff */
[----:B------:R-:W4:Y:S02]  /*1010*/  LDG.E.U16 R56, desc[UR8][R56.64] ;  /* 0x0000000838387981 */ /* 0x000f24000c1e1500 */
[----:B------:R-:W-:Y:S01]  /*1020*/  IMAD.X R48, R52, 0x1, R7, P0 ;  /* 0x0000000134307824 */ /* 0x000fe200000e0607 */
[----:B------:R-:W-:-:S04]  /*1030*/  LEA R46, P0, R47, UR12, 0x1 ;  /* 0x0000000c2f2e7c11 */ /* 0x000fc8000f8008ff */
[----:B------:R-:W-:Y:S02]  /*1040*/  LEA.HI.X R47, R47, UR13, R48, 0x1, P0 ;  /* 0x0000000d2f2f7c11 */ /* 0x000fe400080f0c30 */
[----:B------:R-:W-:-:S03]  /*1050*/  IADD3 R49, P0, PT, R55, R34, RZ ;  /* 0x0000002237317210 */ /* 0x000fc60007f1e0ff */
[----:B------:R0:W4:Y:S02]  /*1060*/  LDG.E.U16 R57, desc[UR8][R46.64] ;  /* 0x000000082e397981 */ /* 0x000124000c1e1500 */
[----:B0-----:R-:W-:Y:S01]  /*1070*/  IMAD.X R46, R52, 0x1, R8, P0 ;  /* 0x00000001342e7824 */ /* 0x001fe200000e0608 */
[C---:B------:R-:W-:Y:S01]  /*1080*/  LEA R48, P0, R49.reuse, UR12, 0x1 ;  /* 0x0000000c31307c11 */ /* 0x040fe2000f8008ff */
[----:B------:R0:W-:Y:S03]  /*1090*/  STL.U16 [UR6+0x10], R45 ;  /* 0x0000102dff007987 */ /* 0x0001e60008100406 */
[----:B------:R-:W-:Y:S02]  /*10a0*/  LEA.HI.X R49, R49, UR13, R46, 0x1, P0 ;  /* 0x0000000d31317c11 */ /* 0x000fe400080f0c2e */
[----:B0-----:R-:W-:-:S05]  /*10b0*/  IADD3 R45, P0, PT, R55, R40, RZ ;  /* 0x00000028372d7210 */ /* 0x001fca0007f1e0ff */
[----:B------:R-:W-:Y:S01]  /*10c0*/  IMAD.X R46, R52, 0x1, R5, P0 ;  /* 0x00000001342e7824 */ /* 0x000fe200000e0605 */
[----:B--2---:R0:W-:Y:S04]  /*10d0*/  STL.U16 [UR6+0x12], R59 ;  /* 0x0000123bff007987 */ /* 0x0041e80008100406 */
[----:B---3--:R1:W-:Y:S04]  /*10e0*/  STL.U16 [UR6+0x14], R44 ;  /* 0x0000142cff007987 */ /* 0x0083e80008100406 */
[----:B0-----:R0:W2:Y:S01]  /*10f0*/  LDG.E.U16 R59, desc[UR8][R48.64] ;  /* 0x00000008303b7981 */ /* 0x0010a2000c1e1500 */
[----:B-1----:R-:W-:-:S04]  /*1100*/  LEA R44, P0, R45, UR12, 0x1 ;  /* 0x0000000c2d2c7c11 */ /* 0x002fc8000f8008ff */
[----:B------:R-:W-:Y:S02]  /*1110*/  LEA.HI.X R45, R45, UR13, R46, 0x1, P0 ;  /* 0x0000000d2d2d7c11 */ /* 0x000fe400080f0c2e */
[----:B------:R-:W-:-:S04]  /*1120*/  IADD3 R47, P0, PT, R55, R32, RZ ;  /* 0x00000020372f7210 */ /* 0x000fc80007f1e0ff */
[----:B------:R-:W3:Y:S01]  /*1130*/  LDG.E.U16 R45, desc[UR8][R44.64] ;  /* 0x000000082c2d7981 */ /* 0x000ee2000c1e1500 */
[----:B0-----:R-:W-:Y:S01]  /*1140*/  IMAD.X R48, R52, 0x1, R9, P0 ;  /* 0x0000000134307824 */ /* 0x001fe200000e0609 */
[----:B------:R-:W-:-:S04]  /*1150*/  LEA R46, P0, R47, UR12, 0x1 ;  /* 0x0000000c2f2e7c11 */ /* 0x000fc8000f8008ff */
[----:B------:R-:W-:-:S05]  /*1160*/  LEA.HI.X R47, R47, UR13, R48, 0x1, P0 ;  /* 0x0000000d2f2f7c11 */ /* 0x000fca00080f0c30 */
[----:B------:R0:W3:Y:S01]  /*1170*/  LDG.E.U16 R44, desc[UR8][R46.64] ;  /* 0x000000082e2c7981 */ /* 0x0000e2000c1e1500 */
[----:B------:R-:W-:-:S05]  /*1180*/  IADD3 R49, P0, PT, R55, R30, RZ ;  /* 0x0000001e37317210 */ /* 0x000fca0007f1e0ff */
[----:B0-----:R-:W-:Y:S01]  /*1190*/  IMAD.X R46, R52, 0x1, R10, P0 ;  /* 0x00000001342e7824 */ /* 0x001fe200000e060a */
[----:B------:R-:W-:-:S04]  /*11a0*/  LEA R48, P0, R49, UR12, 0x1 ;  /* 0x0000000c31307c11 */ /* 0x000fc8000f8008ff */
[----:B------:R-:W-:Y:S02]  /*11b0*/  LEA.HI.X R49, R49, UR13, R46, 0x1, P0 ;  /* 0x0000000d31317c11 */ /* 0x000fe400080f0c2e */
[----:B------:R-:W-:Y:S01]  /*11c0*/  IADD3 R55, P0, PT, R55, R24, RZ ;  /* 0x0000001837377210 */ /* 0x000fe20007f1e0ff */
[----:B-----5:R0:W-:Y:S04]  /*11d0*/  STL.U16 [UR6+0x18], R53 ;  /* 0x00001835ff007987 */ /* 0x0201e80008100406 */
[----:B------:R1:W-:Y:S01]  /*11e0*/  STL.U16 [UR6+0x16], R54 ;  /* 0x00001636ff007987 */ /* 0x0003e20008100406 */
[----:B------:R-:W-:-:S03]  /*11f0*/  IMAD.X R52, R52, 0x1, R13, P0 ;  /* 0x0000000134347824 */ /* 0x000fc600000e060d */
[----:B0-----:R0:W5:Y:S01]  /*1200*/  LDG.E.U16 R53, desc[UR8][R48.64] ;  /* 0x0000000830357981 */ /* 0x001162000c1e1500 */
[----:B-1----:R-:W-:-:S04]  /*1210*/  LEA R54, P0, R55, UR12, 0x1 ;  /* 0x0000000c37367c11 */ /* 0x002fc8000f8008ff */
[----:B------:R-:W-:Y:S02]  /*1220*/  LEA.HI.X R55, R55, UR13, R52, 0x1, P0 ;  /* 0x0000000d37377c11 */ /* 0x000fe400080f0c34 */
[----:B------:R-:W-:-:S03]  /*1230*/  IADD3 R47, P0, PT, R61, R42, RZ ;  /* 0x0000002a3d2f7210 */ /* 0x000fc60007f1e0ff */
[----:B------:R1:W5:Y:S02]  /*1240*/  LDG.E.U16 R52, desc[UR8][R54.64] ;  /* 0x0000000836347981 */ /* 0x000364000c1e1500 */
[----:B------:R-:W-:Y:S01]  /*1250*/  IMAD.X R46, R58, 0x1, R2, P0 ;  /* 0x000000013a2e7824 */ /* 0x000fe200000e0602 */
[----:B0-----:R-:W-:-:S05]  /*1260*/  IADD3 R49, P0, PT, R47, R38, RZ ;  /* 0x000000262f317210 */ /* 0x001fca0007f1e0ff */
[----:B-1----:R-:W-:Y:S01]  /*1270*/  IMAD.X R54, R46, 0x1, R6, P0 ;  /* 0x000000012e367824 */ /* 0x002fe200000e0606 */
[----:B------:R-:W-:-:S04]  /*1280*/  LEA R48, P0, R49, UR12, 0x1 ;  /* 0x0000000c31307c11 */ /* 0x000fc8000f8008ff */
[----:B------:R-:W-:Y:S01]  /*1290*/  LEA.HI.X R49, R49, UR13, R54, 0x1, P0 ;  /* 0x0000000d31317c11 */ /* 0x000fe200080f0c36 */
[----:B------:R0:W-:Y:S04]  /*12a0*/  STL.U16 [UR6+0x1a], R60 ;  /* 0x00001a3cff007987 */ /* 0x0001e80008100406 */
[----:B0-----:R0:W5:Y:S01]  /*12b0*/  LDG.E.U16 R60, desc[UR8][R48.64] ;  /* 0x00000008303c7981 */ /* 0x001162000c1e1500 */
[----:B------:R-:W-:-:S03]  /*12c0*/  IADD3 R54, P0, PT, R47, R36, RZ ;  /* 0x000000242f367210 */ /* 0x000fc60007f1e0ff */
[----:B----4-:R1:W-:Y:S02]  /*12d0*/  STL.U16 [UR6+0x1c], R56 ;  /* 0x00001c38ff007987 */ /* 0x0103e40008100406 */
[----:B------:R-:W-:Y:S02]  /*12e0*/  IMAD.X R55, R46, 0x1, R7, P0 ;  /* 0x000000012e377824 */ /* 0x000fe400000e0607 */
[----:B------:R4:W-:Y:S01]  /*12f0*/  STL.U16 [UR6+0x1e], R57 ;  /* 0x00001e39ff007987 */ /* 0x0009e20008100406 */
[----:B-1----:R-:W-:-:S04]  /*1300*/  LEA R56, P0, R54, UR12, 0x1 ;  /* 0x0000000c36387c11 */ /* 0x002fc8000f8008ff */
[----:B----4-:R-:W-:Y:S02]  /*1310*/  LEA.HI.X R57, R54, UR13, R55, 0x1, P0 ;  /* 0x0000000d36397c11 */ /* 0x010fe400080f0c37 */
[----:B------:R-:W-:-:S03]  /*1320*/  IADD3 R55, P0, PT, R47, R34, RZ ;  /* 0x000000222f377210 */ /* 0x000fc60007f1e0ff */
[----:B------:R-:W4:Y:S02]  /*1330*/  LDG.E.U16 R56, desc[UR8][R56.64] ;  /* 0x0000000838387981 */ /* 0x000f24000c1e1500 */
[----:B0-----:R-:W-:Y:S01]  /*1340*/  IMAD.X R48, R46, 0x1, R8, P0 ;  /* 0x000000012e307824 */ /* 0x001fe200000e0608 */
[----:B------:R-:W-:-:S04]  /*1350*/  LEA R54, P0, R55, UR12, 0x1 ;  /* 0x0000000c37367c11 */ /* 0x000fc8000f8008ff */
[----:B------:R-:W-:Y:S02]  /*1360*/  LEA.HI.X R55, R55, UR13, R48, 0x1, P0 ;  /* 0x0000000d37377c11 */ /* 0x000fe400080f0c30 */
[----:B------:R-:W-:Y:S01]  /*1370*/  IADD3 R49, P0, PT, R47, R40, RZ ;  /* 0x000000282f317210 */ /* 0x000fe20007f1e0ff */
[----:B--2---:R0:W-:Y:S04]  /*1380*/  STL.U16 [UR6+0x20], R59 ;  /* 0x0000203bff007987 */ /* 0x0041e80008100406 */
[----:B0-----:R0:W2:Y:S02]  /*1390*/  LDG.E.U16 R59, desc[UR8][R54.64] ;  /* 0x00000008363b7981 */ /* 0x0010a4000c1e1500 */
[----:B0-----:R-:W-:Y:S01]  /*13a0*/  IMAD.X R54, R46, 0x1, R5, P0 ;  /* 0x000000012e367824 */ /* 0x001fe200000e0605 */
[----:B------:R-:W-:-:S04]  /*13b0*/  LEA R48, P0, R49, UR12, 0x1 ;  /* 0x0000000c31307c11 */ /* 0x000fc8000f8008ff */
[----:B------:R-:W-:-:S05]  /*13c0*/  LEA.HI.X R49, R49, UR13, R54, 0x1, P0 ;  /* 0x0000000d31317c11 */ /* 0x000fca00080f0c36 */
[----:B------:R0:W2:Y:S04]  /*13d0*/  LDG.E.U16 R57, desc[UR8][R48.64] ;  /* 0x0000000830397981 */ /* 0x0000a8000c1e1500 */
[----:B---3--:R1:W-:Y:S02]  /*13e0*/  STL.U16 [UR6+0x22], R45 ;  /* 0x0000222dff007987 */ /* 0x0083e40008100406 */
[----:B-1----:R-:W-:Y:S02]  /*13f0*/  IADD3 R45, P0, PT, R47, R32, RZ ;  /* 0x000000202f2d7210 */ /* 0x002fe40007f1e0ff */
[----:B------:R1:W-:Y:S03]  /*1400*/  STL.U16 [UR6+0x24], R44 ;  /* 0x0000242cff007987 */ /* 0x0003e60008100406 */
[----:B0-----:R-:W-:Y:S01]  /*1410*/  IMAD.X R48, R46, 0x1, R9, P0 ;  /* 0x000000012e307824 */ /* 0x001fe200000e0609 */
[----:B-1----:R-:W-:-:S04]  /*1420*/  LEA R44, P0, R45, UR12, 0x1 ;  /* 0x0000000c2d2c7c11 */ /* 0x002fc8000f8008ff */
[----:B------:R-:W-:Y:S02]  /*1430*/  LEA.HI.X R45, R45, UR13, R48, 0x1, P0 ;  /* 0x0000000d2d2d7c11 */ /* 0x000fe400080f0c30 */
[----:B------:R-:W-:-:S03]  /*1440*/  IADD3 R54, P0, PT, R47, R30, RZ ;  /* 0x0000001e2f367210 */ /* 0x000fc60007f1e0ff */
[----:B------:R0:W3:Y:S02]  /*1450*/  LDG.E.U16 R55, desc[UR8][R44.64] ;  /* 0x000000082c377981 */ /* 0x0000e4000c1e1500 */
[----:B0-----:R-:W-:Y:S01]  /*1460*/  IMAD.X R45, R46, 0x1, R10, P0 ;  /* 0x000000012e2d7824 */ /* 0x001fe200000e060a */
[----:B------:R-:W-:-:S04]  /*1470*/  LEA R48, P0, R54, UR12, 0x1 ;  /* 0x0000000c36307c11 */ /* 0x000fc8000f8008ff */
[----:B------:R-:W-:Y:S02]  /*1480*/  LEA.HI.X R49, R54, UR13, R45, 0x1, P0 ;  /* 0x0000000d36317c11 */ /* 0x000fe400080f0c2d */
[----:B------:R-:W-:-:S03]  /*1490*/  IADD3 R47, P0, PT, R47, R24, RZ ;  /* 0x000000182f2f7210 */ /* 0x000fc60007f1e0ff */
[----:B------:R-:W3:Y:S02]  /*14a0*/  LDG.E.U16 R54, desc[UR8][R48.64] ;  /* 0x0000000830367981 */ /* 0x000ee4000c1e1500 */
[----:B------:R-:W-:Y:S01]  /*14b0*/  IMAD.X R44, R46, 0x1, R13, P0 ;  /* 0x000000012e2c7824 */ /* 0x000fe200000e060d */
[----:B------:R-:W-:-:S04]  /*14c0*/  LEA R46, P0, R47, UR12, 0x1 ;  /* 0x0000000c2f2e7c11 */ /* 0x000fc8000f8008ff */
[----:B------:R-:W-:Y:S02]  /*14d0*/  LEA.HI.X R47, R47, UR13, R44, 0x1, P0 ;  /* 0x0000000d2f2f7c11 */ /* 0x000fe400080f0c2c */
[----:B------:R-:W-:Y:S01]  /*14e0*/  IADD3 R45, P0, PT, R61, R18, RZ ;  /* 0x000000123d2d7210 */ /* 0x000fe20007f1e0ff */
[----:B-----5:R0:W-:Y:S04]  /*14f0*/  STL.U16 [UR6+0x26], R53 ;  /* 0x00002635ff007987 */ /* 0x0201e80008100406 */
[----:B------:R-:W-:Y:S01]  /*1500*/  IMAD.X R44, R58, 0x1, R50, P0 ;  /* 0x000000013a2c7824 */ /* 0x000fe200000e0632 */
[----:B0-----:R0:W5:Y:S02]  /*1510*/  LDG.E.U16 R53, desc[UR8][R46.64] ;  /* 0x000000082e357981 */ /* 0x001164000c1e1500 */
[----:B0-----:R-:W-:-:S05]  /*1520*/  IADD3 R46, P0, PT, R45, R38, RZ ;  /* 0x000000262d2e7210 */ /* 0x001fca0007f1e0ff */
        /* <DEDUP_REMOVED lines=10> */
[----:B0-----:R0:W5:Y:S02]  /*15d0*/  LDG.E.U16 R60, desc[UR8][R46.64] ;  /* 0x000000082e3c7981 */ /* 0x001164000c1e1500 */
[----:B0-----:R-:W-:-:S05]  /*15e0*/  IADD3 R46, P0, PT, R45, R34, RZ ;  /* 0x000000222d2e7210 */ /* 0x001fca0007f1e0ff */
[----:B------:R-:W-:Y:S01]  /*15f0*/  IMAD.X R47, R44, 0x1, R8, P0 ;  /* 0x000000012c2f7824 */ /* 0x000fe200000e0608 */
[----:B------:R-:W-:-:S04]  /*1600*/  LEA R48, P0, R46, UR12, 0x1 ;  /* 0x0000000c2e307c11 */ /* 0x000fc8000f8008ff */
[----:B------:R-:W-:Y:S02]  /*1610*/  LEA.HI.X R49, R46, UR13, R47, 0x1, P0 ;  /* 0x0000000d2e317c11 */ /* 0x000fe400080f0c2f */
[----:B------:R-:W-:Y:S01]  /*1620*/  IADD3 R46, P0, PT, R45, R40, RZ ;  /* 0x000000282d2e7210 */ /* 0x000fe20007f1e0ff */
[----:B----4-:R0:W-:Y:S04]  /*1630*/  STL.U16 [UR6+0x2c], R56 ;  /* 0x00002c38ff007987 */ /* 0x0101e80008100406 */
[----:B------:R-:W-:Y:S01]  /*1640*/  IMAD.X R47, R44, 0x1, R5, P0 ;  /* 0x000000012c2f7824 */ /* 0x000fe200000e0605 */
[C---:B0-----:R-:W-:Y:S01]  /*1650*/  LEA R56, P0, R46.reuse, UR12, 0x1 ;  /* 0x0000000c2e387c11 */ /* 0x041fe2000f8008ff */
[----:B--2---:R0:W-:Y:S04]  /*1660*/  STL.U16 [UR6+0x2e], R59 ;  /* 0x00002e3bff007987 */ /* 0x0041e80008100406 */
[----:B0-----:R0:W2:Y:S04]  /*1670*/  LDG.E.U16 R59, desc[UR8][R48.64] ;  /* 0x00000008303b7981 */ /* 0x0010a8000c1e1500 */
[----:B------:R1:W-:Y:S02]  /*1680*/  STL.U16 [UR6+0x30], R57 ;  /* 0x00003039ff007987 */ /* 0x0003e40008100406 */
[----:B-1----:R-:W-:-:S02]  /*1690*/  LEA.HI.X R57, R46, UR13, R47, 0x1, P0 ;  /* 0x0000000d2e397c11 */ /* 0x002fc400080f0c2f */
[----:B------:R-:W-:-:S03]  /*16a0*/  IADD3 R47, P0, PT, R45, R32, RZ ;  /* 0x000000202d2f7210 */ /* 0x000fc60007f1e0ff */
[----:B------:R-:W4:Y:S02]  /*16b0*/  LDG.E.U16 R56, desc[UR8][R56.64] ;  /* 0x0000000838387981 */ /* 0x000f24000c1e1500 */
        /* <DEDUP_REMOVED lines=11> */
[----:B------:R-:W-:Y:S01]  /*1770*/  IMAD.X R57, R44, 0x1, R13, P0 ;  /* 0x000000012c397824 */ /* 0x000fe200000e060d */
[C---:B------:R-:W-:Y:S01]  /*1780*/  LEA R44, P0, R45.reuse, UR12, 0x1 ;  /* 0x0000000c2d2c7c11 */ /* 0x040fe2000f8008ff */
[----:B0-----:R-:W3:Y:S03]  /*1790*/  LDG.E.U16 R54, desc[UR8][R48.64] ;  /* 0x0000000830367981 */ /* 0x001ee6000c1e1500 */
[----:B------:R-:W-:-:S02]  /*17a0*/  LEA.HI.X R45, R45, UR13, R57, 0x1, P0 ;  /* 0x0000000d2d2d7c11 */ /* 0x000fc400080f0c39 */
[----:B------:R-:W-:-:S03]  /*17b0*/  IADD3 R47, P0, PT, R61, R16, RZ ;  /* 0x000000103d2f7210 */ /* 0x000fc60007f1e0ff */
[----:B------:R0:W3:Y:S02]  /*17c0*/  LDG.E.U16 R57, desc[UR8][R44.64] ;  /* 0x000000082c397981 */ /* 0x0000e4000c1e1500 */
[----:B------:R-:W-:Y:S01]  /*17d0*/  IMAD.X R46, R58, 0x1, R51, P0 ;  /* 0x000000013a2e7824 */ /* 0x000fe200000e0633 */
[----:B0-----:R-:W-:-:S05]  /*17e0*/  IADD3 R44, P0, PT, R47, R38, RZ ;  /* 0x000000262f2c7210 */ /* 0x001fca0007f1e0ff */
[----:B------:R-:W-:Y:S01]  /*17f0*/  IMAD.X R49, R46, 0x1, R6, P0 ;  /* 0x000000012e317824 */ /* 0x000fe200000e0606 */
[----:B------:R-:W-:-:S04]  /*1800*/  LEA R48, P0, R44, UR12, 0x1 ;  /* 0x0000000c2c307c11 */ /* 0x000fc8000f8008ff */
[----:B------:R-:W-:Y:S02]  /*1810*/  LEA.HI.X R49, R44, UR13, R49, 0x1, P0 ;  /* 0x0000000d2c317c11 */ /* 0x000fe400080f0c31 */
[----:B------:R-:W-:Y:S01]  /*1820*/  IADD3 R45, P0, PT, R47, R36, RZ ;  /* 0x000000242f2d7210 */ /* 0x000fe20007f1e0ff */
[----:B-----5:R0:W-:Y:S04]  /*1830*/  STL.U16 [UR6+0x36], R53 ;  /* 0x00003635ff007987 */ /* 0x0201e80008100406 */
[----:B------:R-:W5:Y:S01]  /*1840*/  LDG.E.U16 R49, desc[UR8][R48.64] ;  /* 0x0000000830317981 */ /* 0x000f62000c1e1500 */
[----:B0-----:R-:W-:Y:S01]  /*1850*/  IMAD.X R53, R46, 0x1, R7, P0 ;  /* 0x000000012e357824 */ /* 0x001fe200000e0607 */
[----:B------:R-:W-:-:S04]  /*1860*/  LEA R44, P0, R45, UR12, 0x1 ;  /* 0x0000000c2d2c7c11 */ /* 0x000fc8000f8008ff */
[----:B------:R-:W-:Y:S02]  /*1870*/  LEA.HI.X R45, R45, UR13, R53, 0x1, P0 ;  /* 0x0000000d2d2d7c11 */ /* 0x000fe400080f0c35 */
[----:B------:R-:W-:Y:S01]  /*1880*/  IADD3 R53, P0, PT, R47, R34, RZ ;  /* 0x000000222f357210 */ /* 0x000fe20007f1e0ff */
[----:B------:R-:W-:Y:S04]  /*1890*/  STL.U16 [UR6+0x38], R52 ;  /* 0x00003834ff007987 */ /* 0x000fe80008100406 */
[----:B------:R0:W-:Y:S04]  /*18a0*/  STL.U16 [UR6+0x3a], R60 ;  /* 0x00003a3cff007987 */ /* 0x0001e80008100406 */
[----:B0-----:R0:W5:Y:S02]  /*18b0*/  LDG.E.U16 R60, desc[UR8][R44.64] ;  /* 0x000000082c3c7981 */ /* 0x001164000c1e1500 */
[----:B0-----:R-:W-:Y:S01]  /*18c0*/  IMAD.X R44, R46, 0x1, R8, P0 ;  /* 0x000000012e2c7824 */ /* 0x001fe200000e0608 */
[----:B------:R-:W-:-:S04]  /*18d0*/  LEA R52, P0, R53, UR12, 0x1 ;  /* 0x0000000c35347c11 */ /* 0x000fc8000f8008ff */
[----:B------:R-:W-:-:S05]  /*18e0*/  LEA.HI.X R53, R53, UR13, R44, 0x1, P0 ;  /* 0x0000000d35357c11 */ /* 0x000fca00080f0c2c */
[----:B------:R0:W5:Y:S01]  /*18f0*/  LDG.E.U16 R48, desc[UR8][R52.64] ;  /* 0x0000000834307981 */ /* 0x000162000c1e1500 */
[----:B------:R-:W-:-:S05]  /*1900*/  IADD3 R45, P0, PT, R47, R40, RZ ;  /* 0x000000282f2d7210 */ /* 0x000fca0007f1e0ff */
[----:B0-----:R-:W-:Y:S01]  /*1910*/  IMAD.X R52, R46, 0x1, R5, P0 ;  /* 0x000000012e347824 */ /* 0x001fe200000e0605 */
[----:B------:R-:W-:-:S04]  /*1920*/  LEA R44, P0, R45, UR12, 0x1 ;  /* 0x0000000c2d2c7c11 */ /* 0x000fc8000f8008ff */
[----:B------:R-:W-:Y:S01]  /*1930*/  LEA.HI.X R45, R45, UR13, R52, 0x1, P0 ;  /* 0x0000000d2d2d7c11 */ /* 0x000fe200080f0c34 */
[----:B--2---:R0:W-:Y:S04]  /*1940*/  STL.U16 [UR6+0x3c], R59 ;  /* 0x00003c3bff007987 */ /* 0x0041e80008100406 */
[----:B0-----:R0:W2:Y:S02]  /*1950*/  LDG.E.U16 R59, desc[UR8][R44.64] ;  /* 0x000000082c3b7981 */ /* 0x0010a4000c1e1500 */
[----:B0-----:R-:W-:-:S05]  /*1960*/  IADD3 R44, P0, PT, R47, R32, RZ ;  /* 0x000000202f2c7210 */ /* 0x001fca0007f1e0ff */
[----:B------:R-:W-:Y:S01]  /*1970*/  IMAD.X R45, R46, 0x1, R9, P0 ;  /* 0x000000012e2d7824 */ /* 0x000fe200000e0609 */
[C---:B------:R-:W-:Y:S01]  /*1980*/  LEA R52, P0, R44.reuse, UR12, 0x1 ;  /* 0x0000000c2c347c11 */ /* 0x040fe2000f8008ff */
[----:B----4-:R0:W-:Y:S03]  /*1990*/  STL.U16 [UR6+0x3e], R56 ;  /* 0x00003e38ff007987 */ /* 0x0101e60008100406 */
[----:B------:R-:W-:Y:S02]  /*19a0*/  LEA.HI.X R53, R44, UR13, R45, 0x1, P0 ;  /* 0x0000000d2c357c11 */ /* 0x000fe400080f0c2d */
[----:B0-----:R-:W-:-:S03]  /*19b0*/  IADD3 R56, P0, PT, R47, R30, RZ ;  /* 0x0000001e2f387210 */ /* 0x001fc60007f1e0ff */
[----:B------:R0:W4:Y:S01]  /*19c0*/  LDG.E.U16 R52, desc[UR8][R52.64] ;  /* 0x0000000834347981 */ /* 0x000122000c1e1500 */
[----:B------:R-:W-:Y:S01]  /*19d0*/  IADD3 R47, P1, PT, R47, R24, RZ ;  /* 0x000000182f2f7210 */ /* 0x000fe20007f3e0ff */
[----:B------:R-:W-:Y:S01]  /*19e0*/  IMAD.X R45, R46, 0x1, R10, P0 ;  /* 0x000000012e2d7824 */ /* 0x000fe200000e060a */
[----:B------:R-:W-:-:S04]  /*19f0*/  LEA R44, P0, R56, UR12, 0x1 ;  /* 0x0000000c382c7c11 */ /* 0x000fc8000f8008ff */
[----:B------:R-:W-:Y:S01]  /*1a00*/  LEA.HI.X R45, R56, UR13, R45, 0x1, P0 ;  /* 0x0000000d382d7c11 */ /* 0x000fe200080f0c2d */
[----:B------:R-:W-:Y:S01]  /*1a10*/  IMAD.X R56, R46, 0x1, R13, P1 ;  /* 0x000000012e387824 */ /* 0x000fe200008e060d */
[----:B------:R-:W-:-:S04]  /*1a20*/  LEA R46, P0, R47, UR12, 0x1 ;  /* 0x0000000c2f2e7c11 */ /* 0x000fc8000f8008ff */
[----:B------:R-:W-:Y:S02]  /*1a30*/  LEA.HI.X R47, R47, UR13, R56, 0x1, P0 ;  /* 0x0000000d2f2f7c11 */ /* 0x000fe400080f0c38 */
[----:B------:R-:W-:Y:S01]  /*1a40*/  IADD3 R61, P0, PT, R61, R28, RZ ;  /* 0x0000001c3d3d7210 */ /* 0x000fe20007f1e0ff */
[----:B------:R1:W4:Y:S04]  /*1a50*/  LDG.E.U16 R56, desc[UR8][R44.64] ;  /* 0x000000082c387981 */ /* 0x000328000c1e1500 */
[----:B------:R-:W-:Y:S01]  /*1a60*/  IMAD.X R58, R58, 0x1, R11, P0 ;  /* 0x000000013a3a7824 */ /* 0x000fe200000e060b */
[----:B0-----:R-:W-:Y:S01]  /*1a70*/  IADD3 R53, P0, PT, R61, R38, RZ ;  /* 0x000000263d357210 */ /* 0x001fe20007f1e0ff */
[----:B---3--:R0:W-:Y:S04]  /*1a80*/  STL.U16 [UR6+0x40], R55 ;  /* 0x00004037ff007987 */ /* 0x0081e80008100406 */
[----:B0-----:R-:W3:Y:S04]  /*1a90*/  LDG.E.U16 R55, desc[UR8][R46.64] ;  /* 0x000000082e377981 */ /* 0x001ee8000c1e1500 */
[----:B------:R0:W-:Y:S02]  /*1aa0*/  STL.U16 [UR6+0x42], R54 ;  /* 0x00004236ff007987 */ /* 0x0001e40008100406 */
        /* <DEDUP_REMOVED lines=9> */
[----:B------:R0:W3:Y:S02]  /*1b40*/  LDG.E.U16 R53, desc[UR8][R46.64] ;  /* 0x000000082e357981 */ /* 0x0000e4000c1e1500 */
[----:B0-----:R-:W-:Y:S01]  /*1b50*/  IMAD.X R46, R58, 0x1, R8, P0 ;  /* 0x000000013a2e7824 */ /* 0x001fe200000e0608 */
[----:B------:R-:W-:-:S04]  /*1b60*/  LEA R44, P0, R45, UR12, 0x1 ;  /* 0x0000000c2d2c7c11 */ /* 0x000fc8000f8008ff */
[----:B------:R-:W-:Y:S01]  /*1b70*/  LEA.HI.X R45, R45, UR13, R46, 0x1, P0 ;  /* 0x0000000d2d2d7c11 */ /* 0x000fe200080f0c2e */
[----:B------:R0:W-:Y:S04]  /*1b80*/  STL.U16 [UR6+0x44], R57 ;  /* 0x00004439ff007987 */ /* 0x0001e80008100406 */
[----:B0-----:R0:W3:Y:S02]  /*1b90*/  LDG.E.U16 R57, desc[UR8][R44.64] ;  /* 0x000000082c397981 */ /* 0x0010e4000c1e1500 */
[----:B0-----:R-:W-:-:S05]  /*1ba0*/  IADD3 R44, P0, PT, R61, R40, RZ ;  /* 0x000000283d2c7210 */ /* 0x001fca0007f1e0ff */
[----:B------:R-:W-:Y:S01]  /*1bb0*/  IMAD.X R45, R58, 0x1, R5, P0 ;  /* 0x000000013a2d7824 */ /* 0x000fe200000e0605 */
[C---:B------:R-:W-:Y:S01]  /*1bc0*/  LEA R46, P0, R44.reuse, UR12, 0x1 ;  /* 0x0000000c2c2e7c11 */ /* 0x040fe2000f8008ff */
[----:B-----5:R0:W-:Y:S03]  /*1bd0*/  STL.U16 [UR6+0x46], R49 ;  /* 0x00004631ff007987 */ /* 0x0201e60008100406 */
[----:B------:R-:W-:Y:S02]  /*1be0*/  LEA.HI.X R47, R44, UR13, R45, 0x1, P0 ;  /* 0x0000000d2c2f7c11 */ /* 0x000fe400080f0c2d */
[----:B0-----:R-:W-:Y:S01]  /*1bf0*/  IADD3 R49, P0, PT, R61, R32, RZ ;  /* 0x000000203d317210 */ /* 0x001fe20007f1e0ff */
[----:B------:R0:W-:Y:S04]  /*1c00*/  STL.U16 [UR6+0x4a], R48 ;  /* 0x00004a30ff007987 */ /* 0x0001e80008100406 */
[----:B------:R-:W-:Y:S01]  /*1c10*/  IMAD.X R44, R58, 0x1, R9, P0 ;  /* 0x000000013a2c7824 */ /* 0x000fe200000e0609 */
[----:B0-----:R-:W-:-:S04]  /*1c20*/  LEA R48, P0, R49, UR12, 0x1 ;  /* 0x0000000c31307c11 */ /* 0x001fc8000f8008ff */
[----:B------:R-:W-:Y:S02]  /*1c30*/  LEA.HI.X R49, R49, UR13, R44, 0x1, P0 ;  /* 0x0000000d31317c11 */ /* 0x000fe400080f0c2c */
[C---:B------:R-:W-:Y:S01]  /*1c40*/  IADD3 R45, P0, PT, R61.reuse, R30, RZ ;  /* 0x0000001e3d2d7210 */ /* 0x040fe20007f1e0ff */
[----:B------:R0:W-:Y:S01]  /*1c50*/  STL.U16 [UR6+0x48], R60 ;  /* 0x0000483cff007987 */ /* 0x0001e20008100406 */
[----:B------:R-:W-:-:S03]  /*1c60*/  IADD3 R61, P1, PT, R61, R24, RZ ;  /* 0x000000183d3d7210 */ /* 0x000fc60007f3e0ff */
[----:B------:R-:W5:Y:S04]  /*1c70*/  LDG.E.U16 R49, desc[UR8][R48.64] ;  /* 0x0000000830317981 */ /* 0x000f68000c1e1500 */
[----:B0-----:R0:W5:Y:S02]  /*1c80*/  LDG.E.U16 R60, desc[UR8][R46.64] ;  /* 0x000000082e3c7981 */ /* 0x001164000c1e1500 */
[C---:B0-----:R-:W-:Y:S01]  /*1c90*/  IMAD.X R46, R58.reuse, 0x1, R10, P0 ;  /* 0x000000013a2e7824 */ /* 0x041fe200000e060a */
[----:B------:R-:W-:Y:S01]  /*1ca0*/  LEA R44, P0, R45, UR12, 0x1 ;  /* 0x0000000c2d2c7c11 */ /* 0x000fe2000f8008ff */
[----:B------:R-:W-:-:S03]  /*1cb0*/  IMAD.X R58, R58, 0x1, R13, P1 ;  /* 0x000000013a3a7824 */ /* 0x000fc600008e060d */
[----:B------:R-:W-:Y:S02]  /*1cc0*/  LEA.HI.X R45, R45, UR13, R46, 0x1, P0 ;  /* 0x0000000d2d2d7c11 */ /* 0x000fe400080f0c2e */
[----:B------:R-:W-:-:S03]  /*1cd0*/  LEA R46, P0, R61, UR12, 0x1 ;  /* 0x0000000c3d2e7c11 */ /* 0x000fc6000f8008ff */
[----:B------:R-:W5:Y:S01]  /*1ce0*/  LDG.E.U16 R44, desc[UR8][R44.64] ;  /* 0x000000082c2c7981 */ /* 0x000f62000c1e1500 */
[----:B------:R-:W-:-:S05]  /*1cf0*/  LEA.HI.X R47, R61, UR13, R58, 0x1, P0 ;  /* 0x0000000d3d2f7c11 */ /* 0x000fca00080f0c3a */
[----:B------:R-:W5:Y:S01]  /*1d00*/  LDG.E.U16 R46, desc[UR8][R46.64] ;  /* 0x000000082e2e7981 */ /* 0x000f62000c1e1500 */
[----:B------:R-:W-:-:S04]  /*1d10*/  UIADD3 UR5, UPT, UPT, UR5, 0x1, URZ ;  /* 0x0000000105057890 */ /* 0x000fc8000fffe0ff */
[----:B------:R-:W-:Y:S02]  /*1d20*/  UISETP.NE.AND UP0, UPT, UR5, 0x4, UPT ;  /* 0x000000040500788c */ /* 0x000fe4000bf05270 */
[----:B------:R-:W-:Y:S01]  /*1d30*/  UIADD3 UR4, UPT, UPT, UR4, 0x31, URZ ;  /* 0x0000003104047890 */ /* 0x000fe2000fffe0ff */
[----:B--2---:R0:W-:Y:S04]  /*1d40*/  STL.U16 [UR6+0x4c], R59 ;  /* 0x00004c3bff007987 */ /* 0x0041e80008100406 */
[----:B----4-:R0:W-:Y:S04]  /*1d50*/  STL.U16 [UR6+0x4e], R52 ;  /* 0x00004e34ff007987 */ /* 0x0101e80008100406 */
[----:B------:R0:W-:Y:S04]  /*1d60*/  STL.U16 [UR6+0x50], R56 ;  /* 0x00005038ff007987 */ /* 0x0001e80008100406 */
[----:B---3--:R0:W-:Y:S04]  /*1d70*/  STL.U16 [UR6+0x52], R55 ;  /* 0x00005237ff007987 */ /* 0x0081e80008100406 */
[----:B------:R0:W-:Y:S04]  /*1d80*/  STL.U16 [UR6+0x54], R54 ;  /* 0x00005436ff007987 */ /* 0x0001e80008100406 */
[----:B------:R0:W-:Y:S04]  /*1d90*/  STL.U16 [UR6+0x56], R53 ;  /* 0x00005635ff007987 */ /* 0x0001e80008100406 */
[----:B------:R0:W-:Y:S04]  /*1da0*/  STL.U16 [UR6+0x58], R57 ;  /* 0x00005839ff007987 */ /* 0x0001e80008100406 */
[----:B-----5:R0:W-:Y:S04]  /*1db0*/  STL.U16 [UR6+0x5c], R49 ;  /* 0x00005c31ff007987 */ /* 0x0201e80008100406 */
[----:B------:R0:W-:Y:S04]  /*1dc0*/  STL.U16 [UR6+0x5a], R60 ;  /* 0x00005a3cff007987 */ /* 0x0001e80008100406 */
[----:B------:R0:W-:Y:S04]  /*1dd0*/  STL.U16 [UR6+0x5e], R44 ;  /* 0x00005e2cff007987 */ /* 0x0001e80008100406 */
[----:B------:R0:W-:Y:S01]  /*1de0*/  STL.U16 [UR6+0x60], R46 ;  /* 0x0000602eff007987 */ /* 0x0001e20008100406 */
[----:B------:R-:W-:Y:S05]  /*1df0*/  BRA.U UP0, `(.L_x_28) ;  /* 0xffffffe900f47547 */ /* 0x000fea000b83ffff */
[----:B------:R-:W-:Y:S01]  /*1e00*/  VIADD R2, R1, 0x10 ;  /* 0x0000001001027836 */ /* 0x000fe20000000000 */
[----:B------:R-:W-:Y:S01]  /*1e10*/  PRMT R5, RZ, 0x7610, R5 ;  /* 0x00007610ff057816 */ /* 0x000fe20000000005 */
[----:B------:R-:W-:Y:S01]  /*1e20*/  UMOV UR4, URZ ;  /* 0x000000ff00047c82 */ /* 0x000fe20008000000 */
[----:B------:R-:W-:Y:S01]  /*1e30*/  PRMT R6, RZ, 0x7610, R6 ;  /* 0x00007610ff067816 */ /* 0x000fe20000000006 */
[----:B------:R-:W-:-:S06]  /*1e40*/  UMOV UR6, 0x156 ;  /* 0x0000015600067882 */ /* 0x000fcc0000000000 */
.L_x_34:
        /* <DEDUP_REMOVED lines=11> */
.L_x_30:
        /* <DEDUP_REMOVED lines=100> */
.L_x_29:
        /* <DEDUP_REMOVED lines=58> */
.L_x_32:
        /* <DEDUP_REMOVED lines=36> */
.L_x_33:
        /* <DEDUP_REMOVED lines=23> */
.L_x_31:
        /* <DEDUP_REMOVED lines=22> */
.L_x_35:
[----:B------:R-:W5:Y:S01]  /*2df0*/  LDL.U16 R5, [R1+0x156] ;  /* 0x0001560001057983 */ /* 0x000f620000100400 */
[----:B------:R-:W0:Y:S02]  /*2e00*/  LDCU.64 UR4, c[0x0][0x388] ;  /* 0x00007100ff0477ac */ /* 0x000e240008000a00 */
[----:B0-----:R-:W-:-:S04]  /*2e10*/  LEA R2, P0, R3, UR4, 0x1 ;  /* 0x0000000403027c11 */ /* 0x001fc8000f8008ff */
[----:B------:R-:W-:-:S05]  /*2e20*/  LEA.HI.X R3, R3, UR5, R4, 0x1, P0 ;  /* 0x0000000503037c11 */ /* 0x000fca00080f0c04 */
[----:B-----5:R-:W-:Y:S01]  /*2e30*/  STG.E.U16 desc[UR8][R2.64], R5 ;  /* 0x0000000502007986 */ /* 0x020fe2000c101508 */
[----:B------:R-:W-:Y:S05]  /*2e40*/  EXIT ;  /* 0x000000000000794d */ /* 0x000fea0003800000 */
.L_x_36:
        /* <DEDUP_REMOVED lines=11> */
.L_x_111:


//--------------------- .text.median_general_kernel3d_unsigned_short_5 --------------------------
	.section	.text.median_general_kernel3d_unsigned_short_5,"ax",@progbits
	.align	128
        .global         median_general_kernel3d_unsigned_short_5
        .type           median_general_kernel3d_unsigned_short_5,@function
        .size           median_general_kernel3d_unsigned_short_5,(.L_x_112 - median_general_kernel3d_unsigned_short_5)
        .other          median_general_kernel3d_unsigned_short_5,@"STO_CUDA_ENTRY STV_DEFAULT"
median_general_kernel3d_unsigned_short_5:
.text.median_general_kernel3d_unsigned_short_5:
        /* <DEDUP_REMOVED lines=14> */
[----:B-1----:R-:W-:-:S05]  /*00e0*/  IMAD R0, R0, UR4, R3 ;  /* 0x0000000400007c24 */ /* 0x002fca000f8e0203 */
[----:B--2---:R-:W-:Y:S01]  /*00f0*/  ISETP.GE.U32.AND P1, PT, R0, UR11, PT ;  /* 0x0000000b00007c0c */ /* 0x004fe2000bf26070 */
[----:B0-----:R-:W-:Y:S01]  /*0100*/  IMAD R2, R2, UR5, R5 ;  /* 0x0000000502027c24 */ /* 0x001fe2000f8e0205 */
[----:B------:R-:W-:-:S04]  /*0110*/  USHF.R.S32.HI UR5, URZ, 0x1f, UR11 ;  /* 0x0000001fff057899 */ /* 0x000fc8000801140b */
[----:B------:R-:W-:Y:S01]  /*0120*/  ISETP.GE.AND P0, PT, R2, UR10, PT ;  /* 0x0000000a02007c0c */ /* 0x000fe2000bf06270 */
[----:B---3--:R-:W-:-:S03]  /*0130*/  IMAD R3, R4, UR6, R7 ;  /* 0x0000000604037c24 */ /* 0x008fc6000f8e0207 */
[----:B------:R-:W-:-:S04]  /*0140*/  ISETP.GE.OR.EX P0, PT, RZ, UR5, P0, P1 ;  /* 0x00000005ff007c0c */ /* 0x000fc80008706710 */
[----:B----4-:R-:W-:-:S13]  /*0150*/  ISETP.GE.OR P0, PT, R3, UR7, P0 ;  /* 0x0000000703007c0c */ /* 0x010fda0008706670 */
[----:B------:R-:W-:Y:S05]  /*0160*/  @P0 EXIT ;  /* 0x000000000000094d */ /* 0x000fea0003800000 */
[C---:B------:R-:W-:Y:S01]  /*0170*/  IADD3 R11, P0, PT, R2.reuse, 0x2, RZ ;  /* 0x00000002020b7810 */ /* 0x040fe20007f1e0ff */
[----:B------:R-:W-:Y:S01]  /*0180*/  UIMAD UR4, UR11, UR10, URZ ;  /* 0x0000000a0b0472a4 */ /* 0x000fe2000f8e02ff */
[C---:B------:R-:W-:Y:S01]  /*0190*/  IADD3 R9, P4, PT, R2.reuse, -0x2, RZ ;  /* 0xfffffffe02097810 */ /* 0x040fe20007f9e0ff */
[C---:B------:R-:W-:Y:S01]  /*01a0*/  IMAD.WIDE.U32 R30, R2.reuse, UR11, RZ ;  /* 0x0000000b021e7c25 */ /* 0x040fe2000f8e00ff */
[C---:B------:R-:W-:Y:S01]  /*01b0*/  IADD3 R7, P5, PT, R2.reuse, -0x1, RZ ;  /* 0xffffffff02077810 */ /* 0x040fe20007fbe0ff */
[----:B------:R-:W0:Y:S01]  /*01c0*/  LDCU.64 UR8, c[0x0][0x358] ;  /* 0x00006b00ff0877ac */ /* 0x000e220008000a00 */
[----:B------:R-:W-:Y:S01]  /*01d0*/  IADD3 R5, P6, PT, R2, 0x1, RZ ;  /* 0x0000000102057810 */ /* 0x000fe20007fde0ff */
[----:B------:R-:W-:Y:S01]  /*01e0*/  IMAD.X R10, RZ, RZ, RZ, P0 ;  /* 0x000000ffff0a7224 */ /* 0x000fe200000e06ff */
[----:B------:R-:W-:Y:S01]  /*01f0*/  ISETP.GE.U32.AND P3, PT, R11, UR10, PT ;  /* 0x0000000a0b007c0c */ /* 0x000fe2000bf66070 */
[----:B------:R-:W-:Y:S01]  /*0200*/  IMAD.X R8, RZ, RZ, -0x1, P4 ;  /* 0xffffffffff087424 */ /* 0x000fe200020e06ff */
[----:B------:R-:W-:Y:S01]  /*0210*/  ISETP.GE.U32.AND P2, PT, R9, UR10, PT ;  /* 0x0000000a09007c0c */ /* 0x000fe2000bf46070 */
[----:B------:R-:W-:Y:S01]  /*0220*/  IMAD.X R6, RZ, RZ, -0x1, P5 ;  /* 0xffffffffff067424 */ /* 0x000fe200028e06ff */
[----:B------:R-:W-:Y:S01]  /*0230*/  ISETP.GE.U32.AND P1, PT, R7, UR10, PT ;  /* 0x0000000a07007c0c */ /* 0x000fe2000bf26070 */
[----:B------:R-:W-:Y:S01]  /*0240*/  IMAD.X R4, RZ, RZ, RZ, P6 ;  /* 0x000000ffff047224 */ /* 0x000fe200030e06ff */
[----:B------:R-:W-:Y:S01]  /*0250*/  ISETP.GE.U32.AND P0, PT, R5, UR10, PT ;  /* 0x0000000a05007c0c */ /* 0x000fe2000bf06070 */
[----:B------:R-:W-:Y:S01]  /*0260*/  IMAD.WIDE.U32 R20, R3, UR4, RZ ;  /* 0x0000000403147c25 */ /* 0x000fe2000f8e00ff */
[----:B------:R-:W-:Y:S01]  /*0270*/  ISETP.GE.U32.AND.EX P3, PT, R10, RZ, PT, P3 ;  /* 0x000000ff0a00720c */ /* 0x000fe20003f66130 */
[----:B------:R-:W1:Y:S01]  /*0280*/  LDCU UR13, c[0x0][0x384] ;  /* 0x00007080ff0d77ac */ /* 0x000e620008000800 */
[----:B------:R-:W-:-:S02]  /*0290*/  ISETP.GE.U32.AND.EX P2, PT, R8, RZ, PT, P2 ;  /* 0x000000ff0800720c */ /* 0x000fc40003f46120 */
[----:B------:R-:W-:Y:S01]  /*02a0*/  ISETP.GE.U32.AND.EX P1, PT, R6, RZ, PT, P1 ;  /* 0x000000ff0600720c */ /* 0x000fe20003f26110 */
[----:B------:R-:W2:Y:S01]  /*02b0*/  LDCU UR12, c[0x0][0x380] ;  /* 0x00007000ff0c77ac */ /* 0x000ea20008000800 */
[----:B------:R-:W-:Y:S02]  /*02c0*/  ISETP.GE.U32.AND.EX P0, PT, R4, RZ, PT, P0 ;  /* 0x000000ff0400720c */ /* 0x000fe40003f06100 */
[----:B------:R-:W-:Y:S01]  /*02d0*/  SEL R10, R10, RZ, !P3 ;  /* 0x000000ff0a0a7207 */ /* 0x000fe20005800000 */
[----:B------:R-:W3:Y:S01]  /*02e0*/  LDCU UR10, c[0x0][0x39c] ;  /* 0x00007380ff0a77ac */ /* 0x000ee20008000800 */
[----:B------:R-:W-:Y:S02]  /*02f0*/  SEL R8, R8, RZ, !P2 ;  /* 0x000000ff08087207 */ /* 0x000fe40005000000 */
[----:B------:R-:W-:Y:S02]  /*0300*/  SEL R6, R6, RZ, !P1 ;  /* 0x000000ff06067207 */ /* 0x000fe40004800000 */
[----:B------:R-:W-:-:S02]  /*0310*/  SEL R4, R4, RZ, !P0 ;  /* 0x000000ff04047207 */ /* 0x000fc40004000000 */
[-C--:B------:R-:W-:Y:S01]  /*0320*/  SEL R22, R5, R2.reuse, !P0 ;  /* 0x0000000205167207 */ /* 0x080fe20004000000 */
[----:B------:R-:W-:Y:S01]  /*0330*/  IMAD R5, R2, UR5, RZ ;  /* 0x0000000502057c24 */ /* 0x000fe2000f8e02ff */
[C---:B------:R-:W-:Y:S01]  /*0340*/  IADD3 R18, P0, PT, R3.reuse, -0x2, RZ ;  /* 0xfffffffe03127810 */ /* 0x040fe20007f1e0ff */
[----:B------:R-:W-:Y:S01]  /*0350*/  IMAD R39, R4, UR11, RZ ;  /* 0x0000000b04277c24 */ /* 0x000fe2000f8e02ff */
[C---:B------:R-:W-:Y:S02]  /*0360*/  IADD3 R16, P4, PT, R3.reuse, -0x1, RZ ;  /* 0xffffffff03107810 */ /* 0x040fe40007f9e0ff */
[C---:B------:R-:W-:Y:S01]  /*0370*/  IADD3 R14, P5, PT, R3.reuse, 0x1, RZ ;  /* 0x00000001030e7810 */ /* 0x040fe20007fbe0ff */
[C---:B------:R-:W-:Y:S01]  /*0380*/  IMAD R39, R22.reuse, UR5, R39 ;  /* 0x0000000516277c24 */ /* 0x040fe2000f8e0227 */
[----:B------:R-:W-:Y:S01]  /*0390*/  IADD3 R12, P6, PT, R3, 0x2, RZ ;  /* 0x00000002030c7810 */ /* 0x000fe20007fde0ff */
[----:B------:R-:W-:Y:S01]  /*03a0*/  IMAD.WIDE.U32 R22, R22, UR11, RZ ;  /* 0x0000000b16167c25 */ /* 0x000fe2000f8e00ff */
[----:B------:R-:W-:-:S02]  /*03b0*/  SEL R28, R11, R2, !P3 ;  /* 0x000000020b1c7207 */ /* 0x000fc40005800000 */
[-C--:B------:R-:W-:Y:S01]  /*03c0*/  SEL R26, R9, R2.reuse, !P2 ;  /* 0x00000002091a7207 */ /* 0x080fe20005000000 */
[----:B------:R-:W-:Y:S01]  /*03d0*/  IMAD R9, R8, UR11, RZ ;  /* 0x0000000b08097c24 */ /* 0x000fe2000f8e02ff */
[----:B------:R-:W-:Y:S01]  /*03e0*/  SEL R24, R7, R2, !P1 ;  /* 0x0000000207187207 */ /* 0x000fe20004800000 */
[----:B------:R-:W-:Y:S01]  /*03f0*/  IMAD R7, R10, UR11, RZ ;  /* 0x0000000b0a077c24 */ /* 0x000fe2000f8e02ff */
[----:B------:R-:W-:Y:S01]  /*0400*/  ISETP.GE.U32.AND P3, PT, R18, UR7, PT ;  /* 0x0000000712007c0c */ /* 0x000fe2000bf66070 */
[----:B------:R-:W-:Y:S01]  /*0410*/  IMAD R11, R6, UR11, RZ ;  /* 0x0000000b060b7c24 */ /* 0x000fe2000f8e02ff */
[----:B------:R-:W-:Y:S01]  /*0420*/  ISETP.GE.U32.AND P2, PT, R16, UR7, PT ;  /* 0x0000000710007c0c */ /* 0x000fe2000bf46070 */
[----:B------:R-:W-:Y:S01]  /*0430*/  IMAD.X R10, RZ, RZ, -0x1, P0 ;  /* 0xffffffffff0a7424 */ /* 0x000fe200000e06ff */
[----:B------:R-:W-:Y:S01]  /*0440*/  ISETP.GE.U32.AND P1, PT, R14, UR7, PT ;  /* 0x000000070e007c0c */ /* 0x000fe2000bf26070 */
[----:B------:R-:W-:Y:S01]  /*0450*/  IMAD.X R8, RZ, RZ, -0x1, P4 ;  /* 0xffffffffff087424 */ /* 0x000fe200020e06ff */
[----:B------:R-:W-:Y:S01]  /*0460*/  ISETP.GE.U32.AND P0, PT, R12, UR7, PT ;  /* 0x000000070c007c0c */ /* 0x000fe2000bf06070 */
[----:B------:R-:W-:Y:S01]  /*0470*/  IMAD.X R6, RZ, RZ, RZ, P5 ;  /* 0x000000ffff067224 */ /* 0x000fe200028e06ff */
[----:B------:R-:W-:Y:S01]  /*0480*/  ISETP.GE.U32.AND.EX P3, PT, R10, RZ, PT, P3 ;  /* 0x000000ff0a00720c */ /* 0x000fe20003f66130 */
[----:B------:R-:W-:Y:S01]  /*0490*/  IMAD.X R4, RZ, RZ, RZ, P6 ;  /* 0x000000ffff047224 */ /* 0x000fe200030e06ff */
[----:B------:R-:W-:Y:S01]  /*04a0*/  ISETP.GE.U32.AND.EX P2, PT, R8, RZ, PT, P2 ;  /* 0x000000ff0800720c */ /* 0x000fe20003f46120 */
[----:B------:R-:W-:Y:S01]  /*04b0*/  IMAD R7, R28, UR5, R7 ;  /* 0x000000051c077c24 */ /* 0x000fe2000f8e0207 */
[----:B------:R-:W-:Y:S01]  /*04c0*/  ISETP.GE.U32.AND.EX P1, PT, R6, RZ, PT, P1 ;  /* 0x000000ff0600720c */ /* 0x000fe20003f26110 */
[----:B------:R-:W-:Y:S01]  /*04d0*/  IMAD R9, R26, UR5, R9 ;  /* 0x000000051a097c24 */ /* 0x000fe2000f8e0209 */
[----:B------:R-:W-:Y:S01]  /*04e0*/  ISETP.GE.U32.AND.EX P0, PT, R4, RZ, PT, P0 ;  /* 0x000000ff0400720c */ /* 0x000fe20003f06100 */
[----:B------:R-:W-:Y:S01]  /*04f0*/  IMAD R11, R24, UR5, R11 ;  /* 0x00000005180b7c24 */ /* 0x000fe2000f8e020b */
[----:B------:R-:W-:Y:S01]  /*0500*/  USHF.R.S32.HI UR5, URZ, 0x1f, UR4 ;  /* 0x0000001fff057899 */ /* 0x000fe20008011404 */
[----:B------:R-:W-:Y:S01]  /*0510*/  SEL R10, R10, RZ, !P3 ;  /* 0x000000ff0a0a7207 */ /* 0x000fe20005800000 */
[----:B------:R-:W-:Y:S01]  /*0520*/  IMAD.IADD R2, R31, 0x1, R5 ;  /* 0x000000011f027824 */ /* 0x000fe200078e0205 */
[----:B------:R-:W-:Y:S01]  /*0530*/  SEL R8, R8, RZ, !P2 ;  /* 0x000000ff08087207 */ /* 0x000fe20005000000 */
[----:B------:R-:W-:Y:S01]  /*0540*/  IMAD.WIDE.U32 R28, R28, UR11, RZ ;  /* 0x0000000b1c1c7c25 */ /* 0x000fe2000f8e00ff */
[----:B------:R-:W-:-:S02]  /*0550*/  SEL R6, R6, RZ, !P1 ;  /* 0x000000ff06067207 */ /* 0x000fc40004800000 */
        /* <DEDUP_REMOVED lines=11> */
[----:B------:R-:W-:-:S04]  /*0610*/  IMAD.WIDE.U32 R26, R26, UR11, RZ ;  /* 0x0000000b1a1a7c25 */ /* 0x000fc8000f8e00ff */
[----:B------:R-:W-:Y:S02]  /*0620*/  IMAD.IADD R5, R21, 0x1, R5 ;  /* 0x0000000115057824 */ /* 0x000fe400078e0205 */
[----:B------:R-:W-:Y:S02]  /*0630*/  IMAD R33, R18, UR5, R13 ;  /* 0x0000000512217c24 */ /* 0x000fe4000f8e020d */
[----:B------:R-:W-:Y:S01]  /*0640*/  IMAD R35, R16, UR5, R15 ;  /* 0x0000000510237c24 */ /* 0x000fe2000f8e020f */
[----:B------:R-:W-:Y:S01]  /*0650*/  IADD3.X R4, PT, PT, R5, R2, RZ, P4, P5 ;  /* 0x0000000205047210 */ /* 0x000fe200027ea4ff */
[----:B------:R-:W-:Y:S02]  /*0660*/  IMAD R37, R14, UR5, R37 ;  /* 0x000000050e257c24 */ /* 0x000fe4000f8e0225 */
[----:B------:R-:W-:Y:S01]  /*0670*/  IMAD R41, R12, UR5, R41 ;  /* 0x000000050c297c24 */ /* 0x000fe2000f8e0229 */
[----:B------:R-:W-:Y:S01]  /*0680*/  UMOV UR5, 0xfffffffe ;  /* 0xfffffffe00057882 */ /* 0x000fe20000000000 */
        /* <DEDUP_REMOVED lines=13> */
[----:B0123--:R-:W-:-:S07]  /*0760*/  IMAD.IADD R39, R23, 0x1, R39 ;  /* 0x0000000117277824 */ /* 0x00ffce00078e0227 */
.L_x_37:
[----:B0-----:R-:W-:Y:S01]  /*0770*/  IMAD.U32 R41, RZ, RZ, UR5 ;  /* 0x00000005ff297e24 */ /* 0x001fe2000f8e00ff */
[----:B------:R-:W-:Y:S01]  /*0780*/  IADD3 R45, P0, PT, R0, UR5, RZ ;  /* 0x00000005002d7c10 */ /* 0x000fe2000ff1e0ff */
[----:B------:R-:W-:-:S03]  /*0790*/  USHF.R.S32.HI UR6, URZ, 0x1f, UR10 ;  /* 0x0000001fff067899 */ /* 0x000fc6000801140a */
        /* <DEDUP_REMOVED lines=8> */
[----:B------:R-:W-:-:S04]  /*0820*/  IADD3 R33, P0, PT, R45, R26, RZ ;  /* 0x0000001a2d217210 */ /* 0x000fc80007f1e0ff */
[----:B------:R-:W-:Y:S01]  /*0830*/  IADD3 R32, P1, PT, R33, R18, RZ ;  /* 0x0000001221207210 */ /* 0x000fe20007f3e0ff */
[----:B------:R-:W-:-:S03]  /*0840*/  IMAD.X R40, R41, 0x1, R8, P0 ;  /* 0x0000000129287824 */ /* 0x000fc600000e0608 */
[----:B------:R-:W-:Y:S01]  /*0850*/  LEA R36, P0, R32, UR12, 0x1 ;  /* 0x0000000c20247c11 */ /* 0x000fe2000f8008ff */
[----:B------:R-:W-:-:S05]  /*0860*/  IMAD.X R33, R40, 0x1, R7, P1 ;  /* 0x0000000128217824 */ /* 0x000fca00008e0607 */
[----:B------:R-:W-:Y:S01]  /*0870*/  LEA.HI.X R37, R32, UR13, R33, 0x1, P0 ;  /* 0x0000000d20257c11 */ /* 0x000fe200080f0c21 */
[----:B------:R-:W-:-:S04]  /*0880*/  IMAD.IADD R33, R45, 0x1, R26 ;  /* 0x000000012d217824 */ /* 0x000fc800078e021a */
[----:B------:R-:W2:Y:S01]  /*0890*/  LDG.E.U16 R42, desc[UR8][R36.64] ;  /* 0x00000008242a7981 */ /* 0x000ea2000c1e1500 */
[C---:B------:R-:W-:Y:S02]  /*08a0*/  IADD3 R32, P0, PT, R33.reuse, R16, RZ ;  /* 0x0000001021207210 */ /* 0x040fe40007f1e0ff */
[----:B------:R-:W-:-:S03]  /*08b0*/  IADD3 R33, P1, PT, R33, R14, RZ ;  /* 0x0000000e21217210 */ /* 0x000fc60007f3e0ff */
[----:B------:R-:W-:Y:S01]  /*08c0*/  IMAD.X R35, R40, 0x1, R9, P0 ;  /* 0x0000000128237824 */ /* 0x000fe200000e0609 */
[----:B------:R-:W-:Y:S01]  /*08d0*/  LEA R34, P0, R32, UR12, 0x1 ;  /* 0x0000000c20227c11 */ /* 0x000fe2000f8008ff */
[----:B------:R-:W-:-:S03]  /*08e0*/  IMAD.X R44, R40, 0x1, R10, P1 ;  /* 0x00000001282c7824 */ /* 0x000fc600008e060a */
[----:B------:R-:W-:Y:S02]  /*08f0*/  LEA.HI.X R35, R32, UR13, R35, 0x1, P0 ;  /* 0x0000000d20237c11 */ /* 0x000fe400080f0c23 */
[----:B------:R-:W-:-:S03]  /*0900*/  LEA R32, P0, R33, UR12, 0x1 ;  /* 0x0000000c21207c11 */ /* 0x000fc6000f8008ff */
[----:B------:R-:W3:Y:S01]  /*0910*/  LDG.E.U16 R43, desc[UR8][R34.64] ;  /* 0x00000008222b7981 */ /* 0x000ee2000c1e1500 */
[----:B------:R-:W-:-:S05]  /*0920*/  LEA.HI.X R33, R33, UR13, R44, 0x1, P0 ;  /* 0x0000000d21217c11 */ /* 0x000fca00080f0c2c */
[----:B------:R0:W4:Y:S02]  /*0930*/  LDG.E.U16 R35, desc[UR8][R32.64] ;  /* 0x0000000820237981 */ /* 0x000124000c1e1500 */
[----:B0-----:R-:W-:-:S05]  /*0940*/  IMAD.IADD R33, R45, 0x1, R26 ;  /* 0x000000012d217824 */ /* 0x001fca00078e021a */
[----:B------:R-:W-:-:S05]  /*0950*/  IADD3 R37, P0, PT, R33, R20, RZ ;  /* 0x0000001421257210 */ /* 0x000fca0007f1e0ff */
        /* <DEDUP_REMOVED lines=9> */
[----:B------:R-:W-:-:S05]  /*09f0*/  IADD3 RZ, P0, PT, R45, R24, RZ ;  /* 0x000000182dff7210 */ /* 0x000fca0007f1e0ff */
[----:B------:R-:W-:Y:S01]  /*0a00*/  IMAD.X R40, R41, 0x1, R11, P0 ;  /* 0x0000000129287824 */ /* 0x000fe200000e060b */
[----:B--2---:R0:W-:Y:S04]  /*0a10*/  STL.U16 [UR6], R42 ;  /* 0x0000002aff007987 */ /* 0x0041e80008100406 */
[----:B0-----:R0:W2:Y:S02]  /*0a20*/  LDG.E.U16 R42, desc[UR8][R32.64] ;  /* 0x00000008202a7981 */ /* 0x0010a4000c1e1500 */
[----:B0-----:R-:W-:-:S05]  /*0a30*/  IMAD.IADD R33, R45, 0x1, R24 ;  /* 0x000000012d217824 */ /* 0x001fca00078e0218 */
[----:B------:R-:W-:-:S05]  /*0a40*/  IADD3 R36, P0, PT, R33, R18, RZ ;  /* 0x0000001221247210 */ /* 0x000fca0007f1e0ff */
[----:B------:R-:W-:Y:S01]  /*0a50*/  IMAD.X R37, R40, 0x1, R7, P0 ;  /* 0x0000000128257824 */ /* 0x000fe200000e0607 */
[C---:B------:R-:W-:Y:S01]  /*0a60*/  LEA R34, P0, R36.reuse, UR12, 0x1 ;  /* 0x0000000c24227c11 */ /* 0x040fe2000f8008ff */
[----:B----4-:R0:W-:Y:S03]  /*0a70*/  STL.U16 [UR6+0x6], R35 ;  /* 0x00000623ff007987 */ /* 0x0101e60008100406 */
[----:B0-----:R-:W-:-:S05]  /*0a80*/  LEA.HI.X R35, R36, UR13, R37, 0x1, P0 ;  /* 0x0000000d24237c11 */ /* 0x001fca00080f0c25 */
[----:B------:R-:W4:Y:S01]  /*0a90*/  LDG.E.U16 R34, desc[UR8][R34.64] ;  /* 0x0000000822227981 */ /* 0x000f22000c1e1500 */
[----:B------:R-:W-:-:S05]  /*0aa0*/  IADD3 R32, P0, PT, R33, R16, RZ ;  /* 0x0000001021207210 */ /* 0x000fca0007f1e0ff */
[----:B------:R-:W-:Y:S01]  /*0ab0*/  IMAD.X R37, R40, 0x1, R9, P0 ;  /* 0x0000000128257824 */ /* 0x000fe200000e0609 */
[----:B------:R-:W-:-:S04]  /*0ac0*/  LEA R36, P0, R32, UR12, 0x1 ;  /* 0x0000000c20247c11 */ /* 0x000fc8000f8008ff */
[----:B------:R-:W-:Y:S02]  /*0ad0*/  LEA.HI.X R37, R32, UR13, R37, 0x1, P0 ;  /* 0x0000000d20257c11 */ /* 0x000fe400080f0c25 */
[----:B------:R-:W-:Y:S01]  /*0ae0*/  IADD3 R33, P0, PT, R33, R14, RZ ;  /* 0x0000000e21217210 */ /* 0x000fe20007f1e0ff */
[----:B---3--:R0:W-:Y:S04]  /*0af0*/  STL.U16 [UR6+0x2], R43 ;  /* 0x0000022bff007987 */ /* 0x0081e80008100406 */
[----:B------:R1:W3:Y:S01]  /*0b00*/  LDG.E.U16 R36, desc[UR8][R36.64] ;  /* 0x0000000824247981 */ /* 0x0002e2000c1e1500 */
[----:B0-----:R-:W-:Y:S01]  /*0b10*/  IMAD.X R43, R40, 0x1, R10, P0 ;  /* 0x00000001282b7824 */ /* 0x001fe200000e060a */
[----:B------:R-:W-:Y:S01]  /*0b20*/  LEA R32, P0, R33, UR12, 0x1 ;  /* 0x0000000c21207c11 */ /* 0x000fe2000f8008ff */
[----:B-1----:R-:W-:-:S03]  /*0b30*/  IMAD.IADD R37, R45, 0x1, R24 ;  /* 0x000000012d257824 */ /* 0x002fc600078e0218 */
[----:B------:R-:W-:Y:S02]  /*0b40*/  LEA.HI.X R33, R33, UR13, R43, 0x1, P0 ;  /* 0x0000000d21217c11 */ /* 0x000fe400080f0c2b */
[----:B------:R-:W-:Y:S01]  /*0b50*/  IADD3 R35, P0, PT, R37, R20, RZ ;  /* 0x0000001425237210 */ /* 0x000fe20007f1e0ff */
[----:B-----5:R0:W-:Y:S04]  /*0b60*/  STL.U16 [UR6+0x4], R44 ;  /* 0x0000042cff007987 */ /* 0x0201e80008100406 */
[----:B------:R1:W5:Y:S01]  /*0b70*/  LDG.E.U16 R43, desc[UR8][R32.64] ;  /* 0x00000008202b7981 */ /* 0x000362000c1e1500 */
[----:B0-----:R-:W-:-:S03]  /*0b80*/  IMAD.X R44, R40, 0x1, R5, P0 ;  /* 0x00000001282c7824 */ /* 0x001fc600000e0605 */
[----:B--2---:R-:W-:Y:S04]  /*0b90*/  STL.U16 [UR6+0x8], R42 ;  /* 0x0000082aff007987 */ /* 0x004fe80008100406 */
[----:B----4-:R0:W-:Y:S02]  /*0ba0*/  STL.U16 [UR6+0xa], R34 ;  /* 0x00000a22ff007987 */ /* 0x0101e40008100406 */
[----:B0-----:R-:W-:-:S04]  /*0bb0*/  LEA R34, P0, R35, UR12, 0x1 ;  /* 0x0000000c23227c11 */ /* 0x001fc8000f8008ff */
[----:B------:R-:W-:Y:S02]  /*0bc0*/  LEA.HI.X R35, R35, UR13, R44, 0x1, P0 ;  /* 0x0000000d23237c11 */ /* 0x000fe400080f0c2c */
[----:B------:R-:W-:-:S03]  /*0bd0*/  IADD3 R37, P0, PT, R37, R12, RZ ;  /* 0x0000000c25257210 */ /* 0x000fc60007f1e0ff */
[----:B------:R-:W2:Y:S02]  /*0be0*/  LDG.E.U16 R44, desc[UR8][R34.64] ;  /* 0x00000008222c7981 */ /* 0x000ea4000c1e1500 */
[----:B------:R-:W-:Y:S01]  /*0bf0*/  IMAD.X R40, R40, 0x1, R38, P0 ;  /* 0x0000000128287824 */ /* 0x000fe200000e0626 */
[----:B-1----:R-:W-:-:S04]  /*0c00*/  LEA R32, P0, R37, UR12, 0x1 ;  /* 0x0000000c25207c11 */ /* 0x002fc8000f8008ff */
[----:B------:R-:W-:Y:S02]  /*0c10*/  LEA.HI.X R33, R37, UR13, R40, 0x1, P0 ;  /* 0x0000000d25217c11 */ /* 0x000fe400080f0c28 */
[----:B------:R-:W-:-:S03]  /*0c20*/  IADD3 RZ, P0, PT, R45, R30, RZ ;  /* 0x0000001e2dff7210 */ /* 0x000fc60007f1e0ff */
[----:B------:R0:W4:Y:S02]  /*0c30*/  LDG.E.U16 R42, desc[UR8][R32.64] ;  /* 0x00000008202a7981 */ /* 0x000124000c1e1500 */
[----:B------:R-:W-:Y:S02]  /*0c40*/  IMAD.X R40, R41, 0x1, R2, P0 ;  /* 0x0000000129287824 */ /* 0x000fe400000e0602 */
[----:B0-----:R-:W-:-:S05]  /*0c50*/  IMAD.IADD R33, R45, 0x1, R30 ;  /* 0x000000012d217824 */ /* 0x001fca00078e021e */
[----:B------:R-:W-:-:S05]  /*0c60*/  IADD3 R35, P0, PT, R33, R18, RZ ;  /* 0x0000001221237210 */ /* 0x000fca0007f1e0ff */
[----:B------:R-:W-:Y:S01]  /*0c70*/  IMAD.X R37, R40, 0x1, R7, P0 ;  /* 0x0000000128257824 */ /* 0x000fe200000e0607 */
[----:B------:R-:W-:-:S04]  /*0c80*/  LEA R34, P0, R35, UR12, 0x1 ;  /* 0x0000000c23227c11 */ /* 0x000fc8000f8008ff */
[----:B------:R-:W-:-:S05]  /*0c90*/  LEA.HI.X R35, R35, UR13, R37, 0x1, P0 ;  /* 0x0000000d23237c11 */ /* 0x000fca00080f0c25 */
[----:B------:R-:W4:Y:S01]  /*0ca0*/  LDG.E.U16 R34, desc[UR8][R34.64] ;  /* 0x0000000822227981 */ /* 0x000f22000c1e1500 */
[----:B------:R-:W-:-:S03]  /*0cb0*/  IADD3 R32, P0, PT, R33, R16, RZ ;  /* 0x0000001021207210 */ /* 0x000fc60007f1e0ff */
[----:B---3--:R0:W-:Y:S02]  /*0cc0*/  STL.U16 [UR6+0xc], R36 ;  /* 0x00000c24ff007987 */ /* 0x0081e40008100406 */
[----:B------:R-:W-:Y:S01]  /*0cd0*/  IMAD.X R37, R40, 0x1, R9, P0 ;  /* 0x0000000128257824 */ /* 0x000fe200000e0609 */
[----:B0-----:R-:W-:-:S04]  /*0ce0*/  LEA R36, P0, R32, UR12, 0x1 ;  /* 0x0000000c20247c11 */ /* 0x001fc8000f8008ff */
[----:B------:R-:W-:Y:S02]  /*0cf0*/  LEA.HI.X R37, R32, UR13, R37, 0x1, P0 ;  /* 0x0000000d20257c11 */ /* 0x000fe400080f0c25 */
[----:B------:R-:W-:Y:S01]  /*0d00*/  IADD3 R33, P0, PT, R33, R14, RZ ;  /* 0x0000000e21217210 */ /* 0x000fe20007f1e0ff */
[----:B-----5:R0:W-:Y:S04]  /*0d10*/  STL.U16 [UR6+0x10], R43 ;  /* 0x0000102bff007987 */ /* 0x0201e80008100406 */
[----:B------:R-:W3:Y:S01]  /*0d20*/  LDG.E.U16 R37, desc[UR8][R36.64] ;  /* 0x0000000824257981 */ /* 0x000ee2000c1e1500 */
[----:B0-----:R-:W-:Y:S01]  /*0d30*/  IMAD.X R43, R40, 0x1, R10, P0 ;  /* 0x00000001282b7824 */ /* 0x001fe200000e060a */
[----:B------:R-:W-:-:S04]  /*0d40*/  LEA R32, P0, R33, UR12, 0x1 ;  /* 0x0000000c21207c11 */ /* 0x000fc8000f8008ff */
[----:B------:R-:W-:-:S05]  /*0d50*/  LEA.HI.X R33, R33, UR13, R43, 0x1, P0 ;  /* 0x0000000d21217c11 */ /* 0x000fca00080f0c2b */
[----:B------:R0:W5:Y:S02]  /*0d60*/  LDG.E.U16 R43, desc[UR8][R32.64] ;  /* 0x00000008202b7981 */ /* 0x000164000c1e1500 */
[----:B0-----:R-:W-:-:S05]  /*0d70*/  IMAD.IADD R33, R45, 0x1, R30 ;  /* 0x000000012d217824 */ /* 0x001fca00078e021e */
[----:B------:R-:W-:Y:S01]  /*0d80*/  IADD3 R35, P0, PT, R33, R20, RZ ;  /* 0x0000001421237210 */ /* 0x000fe20007f1e0ff */
[----:B--2---:R0:W-:Y:S04]  /*0d90*/  STL.U16 [UR6+0xe], R44 ;  /* 0x00000e2cff007987 */ /* 0x0041e80008100406 */
[----:B0-----:R-:W-:Y:S01]  /*0da0*/  IMAD.X R44, R40, 0x1, R5, P0 ;  /* 0x00000001282c7824 */ /* 0x001fe200000e0605 */
[----:B----4-:R0:W-:Y:S02]  /*0db0*/  STL.U16 [UR6+0x14], R34 ;  /* 0x00001422ff007987 */ /* 0x0101e40008100406 */
[----:B0-----:R-:W-:-:S04]  /*0dc0*/  LEA R34, P0, R35, UR12, 0x1 ;  /* 0x0000000c23227c11 */ /* 0x001fc8000f8008ff */
[----:B------:R-:W-:-:S05]  /*0dd0*/  LEA.HI.X R35, R35, UR13, R44, 0x1, P0 ;  /* 0x0000000d23237c11 */ /* 0x000fca00080f0c2c */
[----:B------:R0:W2:Y:S01]  /*0de0*/  LDG.E.U16 R36, desc[UR8][R34.64] ;  /* 0x0000000822247981 */ /* 0x0000a2000c1e1500 */
[----:B------:R-:W-:-:S05]  /*0df0*/  IADD3 R44, P0, PT, R33, R12, RZ ;  /* 0x0000000c212c7210 */ /* 0x000fca0007f1e0ff */
[----:B------:R-:W-:Y:S01]  /*0e00*/  IMAD.X R40, R40, 0x1, R38, P0 ;  /* 0x0000000128287824 */ /* 0x000fe200000e0626 */
[----:B------:R-:W-:-:S04]  /*0e10*/  LEA R32, P0, R44, UR12, 0x1 ;  /* 0x0000000c2c207c11 */ /* 0x000fc8000f8008ff */
[----:B------:R-:W-:Y:S01]  /*0e20*/  LEA.HI.X R33, R44, UR13, R40, 0x1, P0 ;  /* 0x0000000d2c217c11 */ /* 0x000fe200080f0c28 */
[C---:B0-----:R-:W-:Y:S01]  /*0e30*/  IMAD.IADD R35, R45.reuse, 0x1, R22 ;  /* 0x000000012d237824 */ /* 0x041fe200078e0216 */
[----:B------:R-:W-:Y:S01]  /*0e40*/  IADD3 RZ, P0, PT, R45, R22, RZ ;  /* 0x000000162dff7210 */ /* 0x000fe20007f1e0ff */
[----:B------:R0:W-:Y:S04]  /*0e50*/  STL.U16 [UR6+0x12], R42 ;  /* 0x0000122aff007987 */ /* 0x0001e80008100406 */
[----:B------:R-:W-:Y:S01]  /*0e60*/  IMAD.X R40, R41, 0x1, R39, P0 ;  /* 0x0000000129287824 */ /* 0x000fe200000e0627 */
[----:B------:R-:W-:Y:S01]  /*0e70*/  IADD3 R34, P0, PT, R35, R18, RZ ;  /* 0x0000001223227210 */ /* 0x000fe20007f1e0ff */
[----:B------:R1:W4:Y:S04]  /*0e80*/  LDG.E.U16 R44, desc[UR8][R32.64] ;  /* 0x00000008202c7981 */ /* 0x000328000c1e1500 */
[----:B-----5:R5:W-:Y:S01]  /*0e90*/  STL.U16 [UR6+0x1a], R43 ;  /* 0x00001a2bff007987 */ /* 0x020be20008100406 */
[----:B-1----:R-:W-:Y:S01]  /*0ea0*/  IMAD.X R33, R40, 0x1, R7, P0 ;  /* 0x0000000128217824 */ /* 0x002fe200000e0607 */
[----:B0-----:R-:W-:-:S04]  /*0eb0*/  LEA R42, P0, R34, UR12, 0x1 ;  /* 0x0000000c222a7c11 */ /* 0x001fc8000f8008ff */
[----:B-----5:R-:W-:Y:S02]  /*0ec0*/  LEA.HI.X R43, R34, UR13, R33, 0x1, P0 ;  /* 0x0000000d222b7c11 */ /* 0x020fe400080f0c21 */
[----:B------:R-:W-:-:S03]  /*0ed0*/  IADD3 R33, P0, PT, R35, R16, RZ ;  /* 0x0000001023217210 */ /* 0x000fc60007f1e0ff */
[----:B------:R-:W5:Y:S02]  /*0ee0*/  LDG.E.U16 R42, desc[UR8][R42.64] ;  /* 0x000000082a2a7981 */ /* 0x000f64000c1e1500 */
        /* <DEDUP_REMOVED lines=8> */
[----:B------:R-:W-:Y:S01]  /*0f70*/  LEA.HI.X R35, R35, UR13, R32, 0x1, P0 ;  /* 0x0000000d23237c11 */ /* 0x000fe200080f0c20 */
[----:B--2---:R0:W-:Y:S04]  /*0f80*/  STL.U16 [UR6+0x18], R36 ;  /* 0x00001824ff007987 */ /* 0x0041e80008100406 */
[----:B0-----:R0:W2:Y:S02]  /*0f90*/  LDG.E.U16 R36, desc[UR8][R34.64] ;  /* 0x0000000822247981 */ /* 0x0010a4000c1e1500 */
[----:B0-----:R-:W-:-:S05]  /*0fa0*/  IMAD.IADD R35, R45, 0x1, R22 ;  /* 0x000000012d237824 */ /* 0x001fca00078e0216 */
[----:B------:R-:W-:-:S05]  /*0fb0*/  IADD3 R43, P0, PT, R35, R20, RZ ;  /* 0x00000014232b7210 */ /* 0x000fca0007f1e0ff */
[----:B------:R-:W-:Y:S01]  /*0fc0*/  IMAD.X R34, R40, 0x1, R5, P0 ;  /* 0x0000000128227824 */ /* 0x000fe200000e0605 */
[----:B------:R-:W-:-:S04]  /*0fd0*/  LEA R32, P0, R43, UR12, 0x1 ;  /* 0x0000000c2b207c11 */ /* 0x000fc8000f8008ff */
[----:B------:R-:W-:-:S05]  /*0fe0*/  LEA.HI.X R33, R43, UR13, R34, 0x1, P0 ;  /* 0x0000000d2b217c11 */ /* 0x000fca00080f0c22 */
[----:B------:R0:W2:Y:S02]  /*0ff0*/  LDG.E.U16 R43, desc[UR8][R32.64] ;  /* 0x00000008202b7981 */ /* 0x0000a4000c1e1500 */
[----:B0-----:R-:W-:-:S05]  /*1000*/  IADD3 R32, P0, PT, R35, R12, RZ ;  /* 0x0000000c23207210 */ /* 0x001fca0007f1e0ff */
[----:B------:R-:W-:Y:S01]  /*1010*/  IMAD.X R40, R40, 0x1, R38, P0 ;  /* 0x0000000128287824 */ /* 0x000fe200000e0626 */
[----:B------:R-:W-:-:S04]  /*1020*/  LEA R34, P0, R32, UR12, 0x1 ;  /* 0x0000000c20227c11 */ /* 0x000fc8000f8008ff */
[----:B------:R-:W-:Y:S02]  /*1030*/  LEA.HI.X R35, R32, UR13, R40, 0x1, P0 ;  /* 0x0000000d20237c11 */ /* 0x000fe400080f0c28 */
[----:B------:R-:W-:Y:S01]  /*1040*/  IADD3 R45, P0, PT, R45, R28, RZ ;  /* 0x0000001c2d2d7210 */ /* 0x000fe20007f1e0ff */
[----:B-----5:R0:W-:Y:S04]  /*1050*/  STL.U16 [UR6+0x1e], R42 ;  /* 0x00001e2aff007987 */ /* 0x0201e80008100406 */
[----:B----4-:R1:W-:Y:S01]  /*1060*/  STL.U16 [UR6+0x1c], R44 ;  /* 0x00001c2cff007987 */ /* 0x0103e20008100406 */
[----:B0-----:R-:W-:Y:S01]  /*1070*/  IMAD.X R42, R41, 0x1, R6, P0 ;  /* 0x00000001292a7824 */ /* 0x001fe200000e0606 */
[C---:B------:R-:W-:Y:S02]  /*1080*/  IADD3 RZ, P0, PT, R45.reuse, R18, RZ ;  /* 0x000000122dff7210 */ /* 0x040fe40007f1e0ff */
[----:B------:R0:W4:Y:S01]  /*1090*/  LDG.E.U16 R40, desc[UR8][R34.64] ;  /* 0x0000000822287981 */ /* 0x000122000c1e1500 */
[----:B-1----:R-:W-:-:S02]  /*10a0*/  IMAD.IADD R44, R45, 0x1, R18 ;  /* 0x000000012d2c7824 */ /* 0x002fc400078e0212 */
[----:B------:R-:W-:-:S03]  /*10b0*/  IMAD.X R41, R42, 0x1, R7, P0 ;  /* 0x000000012a297824 */ /* 0x000fc600000e0607 */
[----:B------:R-:W-:-:S04]  /*10c0*/  LEA R32, P0, R44, UR12, 0x1 ;  /* 0x0000000c2c207c11 */ /* 0x000fc8000f8008ff */
[----:B------:R-:W-:Y:S01]  /*10d0*/  LEA.HI.X R33, R44, UR13, R41, 0x1, P0 ;  /* 0x0000000d2c217c11 */ /* 0x000fe200080f0c29 */
[C---:B------:R-:W-:Y:S01]  /*10e0*/  IMAD.IADD R44, R45.reuse, 0x1, R16 ;  /* 0x000000012d2c7824 */ /* 0x040fe200078e0210 */
[----:B------:R-:W-:-:S03]  /*10f0*/  IADD3 RZ, P0, PT, R45, R16, RZ ;  /* 0x000000102dff7210 */ /* 0x000fc60007f1e0ff */
[----:B------:R1:W5:Y:S02]  /*1100*/  LDG.E.U16 R41, desc[UR8][R32.64] ;  /* 0x0000000820297981 */ /* 0x000364000c1e1500 */
[----:B0-----:R-:W-:Y:S01]  /*1110*/  IMAD.X R35, R42, 0x1, R9, P0 ;  /* 0x000000012a237824 */ /* 0x001fe200000e0609 */
[----:B------:R-:W-:-:S04]  /*1120*/  LEA R34, P0, R44, UR12, 0x1 ;  /* 0x0000000c2c227c11 */ /* 0x000fc8000f8008ff */
[----:B------:R-:W-:Y:S02]  /*1130*/  LEA.HI.X R35, R44, UR13, R35, 0x1, P0 ;  /* 0x0000000d2c237c11 */ /* 0x000fe400080f0c23 */
[C---:B------:R-:W-:Y:S01]  /*1140*/  IADD3 RZ, P0, PT, R45.reuse, R20, RZ ;  /* 0x000000142dff7210 */ /* 0x040fe20007f1e0ff */
[C---:B-1----:R-:W-:Y:S01]  /*1150*/  IMAD.IADD R33, R45.reuse, 0x1, R20 ;  /* 0x000000012d217824 */ /* 0x042fe200078e0214 */
[----:B---3--:R-:W-:Y:S03]  /*1160*/  STL.U16 [UR6+0x20], R37 ;  /* 0x00002025ff007987 */ /* 0x008fe60008100406 */
[----:B------:R-:W-:Y:S01]  /*1170*/  IMAD.X R32, R42, 0x1, R5, P0 ;  /* 0x000000012a207824 */ /* 0x000fe200000e0605 */
[----:B------:R0:W3:Y:S02]  /*1180*/  LDG.E.U16 R44, desc[UR8][R34.64] ;  /* 0x00000008222c7981 */ /* 0x0000e4000c1e1500 */
[----:B0-----:R-:W-:-:S02]  /*1190*/  IMAD.IADD R34, R45, 0x1, R14 ;  /* 0x000000012d227824 */ /* 0x001fc400078e020e */
[----:B--2---:R0:W-:Y:S02]  /*11a0*/  STL.U16 [UR6+0x24], R36 ;  /* 0x00002424ff007987 */ /* 0x0041e40008100406 */
[----:B0-----:R-:W-:-:S04]  /*11b0*/  LEA R36, P0, R33, UR12, 0x1 ;  /* 0x0000000c21247c11 */ /* 0x001fc8000f8008ff */
[----:B------:R-:W-:Y:S02]  /*11c0*/  LEA.HI.X R37, R33, UR13, R32, 0x1, P0 ;  /* 0x0000000d21257c11 */ /* 0x000fe400080f0c20 */
[C---:B------:R-:W-:Y:S02]  /*11d0*/  IADD3 RZ, P0, PT, R45.reuse, R14, RZ ;  /* 0x0000000e2dff7210 */ /* 0x040fe40007f1e0ff */
[----:B------:R-:W-:Y:S02]  /*11e0*/  IADD3 R45, P1, PT, R45, R12, RZ ;  /* 0x0000000c2d2d7210 */ /* 0x000fe40007f3e0ff */
[----:B------:R-:W2:Y:S01]  /*11f0*/  LDG.E.U16 R37, desc[UR8][R36.64] ;  /* 0x0000000824257981 */ /* 0x000ea2000c1e1500 */
[----:B------:R-:W-:Y:S01]  /*1200*/  IMAD.X R33, R42, 0x1, R10, P0 ;  /* 0x000000012a217824 */ /* 0x000fe200000e060a */
[----:B------:R-:W-:Y:S01]  /*1210*/  LEA R32, P0, R34, UR12, 0x1 ;  /* 0x0000000c22207c11 */ /* 0x000fe2000f8008ff */
[----:B------:R-:W-:-:S03]  /*1220*/  IMAD.X R42, R42, 0x1, R38, P1 ;  /* 0x000000012a2a7824 */ /* 0x000fc600008e0626 */
[----:B------:R-:W-:Y:S02]  /*1230*/  LEA.HI.X R33, R34, UR13, R33, 0x1, P0 ;  /* 0x0000000d22217c11 */ /* 0x000fe400080f0c21 */
[----:B------:R-:W-:-:S03]  /*1240*/  LEA R34, P0, R45, UR12, 0x1 ;  /* 0x0000000c2d227c11 */ /* 0x000fc6000f8008ff */
[----:B------:R-:W2:Y:S01]  /*1250*/  LDG.E.U16 R32, desc[UR8][R32.64] ;  /* 0x0000000820207981 */ /* 0x000ea2000c1e1500 */
[----:B------:R-:W-:-:S05]  /*1260*/  LEA.HI.X R35, R45, UR13, R42, 0x1, P0 ;  /* 0x0000000d2d237c11 */ /* 0x000fca00080f0c2a */
[----:B------:R-:W2:Y:S04]  /*1270*/  LDG.E.U16 R34, desc[UR8][R34.64] ;  /* 0x0000000822227981 */ /* 0x000ea8000c1e1500 */
[----:B------:R0:W-:Y:S01]  /*1280*/  STL.U16 [UR6+0x22], R43 ;  /* 0x0000222bff007987 */ /* 0x0001e20008100406 */
[----:B------:R-:W-:-:S04]  /*1290*/  UIADD3 UR5, UPT, UPT, UR5, 0x1, URZ ;  /* 0x0000000105057890 */ /* 0x000fc8000fffe0ff */
[----:B------:R-:W-:Y:S01]  /*12a0*/  UISETP.NE.AND UP0, UPT, UR5, 0x3, UPT ;  /* 0x000000030500788c */ /* 0x000fe2000bf05270 */
[----:B----4-:R0:W-:Y:S04]  /*12b0*/  STL.U16 [UR6+0x26], R40 ;  /* 0x00002628ff007987 */ /* 0x0101e80008100406 */
[----:B-----5:R0:W-:Y:S04]  /*12c0*/  STL.U16 [UR6+0x28], R41 ;  /* 0x00002829ff007987 */ /* 0x0201e80008100406 */
[----:B---3--:R0:W-:Y:S01]  /*12d0*/  STL.U16 [UR6+0x2a], R44 ;  /* 0x00002a2cff007987 */ /* 0x0081e20008100406 */
[----:B------:R-:W-:-:S03]  /*12e0*/  UIADD3 UR4, UPT, UPT, UR4, 0x19, URZ ;  /* 0x0000001904047890 */ /* 0x000fc6000fffe0ff */
[----:B--2---:R0:W-:Y:S04]  /*12f0*/  STL.U16 [UR6+0x2c], R37 ;  /* 0x00002c25ff007987 */ /* 0x0041e80008100406 */
        /* <DEDUP_REMOVED lines=8> */
.L_x_43:
        /* <DEDUP_REMOVED lines=11> */
.L_x_39:
        /* <DEDUP_REMOVED lines=15> */
[----:B0-----:R-:W4:Y:S01]  /*1520*/  LDL.U16 R37, [R0+0xe] ;  /* 0x00000e0000257983 */ /* 0x001f220000100400 */
        /* <DEDUP_REMOVED lines=8> */
[----:B0-----:R-:W-:-:S04]  /*15b0*/  @P1 PRMT R15, R13, 0x7610, R15 ;  /* 0x000076100d0f1816 */ /* 0x001fc8000000000f */
        /* <DEDUP_REMOVED lines=9> */
[----:B0-----:R-:W-:-:S04]  /*1650*/  @P2 PRMT R19, R17, 0x7610, R19 ;  /* 0x0000761011132816 */ /* 0x001fc80000000013 */
        /* <DEDUP_REMOVED lines=29> */
[----:B0-----:R-:W-:-:S04]  /*1830*/  @P1 PRMT R31, R29, 0x7610, R31 ;  /* 0x000076101d1f1816 */ /* 0x001fc8000000001f */
        /* <DEDUP_REMOVED lines=32> */
[----:B0-----:R-:W-:Y:S01]  /*1a40*/  @P2 PRMT R7, R37, 0x7610, R7 ;  /* 0x0000761025072816 */ /* 0x001fe20000000007 */
[----:B--2---:R-:W-:Y:S01]  /*1a50*/  VIADD R0, R0, 0x20 ;  /* 0x0000002000007836 */ /* 0x004fe20000000000 */
[----:B------:R-:W-:Y:S06]  /*1a60*/  BRA.U UP2, `(.L_x_39) ;  /* 0xfffffff902707547 */ /* 0x000fec000b83ffff */
.L_x_38:
        /* <DEDUP_REMOVED lines=58> */
.L_x_41:
        /* <DEDUP_REMOVED lines=36> */
.L_x_42:
        /* <DEDUP_REMOVED lines=23> */
.L_x_40:
        /* <DEDUP_REMOVED lines=22> */
.L_x_44:
[----:B------:R-:W5:Y:S01]  /*2320*/  LDL.U16 R5, [R1+0x7c] ;  /* 0x00007c0001057983 */ /* 0x000f620000100400 */
[----:B------:R-:W0:Y:S02]  /*2330*/  LDCU.64 UR4, c[0x0][0x388] ;  /* 0x00007100ff0477ac */ /* 0x000e240008000a00 */
[----:B0-----:R-:W-:-:S04]  /*2340*/  LEA R2, P0, R3, UR4, 0x1 ;  /* 0x0000000403027c11 */ /* 0x001fc8000f8008ff */
[----:B------:R-:W-:-:S05]  /*2350*/  LEA.HI.X R3, R3, UR5, R4, 0x1, P0 ;  /* 0x0000000503037c11 */ /* 0x000fca00080f0c04 */
[----:B-----5:R-:W-:Y:S01]  /*2360*/  STG.E.U16 desc[UR8][R2.64], R5 ;  /* 0x0000000502007986 */ /* 0x020fe2000c101508 */
[----:B------:R-:W-:Y:S05]  /*2370*/  EXIT ;  /* 0x000000000000794d */ /* 0x000fea0003800000 */
.L_x_45:
        /* <DEDUP_REMOVED lines=16> */
.L_x_112:


//--------------------- .text.median_general_kernel3d_unsigned_short_3 --------------------------
	.section	.text.median_general_kernel3d_unsigned_short_3,"ax",@progbits
	.align	128
        .global         median_general_kernel3d_unsigned_short_3
        .type           median_general_kernel3d_unsigned_short_3,@function
        .size           median_general_kernel3d_unsigned_short_3,(.L_x_113 - median_general_kernel3d_unsigned_short_3)
        .other          median_general_kernel3d_unsigned_short_3,@"STO_CUDA_ENTRY STV_DEFAULT"
median_general_kernel3d_unsigned_short_3:
.text.median_general_kernel3d_unsigned_short_3:
[----:B------:R-:W0:Y:S01]  /*0000*/  LDC R1, c[0x0][0x37c] ;  /* 0x0000df00ff017b82 */ /* 0x000e220000000800 */
[----:B------:R-:W1:Y:S01]  /*0010*/  S2R R8, SR_CTAID.X ;  /* 0x0000000000087919 */ /* 0x000e620000002500 */
[----:B------:R-:W1:Y:S01]  /*0020*/  LDCU UR4, c[0x0][0x360] ;  /* 0x00006c00ff0477ac */ /* 0x000e620008000800 */
[----:B0-----:R-:W-:Y:S01]  /*0030*/  VIADD R1, R1, 0xffffffc8 ;  /* 0xffffffc801017836 */ /* 0x001fe20000000000 */
[----:B------:R-:W1:Y:S01]  /*0040*/  S2R R9, SR_TID.X ;  /* 0x0000000000097919 */ /* 0x000e620000002100 */
[----:B------:R-:W0:Y:S01]  /*0050*/  LDCU UR5, c[0x0][0x364] ;  /* 0x00006c80ff0577ac */ /* 0x000e220008000800 */
        /* <DEDUP_REMOVED lines=16> */
[C---:B------:R-:W-:Y:S01]  /*0160*/  IADD3 R10, P0, PT, R17.reuse, -0x1, RZ ;  /* 0xffffffff110a7810 */ /* 0x040fe20007f1e0ff */
[----:B------:R-:W-:Y:S01]  /*0170*/  IMAD.MOV.U32 R0, RZ, RZ, R8 ;  /* 0x000000ffff007224 */ /* 0x000fe200078e0008 */
[----:B------:R-:W-:Y:S01]  /*0180*/  IADD3 R6, P4, PT, R17, 0x1, RZ ;  /* 0x0000000111067810 */ /* 0x000fe20007f9e0ff */
[----:B------:R-:W-:Y:S01]  /*0190*/  IMAD.MOV.U32 R9, RZ, RZ, RZ ;  /* 0x000000ffff097224 */ /* 0x000fe200078e00ff */
[----:B------:R-:W-:Y:S01]  /*01a0*/  ISETP.NE.AND P3, PT, R8, RZ, PT ;  /* 0x000000ff0800720c */ /* 0x000fe20003f65270 */
[----:B------:R-:W-:Y:S01]  /*01b0*/  IMAD.X R3, RZ, RZ, -0x1, P0 ;  /* 0xffffffffff037424 */ /* 0x000fe200000e06ff */
[----:B------:R-:W-:Y:S01]  /*01c0*/  ISETP.GE.U32.AND P1, PT, R10, UR7, PT ;  /* 0x000000070a007c0c */ /* 0x000fe2000bf26070 */
[----:B------:R-:W-:Y:S01]  /*01d0*/  IMAD.X R2, RZ, RZ, RZ, P4 ;  /* 0x000000ffff027224 */ /* 0x000fe200020e06ff */
[----:B------:R-:W-:Y:S01]  /*01e0*/  ISETP.GE.U32.AND P0, PT, R6, UR7, PT ;  /* 0x0000000706007c0c */ /* 0x000fe2000bf06070 */
[C---:B------:R-:W-:Y:S01]  /*01f0*/  IMAD R5, R19.reuse, UR11, R0 ;  /* 0x0000000b13057c24 */ /* 0x040fe2000f8e0200 */
[----:B------:R-:W-:Y:S01]  /*0200*/  SEL R0, RZ, 0xffffffff, !P3 ;  /* 0xffffffffff007807 */ /* 0x000fe20005800000 */
[----:B------:R-:W-:Y:S01]  /*0210*/  IMAD R20, R19, UR5, RZ ;  /* 0x0000000513147c24 */ /* 0x000fe2000f8e02ff */
[----:B------:R-:W-:Y:S01]  /*0220*/  ISETP.GE.U32.AND.EX P1, PT, R3, RZ, PT, P1 ;  /* 0x000000ff0300720c */ /* 0x000fe20003f26110 */
[----:B------:R-:W-:Y:S01]  /*0230*/  IMAD.WIDE.U32 R26, R19, UR11, R8 ;  /* 0x0000000b131a7c25 */ /* 0x000fe2000f8e0008 */
[----:B------:R-:W-:Y:S01]  /*0240*/  ISETP.GE.U32.AND.EX P0, PT, R2, RZ, PT, P0 ;  /* 0x000000ff0200720c */ /* 0x000fe20003f06100 */
[----:B------:R-:W0:Y:S01]  /*0250*/  LDCU.64 UR12, c[0x0][0x380] ;  /* 0x00007000ff0c77ac */ /* 0x000e220008000a00 */
[----:B------:R-:W-:Y:S01]  /*0260*/  IADD3 R4, P3, PT, R0, R5, RZ ;  /* 0x0000000500047210 */ /* 0x000fe20007f7e0ff */
[----:B------:R-:W-:Y:S01]  /*0270*/  IMAD.IADD R27, R27, 0x1, R20 ;  /* 0x000000011b1b7824 */ /* 0x000fe200078e0214 */
[----:B------:R-:W-:Y:S01]  /*0280*/  SEL R3, R3, RZ, !P1 ;  /* 0x000000ff03037207 */ /* 0x000fe20004800000 */
[----:B------:R-:W-:Y:S01]  /*0290*/  UIMAD UR4, UR11, UR10, URZ ;  /* 0x0000000a0b0472a4 */ /* 0x000fe2000f8e02ff */
[----:B------:R-:W-:Y:S01]  /*02a0*/  SEL R2, R2, RZ, !P0 ;  /* 0x000000ff02027207 */ /* 0x000fe20004000000 */
[----:B------:R-:W-:Y:S01]  /*02b0*/  IMAD.X R5, R0, 0x1, R27, P3 ;  /* 0x0000000100057824 */ /* 0x000fe200018e061b */
[-C--:B------:R-:W-:Y:S01]  /*02c0*/  SEL R23, R10, R17.reuse, !P1 ;  /* 0x000000110a177207 */ /* 0x080fe20004800000 */
[----:B------:R-:W-:Y:S01]  /*02d0*/  USHF.R.S32.HI UR6, URZ, 0x1f, UR4 ;  /* 0x0000001fff067899 */ /* 0x000fe20008011404 */
[----:B------:R-:W-:Y:S01]  /*02e0*/  SEL R15, R6, R17, !P0 ;  /* 0x00000011060f7207 */ /* 0x000fe20004000000 */
[----:B------:R-:W-:Y:S01]  /*02f0*/  IMAD R10, R3, UR4, RZ ;  /* 0x00000004030a7c24 */ /* 0x000fe2000f8e02ff */
[----:B------:R-:W-:Y:S01]  /*0300*/  IADD3 R6, P1, PT, R19, -0x1, RZ ;  /* 0xffffffff13067810 */ /* 0x000fe20007f3e0ff */
[----:B------:R-:W-:Y:S01]  /*0310*/  IMAD R14, R2, UR4, RZ ;  /* 0x00000004020e7c24 */ /* 0x000fe2000f8e02ff */
[----:B------:R-:W-:Y:S01]  /*0320*/  ISETP.NE.AND P2, PT, R8, RZ, PT ;  /* 0x000000ff0800720c */ /* 0x000fe20003f45270 */
[C---:B------:R-:W-:Y:S01]  /*0330*/  IMAD R25, R23.reuse, UR6, R10 ;  /* 0x0000000617197c24 */ /* 0x040fe2000f8e020a */
[----:B------:R-:W-:Y:S01]  /*0340*/  ISETP.GE.U32.AND P0, PT, R6, UR10, PT ;  /* 0x0000000a06007c0c */ /* 0x000fe2000bf06070 */
[----:B------:R-:W-:Y:S01]  /*0350*/  IMAD.WIDE.U32 R2, R23, UR4, R4 ;  /* 0x0000000417027c25 */ /* 0x000fe2000f8e0004 */
[----:B------:R-:W1:Y:S03]  /*0360*/  LDCU.64 UR8, c[0x0][0x358] ;  /* 0x00006b00ff0877ac */ /* 0x000e660008000a00 */
[C---:B------:R-:W-:Y:S01]  /*0370*/  IMAD R14, R15.reuse, UR6, R14 ;  /* 0x000000060f0e7c24 */ /* 0x040fe2000f8e020e */
[----:B0-----:R-:W-:Y:S01]  /*0380*/  LEA R34, P3, R2, UR12, 0x1 ;  /* 0x0000000c02227c11 */ /* 0x001fe2000f8608ff */
[----:B------:R-:W-:-:S04]  /*0390*/  IMAD.WIDE.U32 R4, R15, UR4, R4 ;  /* 0x000000040f047c25 */ /* 0x000fc8000f8e0004 */
[----:B------:R-:W-:Y:S01]  /*03a0*/  IMAD.IADD R7, R25, 0x1, R3 ;  /* 0x0000000119077824 */ /* 0x000fe200078e0203 */
[----:B------:R-:W-:Y:S01]  /*03b0*/  LEA R32, P4, R4, UR12, 0x1 ;  /* 0x0000000c04207c11 */ /* 0x000fe2000f8808ff */
[----:B------:R-:W-:Y:S02]  /*03c0*/  IMAD.IADD R3, R14, 0x1, R5 ;  /* 0x000000010e037824 */ /* 0x000fe400078e0205 */
[----:B------:R-:W-:Y:S01]  /*03d0*/  IMAD.X R5, RZ, RZ, -0x1, P1 ;  /* 0xffffffffff057424 */ /* 0x000fe200008e06ff */
[----:B------:R-:W-:Y:S01]  /*03e0*/  LEA.HI.X R35, R2, UR13, R7, 0x1, P3 ;  /* 0x0000000d02237c11 */ /* 0x000fe200098f0c07 */
[C---:B------:R-:W-:Y:S01]  /*03f0*/  IMAD R22, R17.reuse, UR6, RZ ;  /* 0x0000000611167c24 */ /* 0x040fe2000f8e02ff */
[----:B------:R-:W-:Y:S01]  /*0400*/  LEA.HI.X R33, R4, UR13, R3, 0x1, P4 ;  /* 0x0000000d04217c11 */ /* 0x000fe2000a0f0c03 */
[----:B------:R-:W-:Y:S01]  /*0410*/  IMAD.HI.U32 R9, R17, UR4, R26 ;  /* 0x0000000411097c27 */ /* 0x000fe2000f8e001a */
[----:B------:R-:W-:Y:S01]  /*0420*/  ISETP.GE.U32.AND.EX P0, PT, R5, RZ, PT, P0 ;  /* 0x000000ff0500720c */ /* 0x000fe20003f06100 */
[----:B-1----:R-:W2:Y:S01]  /*0430*/  LDG.E.U16 R18, desc[UR8][R34.64] ;  /* 0x0000000822127981 */ /* 0x002ea2000c1e1500 */
[----:B------:R-:W-:Y:S01]  /*0440*/  SEL R3, RZ, 0xffffffff, !P2 ;  /* 0xffffffffff037807 */ /* 0x000fe20005000000 */
[----:B------:R-:W-:Y:S01]  /*0450*/  IMAD.IADD R9, R9, 0x1, R22 ;  /* 0x0000000109097824 */ /* 0x000fe200078e0216 */
[----:B------:R-:W-:Y:S01]  /*0460*/  SEL R2, R5, RZ, !P0 ;  /* 0x000000ff05027207 */ /* 0x000fe20004000000 */
[----:B------:R-:W-:Y:S01]  /*0470*/  IMAD R5, R17, UR4, R26 ;  /* 0x0000000411057c24 */ /* 0x000fe2000f8e021a */
[----:B------:R-:W-:-:S02]  /*0480*/  IADD3 R10, P1, PT, R8, R3, RZ ;  /* 0x00000003080a7210 */ /* 0x000fc40007f3e0ff */
[----:B------:R-:W-:Y:S01]  /*0490*/  SEL R7, R6, R19, !P0 ;  /* 0x0000001306077207 */ /* 0x000fe20004000000 */
[----:B------:R-:W-:Y:S01]  /*04a0*/  IMAD R2, R2, UR11, RZ ;  /* 0x0000000b02027c24 */ /* 0x000fe2000f8e02ff */
[----:B------:R-:W-:Y:S01]  /*04b0*/  IADD3 R4, P0, PT, R0, R5, RZ ;  /* 0x0000000500047210 */ /* 0x000fe20007f1e0ff */
[----:B------:R-:W-:Y:S02]  /*04c0*/  IMAD.X R11, RZ, RZ, R3, P1 ;  /* 0x000000ffff0b7224 */ /* 0x000fe400008e0603 */
[C---:B------:R-:W-:Y:S02]  /*04d0*/  IMAD R16, R7.reuse, UR5, R2 ;  /* 0x0000000507107c24 */ /* 0x040fe4000f8e0202 */
[----:B------:R-:W-:-:S04]  /*04e0*/  IMAD.WIDE.U32 R2, R7, UR11, R10 ;  /* 0x0000000b07027c25 */ /* 0x000fc8000f8e000a */
[----:B------:R-:W-:Y:S02]  /*04f0*/  IMAD.IADD R3, R3, 0x1, R16 ;  /* 0x0000000103037824 */ /* 0x000fe400078e0210 */
[----:B------:R-:W-:Y:S01]  /*0500*/  IMAD.X R5, R0, 0x1, R9, P0 ;  /* 0x0000000100057824 */ /* 0x000fe200000e0609 */
[----:B------:R-:W-:Y:S01]  /*0510*/  LEA R28, P0, R4, UR12, 0x1 ;  /* 0x0000000c041c7c11 */ /* 0x000fe2000f8008ff */
[----:B------:R-:W-:-:S03]  /*0520*/  IMAD.WIDE.U32 R12, R23, UR4, R2 ;  /* 0x00000004170c7c25 */ /* 0x000fc6000f8e0002 */
[----:B------:R-:W-:Y:S01]  /*0530*/  LEA.HI.X R29, R4, UR13, R5, 0x1, P0 ;  /* 0x0000000d041d7c11 */ /* 0x000fe200080f0c05 */
[----:B------:R-:W-:Y:S01]  /*0540*/  IMAD.IADD R5, R13, 0x1, R25 ;  /* 0x000000010d057824 */ /* 0x000fe200078e0219 */
[----:B------:R-:W-:-:S03]  /*0550*/  LEA R30, P0, R12, UR12, 0x1 ;  /* 0x0000000c0c1e7c11 */ /* 0x000fc6000f8008ff */
[----:B------:R0:W3:Y:S01]  /*0560*/  LDG.E.U16 R4, desc[UR8][R28.64] ;  /* 0x000000081c047981 */ /* 0x0000e2000c1e1500 */
[----:B------:R-:W-:Y:S01]  /*0570*/  LEA.HI.X R31, R12, UR13, R5, 0x1, P0 ;  /* 0x0000000d0c1f7c11 */ /* 0x000fe200080f0c05 */
[----:B------:R-:W-:Y:S02]  /*0580*/  IMAD.WIDE.U32 R12, R17, UR4, R2 ;  /* 0x00000004110c7c25 */ /* 0x000fe4000f8e0002 */
[----:B------:R-:W3:Y:S02]  /*0590*/  LDG.E.U16 R5, desc[UR8][R32.64] ;  /* 0x0000000820057981 */ /* 0x000ee4000c1e1500 */
[----:B------:R-:W-:Y:S02]  /*05a0*/  IMAD.IADD R13, R22, 0x1, R13 ;  /* 0x00000001160d7824 */ /* 0x000fe400078e020d */
[----:B------:R-:W-:Y:S01]  /*05b0*/  IMAD.WIDE.U32 R2, R15, UR4, R2 ;  /* 0x000000040f027c25 */ /* 0x000fe2000f8e0002 */
[----:B------:R-:W4:Y:S01]  /*05c0*/  LDG.E.U16 R6, desc[UR8][R30.64] ;  /* 0x000000081e067981 */ /* 0x000f22000c1e1500 */
[----:B0-----:R-:W-:-:S02]  /*05d0*/  LEA R28, P0, R12, UR12, 0x1 ;  /* 0x0000000c0c1c7c11 */ /* 0x001fc4000f8008ff */
[----:B------:R-:W-:Y:S02]  /*05e0*/  IMAD.IADD R3, R3, 0x1, R14 ;  /* 0x0000000103037824 */ /* 0x000fe400078e020e */
[----:B------:R-:W-:Y:S02]  /*05f0*/  LEA.HI.X R29, R12, UR13, R13, 0x1, P0 ;  /* 0x0000000d0c1d7c11 */ /* 0x000fe400080f0c0d */
[----:B------:R-:W-:-:S03]  /*0600*/  LEA R12, P0, R2, UR12, 0x1 ;  /* 0x0000000c020c7c11 */ /* 0x000fc6000f8008ff */
[----:B------:R0:W4:Y:S01]  /*0610*/  LDG.E.U16 R0, desc[UR8][R28.64] ;  /* 0x000000081c007981 */ /* 0x000122000c1e1500 */
[----:B------:R-:W-:-:S05]  /*0620*/  LEA.HI.X R13, R2, UR13, R3, 0x1, P0 ;  /* 0x0000000d020d7c11 */ /* 0x000fca00080f0c03 */
[----:B------:R-:W2:Y:S01]  /*0630*/  LDG.E.U16 R3, desc[UR8][R12.64] ;  /* 0x000000080c037981 */ /* 0x000ea2000c1e1500 */
[----:B0-----:R-:W-:Y:S02]  /*0640*/  IMAD.MOV.U32 R28, RZ, RZ, R8 ;  /* 0x000000ffff1c7224 */ /* 0x001fe400078e0008 */
[----:B------:R-:W-:Y:S02]  /*0650*/  IMAD.MOV.U32 R29, RZ, RZ, RZ ;  /* 0x000000ffff1d7224 */ /* 0x000fe400078e00ff */
[----:B------:R-:W-:-:S04]  /*0660*/  IMAD.WIDE.U32 R28, R7, UR11, R28 ;  /* 0x0000000b071c7c25 */ /* 0x000fc8000f8e001c */
[----:B------:R-:W-:Y:S01]  /*0670*/  IMAD.IADD R29, R16, 0x1, R29 ;  /* 0x00000001101d7824 */ /* 0x000fe200078e021d */
[----:B---3--:R-:W-:Y:S02]  /*0680*/  PRMT R4, R4, 0x5410, R5 ;  /* 0x0000541004047816 */ /* 0x008fe40000000005 */
[----:B--2---:R-:W-:Y:S02]  /*0690*/  PRMT R3, R3, 0x5410, R18 ;  /* 0x0000541003037816 */ /* 0x004fe40000000012 */
[----:B------:R-:W-:-:S04]  /*06a0*/  IADD3 R18, P1, PT, R19, 0x1, RZ ;  /* 0x0000000113127810 */ /* 0x000fc80007f3e0ff */
[----:B------:R-:W-:Y:S01]  /*06b0*/  ISETP.GE.U32.AND P0, PT, R18, UR10, PT ;  /* 0x0000000a12007c0c */ /* 0x000fe2000bf06070 */
[----:B------:R-:W-:-:S05]  /*06c0*/  IMAD.X R5, RZ, RZ, RZ, P1 ;  /* 0x000000ffff057224 */ /* 0x000fca00008e06ff */
[----:B------:R-:W-:-:S04]  /*06d0*/  ISETP.GE.U32.AND.EX P0, PT, R5, RZ, PT, P0 ;  /* 0x000000ff0500720c */ /* 0x000fc80003f06100 */
[----:B------:R-:W-:Y:S02]  /*06e0*/  SEL R5, R5, RZ, !P0 ;  /* 0x000000ff05057207 */ /* 0x000fe40004000000 */
[----:B------:R-:W-:-:S03]  /*06f0*/  SEL R21, R18, R19, !P0 ;  /* 0x0000001312157207 */ /* 0x000fc60004000000 */
[----:B------:R-:W-:Y:S02]  /*0700*/  IMAD R18, R5, UR11, RZ ;  /* 0x0000000b05127c24 */ /* 0x000fe4000f8e02ff */
[----:B------:R-:W-:-:S04]  /*0710*/  IMAD.WIDE.U32 R10, R21, UR11, R10 ;  /* 0x0000000b150a7c25 */ /* 0x000fc8000f8e000a */
[----:B------:R-:W-:-:S04]  /*0720*/  IMAD R18, R21, UR5, R18 ;  /* 0x0000000515127c24 */ /* 0x000fc8000f8e0212 */
[----:B------:R-:W-:Y:S02]  /*0730*/  IMAD.IADD R11, R11, 0x1, R18 ;  /* 0x000000010b0b7824 */ /* 0x000fe400078e0212 */
[----:B------:R-:W-:-:S04]  /*0740*/  IMAD.WIDE.U32 R12, R23, UR4, R10 ;  /* 0x00000004170c7c25 */ /* 0x000fc8000f8e000a */
[----:B------:R-:W-:Y:S01]  /*0750*/  IMAD.IADD R5, R25, 0x1, R13 ;  /* 0x0000000119057824 */ /* 0x000fe200078e020d */
[----:B------:R-:W-:-:S04]  /*0760*/  LEA R30, P0, R12, UR12, 0x1 ;  /* 0x0000000c0c1e7c11 */ /* 0x000fc8000f8008ff */
[----:B------:R-:W-:Y:S01]  /*0770*/  LEA.HI.X R31, R12, UR13, R5, 0x1, P0 ;  /* 0x0000000d0c1f7c11 */ /* 0x000fe200080f0c05 */
[----:B------:R-:W-:-:S04]  /*0780*/  IMAD.WIDE.U32 R12, R17, UR4, R10 ;  /* 0x00000004110c7c25 */ /* 0x000fc8000f8e000a */
[----:B------:R-:W-:Y:S01]  /*0790*/  IMAD.IADD R13, R22, 0x1, R13 ;  /* 0x00000001160d7824 */ /* 0x000fe200078e020d */
[C---:B------:R-:W-:Y:S01]  /*07a0*/  LEA R32, P0, R12.reuse, UR12, 0x1 ;  /* 0x0000000c0c207c11 */ /* 0x040fe2000f8008ff */
[----:B------:R0:W2:Y:S03]  /*07b0*/  LDG.E.U16 R5, desc[UR8][R30.64] ;  /* 0x000000081e057981 */ /* 0x0000a6000c1e1500 */
[----:B------:R-:W-:Y:S02]  /*07c0*/  LEA.HI.X R33, R12, UR13, R13, 0x1, P0 ;  /* 0x0000000d0c217c11 */ /* 0x000fe400080f0c0d */
[----:B----4-:R-:W-:-:S03]  /*07d0*/  PRMT R2, R6, 0x5410, R0 ;  /* 0x0000541006027816 */ /* 0x010fc60000000000 */
[----:B------:R1:W2:Y:S01]  /*07e0*/  LDG.E.U16 R0, desc[UR8][R32.64] ;  /* 0x0000000820007981 */ /* 0x0002a2000c1e1500 */
[----:B------:R-:W-:-:S04]  /*07f0*/  IMAD.WIDE.U32 R10, R15, UR4, R10 ;  /* 0x000000040f0a7c25 */ /* 0x000fc8000f8e000a */
[----:B------:R-:W-:Y:S01]  /*0800*/  IMAD.IADD R11, R14, 0x1, R11 ;  /* 0x000000010e0b7824 */ /* 0x000fe200078e020b */
[----:B0-----:R-:W-:-:S04]  /*0810*/  LEA R30, P0, R10, UR12, 0x1 ;  /* 0x0000000c0a1e7c11 */ /* 0x001fc8000f8008ff */
[----:B------:R-:W-:Y:S01]  /*0820*/  LEA.HI.X R31, R10, UR13, R11, 0x1, P0 ;  /* 0x0000000d0a1f7c11 */ /* 0x000fe200080f0c0b */
[----:B------:R-:W-:-:S04]  /*0830*/  IMAD.WIDE.U32 R10, R23, UR4, R28 ;  /* 0x00000004170a7c25 */ /* 0x000fc8000f8e001c */
[----:B------:R-:W-:Y:S01]  /*0840*/  IMAD.IADD R11, R25, 0x1, R11 ;  /* 0x00000001190b7824 */ /* 0x000fe200078e020b */
[C---:B------:R-:W-:Y:S01]  /*0850*/  LEA R34, P0, R10.reuse, UR12, 0x1 ;  /* 0x0000000c0a227c11 */ /* 0x040fe2000f8008ff */
[----:B------:R0:W3:Y:S03]  /*0860*/  LDG.E.U16 R12, desc[UR8][R30.64] ;  /* 0x000000081e0c7981 */ /* 0x0000e6000c1e1500 */
[----:B------:R-:W-:-:S05]  /*0870*/  LEA.HI.X R35, R10, UR13, R11, 0x1, P0 ;  /* 0x0000000d0a237c11 */ /* 0x000fca00080f0c0b */
[----:B------:R-:W3:Y:S01]  /*0880*/  LDG.E.U16 R13, desc[UR8][R34.64] ;  /* 0x00000008220d7981 */ /* 0x000ee2000c1e1500 */
[----:B------:R-:W-:-:S03]  /*0890*/  IMAD.WIDE.U32 R10, R17, UR4, R28 ;  /* 0x00000004110a7c25 */ /* 0x000fc6000f8e001c */
[----:B------:R4:W-:Y:S01]  /*08a0*/  STL.64 [R1], R2 ;  /* 0x0000000201007387 */ /* 0x0009e20000100a00 */
[----:B------:R-:W-:Y:S01]  /*08b0*/  IMAD.IADD R11, R22, 0x1, R11 ;  /* 0x00000001160b7824 */ /* 0x000fe200078e020b */
[----:B-1----:R-:W-:-:S04]  /*08c0*/  LEA R32, P0, R10, UR12, 0x1 ;  /* 0x0000000c0a207c11 */ /* 0x002fc8000f8008ff */
[----:B------:R-:W-:Y:S01]  /*08d0*/  LEA.HI.X R33, R10, UR13, R11, 0x1, P0 ;  /* 0x0000000d0a217c11 */ /* 0x000fe200080f0c0b */
[----:B----4-:R-:W-:-:S04]  /*08e0*/  IMAD.WIDE.U32 R2, R15, UR4, R28 ;  /* 0x000000040f027c25 */ /* 0x010fc8000f8e001c */
[----:B------:R-:W-:Y:S01]  /*08f0*/  IMAD.IADD R3, R14, 0x1, R3 ;  /* 0x000000010e037824 */ /* 0x000fe200078e0203 */
[----:B0-----:R-:W-:-:S04]  /*0900*/  LEA R30, P0, R2, UR12, 0x1 ;  /* 0x0000000c021e7c11 */ /* 0x001fc8000f8008ff */
[----:B------:R-:W-:Y:S02]  /*0910*/  LEA.HI.X R31, R2, UR13, R3, 0x1, P0 ;  /* 0x0000000d021f7c11 */ /* 0x000fe400080f0c03 */
[----:B------:R-:W4:Y:S04]  /*0920*/  LDG.E.U16 R3, desc[UR8][R32.64] ;  /* 0x0000000820037981 */ /* 0x000f28000c1e1500 */
[----:B------:R-:W4:Y:S01]  /*0930*/  LDG.E.U16 R24, desc[UR8][R30.64] ;  /* 0x000000081e187981 */ /* 0x000f22000c1e1500 */
[----:B------:R-:W-:-:S04]  /*0940*/  IMAD.WIDE.U32 R28, R23, UR4, R26 ;  /* 0x00000004171c7c25 */ /* 0x000fc8000f8e001a */
[----:B------:R-:W-:Y:S02]  /*0950*/  IMAD.IADD R29, R25, 0x1, R29 ;  /* 0x00000001191d7824 */ /* 0x000fe400078e021d */
[----:B------:R-:W-:-:S04]  /*0960*/  IMAD.WIDE.U32 R10, R15, UR4, R26 ;  /* 0x000000040f0a7c25 */ /* 0x000fc8000f8e001a */
[----:B------:R-:W-:Y:S01]  /*0970*/  IMAD.IADD R11, R14, 0x1, R11 ;  /* 0x000000010e0b7824 */ /* 0x000fe200078e020b */
[----:B--2---:R-:W-:-:S05]  /*0980*/  PRMT R5, R5, 0x5410, R0 ;  /* 0x0000541005057816 */ /* 0x004fca0000000000 */
[----:B------:R0:W-:Y:S02]  /*0990*/  STL.64 [R1+0x8], R4 ;  /* 0x0000080401007387 */ /* 0x0001e40000100a00 */
[----:B0-----:R-:W-:-:S04]  /*09a0*/  LEA R4, P0, R28, UR12, 0x1 ;  /* 0x0000000c1c047c11 */ /* 0x001fc8000f8008ff */
[----:B------:R-:W-:-:S05]  /*09b0*/  LEA.HI.X R5, R28, UR13, R29, 0x1, P0 ;  /* 0x0000000d1c057c11 */ /* 0x000fca00080f0c1d */
[----:B------:R0:W2:Y:S01]  /*09c0*/  LDG.E.U16 R0, desc[UR8][R4.64] ;  /* 0x0000000804007981 */ /* 0x0000a2000c1e1500 */
[C---:B------:R-:W-:Y:S01]  /*09d0*/  LEA R28, P0, R10.reuse, UR12, 0x1 ;  /* 0x0000000c0a1c7c11 */ /* 0x040fe2000f8008ff */
[----:B0-----:R-:W-:Y:S02]  /*09e0*/  IMAD.MOV.U32 R4, RZ, RZ, R8 ;  /* 0x000000ffff047224 */ /* 0x001fe400078e0008 */
[----:B------:R-:W-:Y:S02]  /*09f0*/  IMAD.MOV.U32 R5, RZ, RZ, RZ ;  /* 0x000000ffff057224 */ /* 0x000fe400078e00ff */
[----:B------:R-:W-:Y:S01]  /*0a00*/  IMAD.WIDE.U32 R4, R21, UR11, R4 ;  /* 0x0000000b15047c25 */ /* 0x000fe2000f8e0004 */
[----:B------:R-:W-:-:S03]  /*0a10*/  LEA.HI.X R29, R10, UR13, R11, 0x1, P0 ;  /* 0x0000000d0a1d7c11 */ /* 0x000fc600080f0c0b */
[----:B------:R-:W-:Y:S01]  /*0a20*/  IMAD.IADD R5, R18, 0x1, R5 ;  /* 0x0000000112057824 */ /* 0x000fe200078e0205 */
[----:B---3--:R-:W-:Y:S01]  /*0a30*/  PRMT R2, R12, 0x5410, R13 ;  /* 0x000054100c027816 */ /* 0x008fe2000000000d */
[----:B------:R0:W3:Y:S01]  /*0a40*/  LDG.E.U16 R6, desc[UR8][R28.64] ;  /* 0x000000081c067981 */ /* 0x0000e2000c1e1500 */
[----:B------:R-:W-:-:S04]  /*0a50*/  IMAD.WIDE.U32 R10, R23, UR4, R4 ;  /* 0x00000004170a7c25 */ /* 0x000fc8000f8e0004 */
[----:B------:R-:W-:Y:S01]  /*0a60*/  IMAD.IADD R11, R25, 0x1, R11 ;  /* 0x00000001190b7824 */ /* 0x000fe200078e020b */
[----:B------:R-:W-:-:S04]  /*0a70*/  LEA R12, P0, R10, UR12, 0x1 ;  /* 0x0000000c0a0c7c11 */ /* 0x000fc8000f8008ff */
[----:B------:R-:W-:Y:S01]  /*0a80*/  LEA.HI.X R13, R10, UR13, R11, 0x1, P0 ;  /* 0x0000000d0a0d7c11 */ /* 0x000fe200080f0c0b */
[----:B------:R-:W-:-:S04]  /*0a90*/  IMAD.WIDE.U32 R10, R17, UR4, R4 ;  /* 0x00000004110a7c25 */ /* 0x000fc8000f8e0004 */
[----:B------:R-:W-:Y:S01]  /*0aa0*/  IMAD.IADD R11, R22, 0x1, R11 ;  /* 0x00000001160b7824 */ /* 0x000fe200078e020b */
[C---:B------:R-:W-:Y:S01]  /*0ab0*/  LEA R30, P0, R10.reuse, UR12, 0x1 ;  /* 0x0000000c0a1e7c11 */ /* 0x040fe2000f8008ff */
[----:B------:R-:W-:Y:S01]  /*0ac0*/  IMAD.WIDE.U32 R4, R15, UR4, R4 ;  /* 0x000000040f047c25 */ /* 0x000fe2000f8e0004 */
[----:B------:R-:W-:Y:S01]  /*0ad0*/  USHF.R.S32.HI UR5, URZ, 0x1f, UR11 ;  /* 0x0000001fff057899 */ /* 0x000fe2000801140b */
[----:B----4-:R-:W-:Y:S01]  /*0ae0*/  PRMT R3, R3, 0x5410, R24 ;  /* 0x0000541003037816 */ /* 0x010fe20000000018 */
[----:B------:R-:W3:Y:S01]  /*0af0*/  LDG.E.U16 R12, desc[UR8][R12.64] ;  /* 0x000000080c0c7981 */ /* 0x000ee2000c1e1500 */
[----:B------:R-:W-:Y:S01]  /*0b00*/  LEA.HI.X R31, R10, UR13, R11, 0x1, P0 ;  /* 0x0000000d0a1f7c11 */ /* 0x000fe200080f0c0b */
[----:B------:R-:W-:Y:S01]  /*0b10*/  IMAD.IADD R5, R14, 0x1, R5 ;  /* 0x000000010e057824 */ /* 0x000fe200078e0205 */
[----:B0-----:R-:W-:-:S03]  /*0b20*/  LEA R28, P0, R4, UR12, 0x1 ;  /* 0x0000000c041c7c11 */ /* 0x001fc6000f8008ff */
[----:B------:R0:W4:Y:S01]  /*0b30*/  LDG.E.U16 R10, desc[UR8][R30.64] ;  /* 0x000000081e0a7981 */ /* 0x000122000c1e1500 */
[----:B------:R-:W-:-:S05]  /*0b40*/  LEA.HI.X R29, R4, UR13, R5, 0x1, P0 ;  /* 0x0000000d041d7c11 */ /* 0x000fca00080f0c05 */
[----:B------:R-:W4:Y:S01]  /*0b50*/  LDG.E.U16 R28, desc[UR8][R28.64] ;  /* 0x000000081c1c7981 */ /* 0x000f22000c1e1500 */
[----:B------:R-:W-:-:S04]  /*0b60*/  IADD3 R5, P1, PT, R8, 0x1, RZ ;  /* 0x0000000108057810 */ /* 0x000fc80007f3e0ff */
[----:B------:R-:W-:Y:S01]  /*0b70*/  ISETP.GE.U32.AND P0, PT, R5, UR11, PT ;  /* 0x0000000b05007c0c */ /* 0x000fe2000bf06070 */
[----:B------:R-:W-:-:S05]  /*0b80*/  IMAD.X R11, RZ, RZ, RZ, P1 ;  /* 0x000000ffff0b7224 */ /* 0x000fca00008e06ff */
[----:B------:R-:W-:-:S04]  /*0b90*/  ISETP.GE.U32.AND.EX P0, PT, R11, UR5, PT, P0 ;  /* 0x000000050b007c0c */ /* 0x000fc8000bf06100 */
[----:B------:R-:W-:Y:S02]  /*0ba0*/  SEL R4, R5, R8, !P0 ;  /* 0x0000000805047207 */ /* 0x000fe40004000000 */
[----:B------:R-:W-:Y:S01]  /*0bb0*/  SEL R5, R11, RZ, !P0 ;  /* 0x000000ff0b057207 */ /* 0x000fe20004000000 */
[----:B------:R-:W-:Y:S02]  /*0bc0*/  IMAD R26, R17, UR4, R26 ;  /* 0x00000004111a7c24 */ /* 0x000fe4000f8e021a */
[----:B0-----:R-:W-:-:S03]  /*0bd0*/  IMAD.WIDE.U32 R30, R7, UR11, R4 ;  /* 0x0000000b071e7c25 */ /* 0x001fc6000f8e0004 */
[C---:B------:R-:W-:Y:S01]  /*0be0*/  SHF.L.U64.HI R7, R26.reuse, 0x1, R9 ;  /* 0x000000011a077819 */ /* 0x040fe20000010209 */
[----:B------:R-:W-:Y:S02]  /*0bf0*/  IMAD.SHL.U32 R11, R26, 0x2, RZ ;  /* 0x000000021a0b7824 */ /* 0x000fe400078e00ff */
[----:B------:R-:W-:Y:S02]  /*0c00*/  IMAD.IADD R9, R16, 0x1, R31 ;  /* 0x0000000110097824 */ /* 0x000fe400078e021f */
[----:B------:R-:W-:Y:S01]  /*0c10*/  IMAD.MOV.U32 R8, RZ, RZ, R30 ;  /* 0x000000ffff087224 */ /* 0x000fe200078e001e */
[----:B------:R-:W-:-:S03]  /*0c20*/  IADD3 R34, P0, PT, R11, UR12, RZ ;  /* 0x0000000c0b227c10 */ /* 0x000fc6000ff1e0ff */
[----:B------:R-:W-:Y:S01]  /*0c30*/  IMAD.WIDE.U32 R26, R23, UR4, R8 ;  /* 0x00000004171a7c25 */ /* 0x000fe2000f8e0008 */
[----:B------:R0:W-:Y:S01]  /*0c40*/  STL.64 [R1+0x10], R2 ;  /* 0x0000100201007387 */ /* 0x0001e20000100a00 */
[----:B------:R-:W-:Y:S02]  /*0c50*/  IADD3.X R35, PT, PT, R7, UR13, RZ, P0, !PT ;  /* 0x0000000d07237c10 */ /* 0x000fe400087fe4ff */
[----:B------:R-:W-:-:S03]  /*0c60*/  LEA R32, P0, R26, UR12, 0x1 ;  /* 0x0000000c1a207c11 */ /* 0x000fc6000f8008ff */
[----:B------:R-:W2:Y:S01]  /*0c70*/  LDG.E.U16 R13, desc[UR8][R34.64] ;  /* 0x00000008220d7981 */ /* 0x000ea2000c1e1500 */
[----:B0-----:R-:W-:-:S05]  /*0c80*/  IMAD.IADD R3, R25, 0x1, R27 ;  /* 0x0000000119037824 */ /* 0x001fca00078e021b */
[----:B------:R-:W-:Y:S01]  /*0c90*/  LEA.HI.X R33, R26, UR13, R3, 0x1, P0 ;  /* 0x0000000d1a217c11 */ /* 0x000fe200080f0c03 */
[----:B------:R-:W-:-:S04]  /*0ca0*/  IMAD.WIDE.U32 R26, R17, UR4, R8 ;  /* 0x00000004111a7c25 */ /* 0x000fc8000f8e0008 */
[----:B------:R-:W-:Y:S01]  /*0cb0*/  IMAD.IADD R27, R22, 0x1, R27 ;  /* 0x00000001161b7824 */ /* 0x000fe200078e021b */
[C---:B------:R-:W-:Y:S01]  /*0cc0*/  LEA R30, P0, R26.reuse, UR12, 0x1 ;  /* 0x0000000c1a1e7c11 */ /* 0x040fe2000f8008ff */
[----:B------:R-:W-:Y:S01]  /*0cd0*/  IMAD.WIDE.U32 R8, R15, UR4, R8 ;  /* 0x000000040f087c25 */ /* 0x000fe2000f8e0008 */
[----:B------:R0:W5:Y:S02]  /*0ce0*/  LDG.E.U16 R16, desc[UR8][R32.64] ;  /* 0x0000000820107981 */ /* 0x000164000c1e1500 */
[----:B------:R-:W-:Y:S01]  /*0cf0*/  LEA.HI.X R31, R26, UR13, R27, 0x1, P0 ;  /* 0x0000000d1a1f7c11 */ /* 0x000fe200080f0c1b */
[----:B------:R-:W-:Y:S01]  /*0d00*/  IMAD.IADD R9, R14, 0x1, R9 ;  /* 0x000000010e097824 */ /* 0x000fe200078e0209 */
[----:B------:R-:W-:-:S03]  /*0d10*/  LEA R26, P0, R8, UR12, 0x1 ;  /* 0x0000000c081a7c11 */ /* 0x000fc6000f8008ff */
[----:B------:R-:W5:Y:S01]  /*0d20*/  LDG.E.U16 R30, desc[UR8][R30.64] ;  /* 0x000000081e1e7981 */ /* 0x000f62000c1e1500 */
[----:B------:R-:W-:Y:S01]  /*0d30*/  LEA.HI.X R27, R8, UR13, R9, 0x1, P0 ;  /* 0x0000000d081b7c11 */ /* 0x000fe200080f0c09 */
[----:B------:R-:W-:-:S04]  /*0d40*/  IMAD.WIDE.U32 R8, R19, UR11, R4 ;  /* 0x0000000b13087c25 */ /* 0x000fc8000f8e0004 */
[----:B------:R-:W-:Y:S01]  /*0d50*/  IMAD.IADD R9, R20, 0x1, R9 ;  /* 0x0000000114097824 */ /* 0x000fe200078e0209 */
[----:B------:R-:W5:Y:S01]  /*0d60*/  LDG.E.U16 R26, desc[UR8][R26.64] ;  /* 0x000000081a1a7981 */ /* 0x000f62000c1e1500 */
[----:B0-----:R-:W-:-:S04]  /*0d70*/  IMAD.WIDE.U32 R32, R23, UR4, R8 ;  /* 0x0000000417207c25 */ /* 0x001fc8000f8e0008 */
[----:B------:R-:W-:Y:S01]  /*0d80*/  IMAD.IADD R19, R25, 0x1, R33 ;  /* 0x0000000119137824 */ /* 0x000fe200078e0221 */
[----:B------:R-:W-:Y:S01]  /*0d90*/  LEA R34, P0, R32, UR12, 0x1 ;  /* 0x0000000c20227c11 */ /* 0x000fe2000f8008ff */
[----:B------:R-:W-:-:S03]  /*0da0*/  IMAD.WIDE.U32 R20, R21, UR11, R4 ;  /* 0x0000000b15147c25 */ /* 0x000fc6000f8e0004 */
[----:B------:R-:W-:Y:S01]  /*0db0*/  LEA.HI.X R35, R32, UR13, R19, 0x1, P0 ;  /* 0x0000000d20237c11 */ /* 0x000fe200080f0c13 */
[----:B------:R-:W-:-:S04]  /*0dc0*/  IMAD.WIDE.U32 R32, R17, UR4, R8 ;  /* 0x0000000411207c25 */ /* 0x000fc8000f8e0008 */
[----:B------:R-:W-:Y:S01]  /*0dd0*/  IMAD.IADD R21, R18, 0x1, R21 ;  /* 0x0000000112157824 */ /* 0x000fe200078e0215 */
[----:B------:R-:W-:Y:S01]  /*0de0*/  LEA R18, P0, R32, UR12, 0x1 ;  /* 0x0000000c20127c11 */ /* 0x000fe2000f8008ff */
[----:B------:R-:W-:Y:S01]  /*0df0*/  IMAD.IADD R5, R22, 0x1, R33 ;  /* 0x0000000116057824 */ /* 0x000fe200078e0221 */
[----:B------:R-:W5:Y:S01]  /*0e00*/  LDG.E.U16 R34, desc[UR8][R34.64] ;  /* 0x0000000822227981 */ /* 0x000f62000c1e1500 */
[----:B------:R-:W-:-:S03]  /*0e10*/  IMAD.WIDE.U32 R8, R15, UR4, R8 ;  /* 0x000000040f087c25 */ /* 0x000fc6000f8e0008 */
[----:B------:R-:W-:Y:S01]  /*0e20*/  LEA.HI.X R19, R32, UR13, R5, 0x1, P0 ;  /* 0x0000000d20137c11 */ /* 0x000fe200080f0c05 */
[----:B------:R-:W-:Y:S01]  /*0e30*/  IMAD.IADD R5, R14, 0x1, R9 ;  /* 0x000000010e057824 */ /* 0x000fe200078e0209 */
[C---:B------:R-:W-:Y:S01]  /*0e40*/  LEA R32, P0, R8.reuse, UR12, 0x1 ;  /* 0x0000000c08207c11 */ /* 0x040fe2000f8008ff */
[----:B------:R-:W-:Y:S02]  /*0e50*/  IMAD.WIDE.U32 R36, R23, UR4, R20 ;  /* 0x0000000417247c25 */ /* 0x000fe4000f8e0014 */
[----:B------:R-:W5:Y:S01]  /*0e60*/  LDG.E.U16 R18, desc[UR8][R18.64] ;  /* 0x0000000812127981 */ /* 0x000f62000c1e1500 */
[----:B------:R-:W-:Y:S01]  /*0e70*/  LEA.HI.X R33, R8, UR13, R5, 0x1, P0 ;  /* 0x0000000d08217c11 */ /* 0x000fe200080f0c05 */
[----:B------:R-:W-:Y:S01]  /*0e80*/  IMAD.IADD R25, R25, 0x1, R37 ;  /* 0x0000000119197824 */ /* 0x000fe200078e0225 */
[C---:B------:R-:W-:Y:S01]  /*0e90*/  LEA R24, P0, R36.reuse, UR12, 0x1 ;  /* 0x0000000c24187c11 */ /* 0x040fe2000f8008ff */
[----:B------:R-:W-:Y:S02]  /*0ea0*/  IMAD.WIDE.U32 R8, R17, UR4, R20 ;  /* 0x0000000411087c25 */ /* 0x000fe4000f8e0014 */
[----:B------:R-:W5:Y:S01]  /*0eb0*/  LDG.E.U16 R32, desc[UR8][R32.64] ;  /* 0x0000000820207981 */ /* 0x000f62000c1e1500 */
[----:B------:R-:W-:Y:S01]  /*0ec0*/  LEA.HI.X R25, R36, UR13, R25, 0x1, P0 ;  /* 0x0000000d24197c11 */ /* 0x000fe200080f0c19 */
[----:B------:R-:W-:Y:S01]  /*0ed0*/  IMAD.IADD R9, R22, 0x1, R9 ;  /* 0x0000000116097824 */ /* 0x000fe200078e0209 */
[----:B------:R-:W-:Y:S01]  /*0ee0*/  LEA R22, P0, R8, UR12, 0x1 ;  /* 0x0000000c08167c11 */ /* 0x000fe2000f8008ff */
[----:B------:R-:W-:-:S03]  /*0ef0*/  IMAD.WIDE.U32 R20, R15, UR4, R20 ;  /* 0x000000040f147c25 */ /* 0x000fc6000f8e0014 */
[----:B------:R-:W-:Y:S01]  /*0f00*/  LEA.HI.X R23, R8, UR13, R9, 0x1, P0 ;  /* 0x0000000d08177c11 */ /* 0x000fe200080f0c09 */
[----:B------:R-:W-:Y:S01]  /*0f10*/  IMAD.IADD R5, R14, 0x1, R21 ;  /* 0x000000010e057824 */ /* 0x000fe200078e0215 */
[----:B------:R-:W-:-:S03]  /*0f20*/  LEA R14, P1, R20, UR12, 0x1 ;  /* 0x0000000c140e7c11 */ /* 0x000fc6000f8208ff */
[----:B------:R-:W5:Y:S01]  /*0f30*/  LDG.E.U16 R22, desc[UR8][R22.64] ;  /* 0x0000000816167981 */ /* 0x000f62000c1e1500 */
[----:B------:R-:W-:-:S05]  /*0f40*/  LEA.HI.X R15, R20, UR13, R5, 0x1, P1 ;  /* 0x0000000d140f7c11 */ /* 0x000fca00088f0c05 */
[----:B------:R-:W5:Y:S01]  /*0f50*/  LDG.E.U16 R14, desc[UR8][R14.64] ;  /* 0x000000080e0e7981 */ /* 0x000f62000c1e1500 */
[----:B----4-:R-:W-:-:S03]  /*0f60*/  PRMT R4, R10, 0x5410, R28 ;  /* 0x000054100a047816 */ /* 0x010fc6000000001c */
[----:B------:R-:W4:Y:S01]  /*0f70*/  LDG.E.U16 R10, desc[UR8][R24.64] ;  /* 0x00000008180a7981 */ /* 0x000f22000c1e1500 */
[----:B---3--:R-:W-:Y:S01]  /*0f80*/  PRMT R3, R6, 0x5410, R12 ;  /* 0x0000541006037816 */ /* 0x008fe2000000000c */
[----:B------:R-:W-:Y:S01]  /*0f90*/  IMAD.MOV.U32 R9, RZ, RZ, R1 ;  /* 0x000000ffff097224 */ /* 0x000fe200078e0001 */
[----:B------:R-:W-:Y:S02]  /*0fa0*/  PRMT R6, RZ, 0x7610, R6 ;  /* 0x00007610ff067816 */ /* 0x000fe40000000006 */
[----:B------:R-:W-:Y:S01]  /*0fb0*/  PRMT R8, RZ, 0x7610, R8 ;  /* 0x00007610ff087816 */ /* 0x000fe20000000008 */
[----:B------:R-:W-:Y:S01]  /*0fc0*/  UMOV UR4, URZ ;  /* 0x000000ff00047c82 */ /* 0x000fe20008000000 */
[----:B------:R-:W-:Y:S01]  /*0fd0*/  UMOV UR5, 0x1a ;  /* 0x0000001a00057882 */ /* 0x000fe20000000000 */
[----:B--2---:R-:W-:-:S05]  /*0fe0*/  PRMT R2, R0, 0x5410, R13 ;  /* 0x0000541000027816 */ /* 0x004fca000000000d */
[----:B------:R0:W-:Y:S01]  /*0ff0*/  STL.64 [R1+0x18], R2 ;  /* 0x0000180201007387 */ /* 0x0001e20000100a00 */
[----:B-----5:R-:W-:-:S05]  /*1000*/  PRMT R5, R16, 0x5410, R30 ;  /* 0x0000541010057816 */ /* 0x020fca000000001e */
[----:B------:R0:W-:Y:S01]  /*1010*/  STL.64 [R1+0x20], R4 ;  /* 0x0000200401007387 */ /* 0x0001e20000100a00 */
[----:B------:R-:W-:Y:S02]  /*1020*/  PRMT R26, R26, 0x5410, R34 ;  /* 0x000054101a1a7816 */ /* 0x000fe40000000022 */
[----:B------:R-:W-:-:S05]  /*1030*/  PRMT R27, R18, 0x5410, R32 ;  /* 0x00005410121b7816 */ /* 0x000fca0000000020 */
[----:B------:R0:W-:Y:S04]  /*1040*/  STL.64 [R1+0x28], R26 ;  /* 0x0000281a01007387 */ /* 0x0001e80000100a00 */
[----:B------:R0:W-:Y:S01]  /*1050*/  STL.U16 [R1+0x34], R14 ;  /* 0x0000340e01007387 */ /* 0x0001e20000100400 */
[----:B------:R-:W-:Y:S01]  /*1060*/  VIADD R0, R1, 0x10 ;  /* 0x0000001001007836 */ /* 0x000fe20000000000 */
[----:B----4-:R-:W-:-:S05]  /*1070*/  PRMT R10, R10, 0x5410, R22 ;  /* 0x000054100a0a7816 */ /* 0x010fca0000000016 */
[----:B------:R0:W-:Y:S02]  /*1080*/  STL [R1+0x30], R10 ;  /* 0x0000300a01007387 */ /* 0x0001e40000100800 */
.L_x_51:
[----:B------:R-:W-:Y:S01]  /*1090*/  UIADD3 UR6, UPT, UPT, UR4, -0xb, URZ ;  /* 0xfffffff504067890 */ /* 0x000fe2000fffe0ff */
[----:B01-3--:R-:W-:Y:S01]  /*10a0*/  IMAD.MOV.U32 R2, RZ, RZ, RZ ;  /* 0x000000ffff027224 */ /* 0x00bfe200078e00ff */
[----:B------:R-:W-:Y:S02]  /*10b0*/  UIADD3 UR4, UPT, UPT, UR4, 0x1, URZ ;  /* 0x0000000104047890 */ /* 0x000fe4000fffe0ff */
[----:B------:R-:W-:Y:S02]  /*10c0*/  UISETP.GE.U32.AND UP2, UPT, UR6, 0xf, UPT ;  /* 0x0000000f0600788c */ /* 0x000fe4000bf46070 */
[----:B------:R-:W-:Y:S02]  /*10d0*/  ULOP3.LUT UP0, URZ, UR5, 0xf, URZ, 0xc0, !UPT ;  /* 0x0000000f05ff7892 */ /* 0x000fe4000f80c0ff */
[----:B------:R-:W-:-:S05]  /*10e0*/  UISETP.NE.AND UP1, UPT, UR4, 0x1a, UPT ;  /* 0x0000001a0400788c */ /* 0x000fca000bf25270 */
[----:B--2---:R-:W-:Y:S06]  /*10f0*/  BRA.U !UP2, `(.L_x_46) ;  /* 0x000000050aa47547 */ /* 0x004fec000b800000 */
[----:B------:R0:W5:Y:S01]  /*1100*/  LDL.U16 R30, [R1] ;  /* 0x00000000011e7983 */ /* 0x0001620000100400 */
[----:B------:R-:W-:Y:S01]  /*1110*/  ULOP3.LUT UR6, UR5, 0xfffffff0, URZ, 0xc0, !UPT ;  /* 0xfffffff005067892 */ /* 0x000fe2000f8ec0ff */
[----:B------:R-:W-:-:S03]  /*1120*/  IMAD.MOV.U32 R3, RZ, RZ, R0 ;  /* 0x000000ffff037224 */ /* 0x000fc600078e0000 */
[----:B------:R-:W-:Y:S02]  /*1130*/  UIADD3 UR7, UPT, UPT, -UR6, URZ, URZ ;  /* 0x000000ff06077290 */ /* 0x000fe4000fffe1ff */
[----:B------:R-:W-:-:S10]  /*1140*/  IMAD.U32 R2, RZ, RZ, UR6 ;  /* 0x00000006ff027e24 */ /* 0x000fd4000f8e00ff */
.L_x_47:
        /* <DEDUP_REMOVED lines=11> */
[----:B------:R-:W4:Y:S01]  /*1200*/  LDL.U16 R4, [R3+0x8] ;  /* 0x0000080003047983 */ /* 0x000f220000100400 */
[----:B-----5:R-:W-:-:S03]  /*1210*/  LOP3.LUT R15, R30, 0xffff, RZ, 0xc0, !PT ;  /* 0x0000ffff1e0f7812 */ /* 0x020fc600078ec0ff */
[----:B------:R-:W4:Y:S04]  /*1220*/  LDL.U16 R28, [R3+0xa] ;  /* 0x00000a00031c7983 */ /* 0x000f280000100400 */
[----:B------:R-:W4:Y:S01]  /*1230*/  LDL.U16 R34, [R3+0xe] ;  /* 0x00000e0003227983 */ /* 0x000f220000100400 */
[----:B--2---:R-:W-:Y:S02]  /*1240*/  ISETP.GT.U32.AND P0, PT, R15, R36, PT ;  /* 0x000000240f00720c */ /* 0x004fe40003f04070 */
[----:B------:R-:W-:-:S11]  /*1250*/  PRMT R17, R36, 0x5410, R30 ;  /* 0x0000541024117816 */ /* 0x000fd6000000001e */
[----:B------:R-:W-:Y:S02]  /*1260*/  @P0 PRMT R36, R30, 0x7610, R36 ;  /* 0x000076101e240816 */ /* 0x000fe40000000024 */
[----:B------:R-:W2:Y:S02]  /*1270*/  LDL.U16 R30, [R3+0x10] ;  /* 0x00001000031e7983 */ /* 0x000ea40000100400 */
[----:B------:R-:W-:-:S04]  /*1280*/  LOP3.LUT R32, R36, 0xffff, RZ, 0xc0, !PT ;  /* 0x0000ffff24207812 */ /* 0x000fc800078ec0ff */
[----:B---3--:R-:W-:Y:S02]  /*1290*/  ISETP.GT.U32.AND P1, PT, R32, R5, PT ;  /* 0x000000052000720c */ /* 0x008fe40003f24070 */
[----:B------:R-:W3:Y:S04]  /*12a0*/  LDL.U16 R32, [R3+0xc] ;  /* 0x00000c0003207983 */ /* 0x000ee80000100400 */
[----:B------:R-:W-:Y:S07]  /*12b0*/  @P0 STL [R3+-0x10], R17 ;  /* 0xfffff01103000387 */ /* 0x000fee0000100800 */
[----:B------:R1:W-:Y:S02]  /*12c0*/  @P1 STL.U16 [R3+-0xe], R5 ;  /* 0xfffff20503001387 */ /* 0x0003e40000100400 */
[----:B-1----:R-:W-:-:S04]  /*12d0*/  @P1 PRMT R5, R36, 0x7610, R5 ;  /* 0x0000761024051816 */ /* 0x002fc80000000005 */
        /* <DEDUP_REMOVED lines=9> */
[----:B-1----:R-:W-:-:S04]  /*1370*/  @P2 PRMT R24, R26, 0x7610, R24 ;  /* 0x000076101a182816 */ /* 0x002fc80000000018 */
        /* <DEDUP_REMOVED lines=29> */
[----:B-1----:R-:W-:-:S04]  /*1550*/  @P1 PRMT R12, R14, 0x7610, R12 ;  /* 0x000076100e0c1816 */ /* 0x002fc8000000000c */
        /* <DEDUP_REMOVED lines=9> */
[----:B-1----:R-:W-:-:S04]  /*15f0*/  @P2 PRMT R4, R10, 0x7610, R4 ;  /* 0x000076100a042816 */ /* 0x002fc80000000004 */
[----:B------:R-:W-:-:S04]  /*1600*/  LOP3.LUT R5, R4, 0xffff, RZ, 0xc0, !PT ;  /* 0x0000ffff04057812 */ /* 0x000fc800078ec0ff */
[----:B------:R-:W-:Y:S02]  /*1610*/  ISETP.GT.U32.AND P0, PT, R5, R28, PT ;  /* 0x0000001c0500720c */ /* 0x000fe40003f04070 */
[----:B------:R-:W-:-:S11]  /*1620*/  PRMT R12, R28, 0x5410, R4 ;  /* 0x000054101c0c7816 */ /* 0x000fd60000000004 */
[----:B------:R-:W-:-:S04]  /*1630*/  @P0 PRMT R28, R4, 0x7610, R28 ;  /* 0x00007610041c0816 */ /* 0x000fc8000000001c */
[----:B------:R-:W-:-:S04]  /*1640*/  LOP3.LUT R5, R28, 0xffff, RZ, 0xc0, !PT ;  /* 0x0000ffff1c057812 */ /* 0x000fc800078ec0ff */
[----:B---3--:R-:W-:Y:S01]  /*1650*/  ISETP.GT.U32.AND P1, PT, R5, R32, PT ;  /* 0x000000200500720c */ /* 0x008fe20003f24070 */
[----:B------:R-:W-:Y:S04]  /*1660*/  @P2 STL.U16 [R3+0x8], R10 ;  /* 0x0000080a03002387 */ /* 0x000fe80000100400 */
[----:B------:R-:W-:Y:S08]  /*1670*/  @P0 STL [R3+0x8], R12 ;  /* 0x0000080c03000387 */ /* 0x000ff00000100800 */
[----:B------:R1:W-:Y:S02]  /*1680*/  @P1 STL.U16 [R3+0xa], R32 ;  /* 0x00000a2003001387 */ /* 0x0003e40000100400 */
[----:B-1----:R-:W-:-:S04]  /*1690*/  @P1 PRMT R32, R28, 0x7610, R32 ;  /* 0x000076101c201816 */ /* 0x002fc80000000020 */
        /* <DEDUP_REMOVED lines=12> */
[----:B-1----:R-:W-:Y:S01]  /*1760*/  @P2 PRMT R30, R34, 0x7610, R30 ;  /* 0x00007610221e2816 */ /* 0x002fe2000000001e */
[----:B--2---:R-:W-:Y:S01]  /*1770*/  VIADD R3, R3, 0x20 ;  /* 0x0000002003037836 */ /* 0x004fe20000000000 */
[----:B------:R-:W-:Y:S06]  /*1780*/  BRA.U UP2, `(.L_x_47) ;  /* 0xfffffff902707547 */ /* 0x000fec000b83ffff */
.L_x_46:
        /* <DEDUP_REMOVED lines=9> */
[----:B------:R-:W-:-:S05]  /*1820*/  IMAD R3, R2, 0x2, R9 ;  /* 0x0000000202037824 */ /* 0x000fca00078e0209 */
[----:B------:R-:W2:Y:S04]  /*1830*/  LDL.U16 R15, [R3] ;  /* 0x00000000030f7983 */ /* 0x000ea80000100400 */
[----:B------:R-:W2:Y:S04]  /*1840*/  LDL.U16 R4, [R3+0x2] ;  /* 0x0000020003047983 */ /* 0x000ea80000100400 */
[----:B------:R-:W3:Y:S04]  /*1850*/  LDL.U16 R10, [R3+0x4] ;  /* 0x00000400030a7983 */ /* 0x000ee80000100400 */
[----:B------:R-:W4:Y:S04]  /*1860*/  LDL.U16 R12, [R3+0x6] ;  /* 0x00000600030c7983 */ /* 0x000f280000100400 */
[----:B------:R-:W5:Y:S04]  /*1870*/  LDL.U16 R14, [R3+0x8] ;  /* 0x00000800030e7983 */ /* 0x000f680000100400 */
[----:B------:R-:W5:Y:S04]  /*1880*/  LDL.U16 R16, [R3+0xa] ;  /* 0x00000a0003107983 */ /* 0x000f680000100400 */
[----:B------:R-:W5:Y:S04]  /*1890*/  LDL.U16 R18, [R3+0xc] ;  /* 0x00000c0003127983 */ /* 0x000f680000100400 */
[----:B------:R-:W5:Y:S04]  /*18a0*/  LDL.U16 R20, [R3+0xe] ;  /* 0x00000e0003147983 */ /* 0x000f680000100400 */
[----:B------:R-:W5:Y:S01]  /*18b0*/  LDL.U16 R17, [R3+0x10] ;  /* 0x0000100003117983 */ /* 0x000f620000100400 */
[----:B------:R-:W-:Y:S01]  /*18c0*/  VIADD R2, R2, 0x8 ;  /* 0x0000000802027836 */ /* 0x000fe20000000000 */
[----:B--2---:R-:W-:-:S02]  /*18d0*/  ISETP.GT.U32.AND P1, PT, R15, R4, PT ;  /* 0x000000040f00720c */ /* 0x004fc40003f24070 */
[----:B------:R-:W-:-:S11]  /*18e0*/  PRMT R19, R4, 0x5410, R15 ;  /* 0x0000541004137816 */ /* 0x000fd6000000000f */
[----:B------:R-:W-:Y:S01]  /*18f0*/  @P1 PRMT R4, R15, 0x7610, R4 ;  /* 0x000076100f041816 */ /* 0x000fe20000000004 */
[----:B------:R-:W-:Y:S03]  /*1900*/  @P1 STL [R3], R19 ;  /* 0x0000001303001387 */ /* 0x000fe60000100800 */
[----:B------:R-:W-:-:S04]  /*1910*/  LOP3.LUT R5, R4, 0xffff, RZ, 0xc0, !PT ;  /* 0x0000ffff04057812 */ /* 0x000fc800078ec0ff */
[----:B---3--:R-:W-:-:S13]  /*1920*/  ISETP.GT.U32.AND P2, PT, R5, R10, PT ;  /* 0x0000000a0500720c */ /* 0x008fda0003f44070 */
[----:B------:R1:W-:Y:S04]  /*1930*/  @P2 STL.U16 [R3+0x2], R10 ;  /* 0x0000020a03002387 */ /* 0x0003e80000100400 */
[----:B------:R-:W-:Y:S01]  /*1940*/  @P2 STL.U16 [R3+0x4], R4 ;  /* 0x0000040403002387 */ /* 0x000fe20000100400 */
[----:B-1----:R-:W-:-:S04]  /*1950*/  @P2 PRMT R10, R4, 0x7610, R10 ;  /* 0x00007610040a2816 */ /* 0x002fc8000000000a */
[----:B------:R-:W-:Y:S02]  /*1960*/  LOP3.LUT R5, R10, 0xffff, RZ, 0xc0, !PT ;  /* 0x0000ffff0a057812 */ /* 0x000fe400078ec0ff */
[----:B----4-:R-:W-:Y:S02]  /*1970*/  PRMT R15, R12, 0x5410, R10 ;  /* 0x000054100c0f7816 */ /* 0x010fe4000000000a */
[----:B------:R-:W-:-:S13]  /*1980*/  ISETP.GT.U32.AND P3, PT, R5, R12, PT ;  /* 0x0000000c0500720c */ /* 0x000fda0003f64070 */
[----:B------:R-:W-:Y:S01]  /*1990*/  @P3 PRMT R12, R10, 0x7610, R12 ;  /* 0x000076100a0c3816 */ /* 0x000fe2000000000c */
[----:B------:R-:W-:Y:S03]  /*19a0*/  @P3 STL [R3+0x4], R15 ;  /* 0x0000040f03003387 */ /* 0x000fe60000100800 */
[----:B------:R-:W-:-:S04]  /*19b0*/  LOP3.LUT R5, R12, 0xffff, RZ, 0xc0, !PT ;  /* 0x0000ffff0c057812 */ /* 0x000fc800078ec0ff */
[----:B-----5:R-:W-:-:S13]  /*19c0*/  ISETP.GT.U32.AND P1, PT, R5, R14, PT ;  /* 0x0000000e0500720c */ /* 0x020fda0003f24070 */
[----:B------:R1:W-:Y:S04]  /*19d0*/  @P1 STL.U16 [R3+0x6], R14 ;  /* 0x0000060e03001387 */ /* 0x0003e80000100400 */
[----:B------:R-:W-:Y:S01]  /*19e0*/  @P1 STL.U16 [R3+0x8], R12 ;  /* 0x0000080c03001387 */ /* 0x000fe20000100400 */
[----:B-1----:R-:W-:-:S04]  /*19f0*/  @P1 PRMT R14, R12, 0x7610, R14 ;  /* 0x000076100c0e1816 */ /* 0x002fc8000000000e */
[----:B------:R-:W-:Y:S02]  /*1a00*/  LOP3.LUT R5, R14, 0xffff, RZ, 0xc0, !PT ;  /* 0x0000ffff0e057812 */ /* 0x000fe400078ec0ff */
[----:B------:R-:W-:Y:S02]  /*1a10*/  PRMT R10, R16, 0x5410, R14 ;  /* 0x00005410100a7816 */ /* 0x000fe4000000000e */
[----:B------:R-:W-:-:S13]  /*1a20*/  ISETP.GT.U32.AND P3, PT, R5, R16, PT ;  /* 0x000000100500720c */ /* 0x000fda0003f64070 */
[----:B------:R-:W-:Y:S01]  /*1a30*/  @P3 PRMT R16, R14, 0x7610, R16 ;  /* 0x000076100e103816 */ /* 0x000fe20000000010 */
[----:B------:R-:W-:Y:S03]  /*1a40*/  @P3 STL [R3+0x8], R10 ;  /* 0x0000080a03003387 */ /* 0x000fe60000100800 */
[----:B------:R-:W-:-:S04]  /*1a50*/  LOP3.LUT R5, R16, 0xffff, RZ, 0xc0, !PT ;  /* 0x0000ffff10057812 */ /* 0x000fc800078ec0ff */
[----:B------:R-:W-:-:S13]  /*1a60*/  ISETP.GT.U32.AND P2, PT, R5, R18, PT ;  /* 0x000000120500720c */ /* 0x000fda0003f44070 */
[----:B------:R1:W-:Y:S04]  /*1a70*/  @P2 STL.U16 [R3+0xa], R18 ;  /* 0x00000a1203002387 */ /* 0x0003e80000100400 */
[----:B------:R2:W-:Y:S01]  /*1a80*/  @P2 STL.U16 [R3+0xc], R16 ;  /* 0x00000c1003002387 */ /* 0x0005e20000100400 */
[----:B-1----:R-:W-:-:S04]  /*1a90*/  @P2 PRMT R18, R16, 0x7610, R18 ;  /* 0x0000761010122816 */ /* 0x002fc80000000012 */
[----:B------:R-:W-:-:S04]  /*1aa0*/  LOP3.LUT R5, R18, 0xffff, RZ, 0xc0, !PT ;  /* 0x0000ffff12057812 */ /* 0x000fc800078ec0ff */
[----:B------:R-:W-:Y:S02]  /*1ab0*/  ISETP.GT.U32.AND P1, PT, R5, R20, PT ;  /* 0x000000140500720c */ /* 0x000fe40003f24070 */
[----:B------:R-:W-:-:S11]  /*1ac0*/  PRMT R5, R20, 0x5410, R18 ;  /* 0x0000541014057816 */ /* 0x000fd60000000012 */
[----:B------:R-:W-:Y:S01]  /*1ad0*/  @P1 PRMT R20, R18, 0x7610, R20 ;  /* 0x0000761012141816 */ /* 0x000fe20000000014 */
[----:B------:R2:W-:Y:S03]  /*1ae0*/  @P1 STL [R3+0xc], R5 ;  /* 0x00000c0503001387 */ /* 0x0005e60000100800 */
[----:B------:R-:W-:-:S04]  /*1af0*/  LOP3.LUT R4, R20, 0xffff, RZ, 0xc0, !PT ;  /* 0x0000ffff14047812 */ /* 0x000fc800078ec0ff */
[----:B------:R-:W-:-:S13]  /*1b00*/  ISETP.GT.U32.AND P3, PT, R4, R17, PT ;  /* 0x000000110400720c */ /* 0x000fda0003f64070 */
[----:B------:R2:W-:Y:S04]  /*1b10*/  @P3 STL.U16 [R3+0xe], R17 ;  /* 0x00000e1103003387 */ /* 0x0005e80000100400 */
[----:B------:R2:W-:Y:S02]  /*1b20*/  @P3 STL.U16 [R3+0x10], R20 ;  /* 0x0000101403003387 */ /* 0x0005e40000100400 */
.L_x_49:
[----:B------:R-:W-:Y:S05]  /*1b30*/  @!P0 BRA `(.L_x_48) ;  /* 0x0000000000e88947 */ /* 0x000fea0003800000 */
[----:B--2---:R-:W-:-:S05]  /*1b40*/  IMAD.MOV R3, RZ, RZ, -R6 ;  /* 0x000000ffff037224 */ /* 0x004fca00078e0a06 */
[----:B------:R-:W-:-:S05]  /*1b50*/  PRMT R3, R3, 0x7710, RZ ;  /* 0x0000771003037816 */ /* 0x000fca00000000ff */
[----:B------:R-:W-:-:S05]  /*1b60*/  VIADD R3, R3, 0x2 ;  /* 0x0000000203037836 */ /* 0x000fca0000000000 */
[----:B------:R-:W-:-:S04]  /*1b70*/  LOP3.LUT R3, R3, 0xffff, RZ, 0xc0, !PT ;  /* 0x0000ffff03037812 */ /* 0x000fc800078ec0ff */
[C---:B------:R-:W-:Y:S02]  /*1b80*/  LOP3.LUT R4, R3.reuse, 0x7, RZ, 0xc0, !PT ;  /* 0x0000000703047812 */ /* 0x040fe400078ec0ff */
[----:B------:R-:W-:-:S03]  /*1b90*/  LOP3.LUT R12, R3, 0x3, RZ, 0xc0, !PT ;  /* 0x00000003030c7812 */ /* 0x000fc600078ec0ff */
[----:B------:R-:W-:Y:S01]  /*1ba0*/  VIADD R4, R4, 0xffffffff ;  /* 0xffffffff04047836 */ /* 0x000fe20000000000 */
[----:B------:R-:W-:-:S04]  /*1bb0*/  ISETP.NE.AND P0, PT, R12, RZ, PT ;  /* 0x000000ff0c00720c */ /* 0x000fc80003f05270 */
[----:B------:R-:W-:-:S13]  /*1bc0*/  ISETP.GE.U32.AND P1, PT, R4, 0x3, PT ;  /* 0x000000030400780c */ /* 0x000fda0003f26070 */
[----:B------:R-:W-:Y:S05]  /*1bd0*/  @!P1 BRA `(.L_x_50) ;  /* 0x0000000000649947 */ /* 0x000fea0003800000 */
[----:B------:R-:W-:-:S05]  /*1be0*/  IMAD R14, R2, 0x2, R9 ;  /* 0x00000002020e7824 */ /* 0x000fca00078e0209 */
[----:B------:R-:W2:Y:S04]  /*1bf0*/  LDL.U16 R10, [R14] ;  /* 0x000000000e0a7983 */ /* 0x000ea80000100400 */
[----:B------:R-:W2:Y:S04]  /*1c00*/  LDL.U16 R3, [R14+0x2] ;  /* 0x000002000e037983 */ /* 0x000ea80000100400 */
[----:B------:R-:W3:Y:S04]  /*1c10*/  LDL.U16 R4, [R14+0x4] ;  /* 0x000004000e047983 */ /* 0x000ee80000100400 */
[----:B------:R-:W4:Y:S04]  /*1c20*/  LDL.U16 R5, [R14+0x6] ;  /* 0x000006000e057983 */ /* 0x000f280000100400 */
        /* <DEDUP_REMOVED lines=9> */
[----:B------:R2:W-:Y:S01]  /*1cc0*/  @P2 STL.U16 [R14+0x4], R3 ;  /* 0x000004030e002387 */ /* 0x0005e20000100400 */
[----:B-1----:R-:W-:-:S04]  /*1cd0*/  @P2 PRMT R4, R3, 0x7610, R4 ;  /* 0x0000761003042816 */ /* 0x002fc80000000004 */
[----:B------:R-:W-:Y:S02]  /*1ce0*/  LOP3.LUT R10, R4, 0xffff, RZ, 0xc0, !PT ;  /* 0x0000ffff040a7812 */ /* 0x000fe400078ec0ff */
[----:B----4-:R-:W-:Y:S02]  /*1cf0*/  PRMT R15, R5, 0x5410, R4 ;  /* 0x00005410050f7816 */ /* 0x010fe40000000004 */
[----:B------:R-:W-:-:S13]  /*1d00*/  ISETP.GT.U32.AND P1, PT, R10, R5, PT ;  /* 0x000000050a00720c */ /* 0x000fda0003f24070 */
[----:B------:R-:W-:Y:S01]  /*1d10*/  @P1 PRMT R5, R4, 0x7610, R5 ;  /* 0x0000761004051816 */ /* 0x000fe20000000005 */
[----:B------:R2:W-:Y:S03]  /*1d20*/  @P1 STL [R14+0x4], R15 ;  /* 0x0000040f0e001387 */ /* 0x0005e60000100800 */
[----:B------:R-:W-:-:S04]  /*1d30*/  LOP3.LUT R10, R5, 0xffff, RZ, 0xc0, !PT ;  /* 0x0000ffff050a7812 */ /* 0x000fc800078ec0ff */
[----:B-----5:R-:W-:-:S13]  /*1d40*/  ISETP.GT.U32.AND P3, PT, R10, R17, PT ;  /* 0x000000110a00720c */ /* 0x020fda0003f64070 */
[----:B------:R2:W-:Y:S04]  /*1d50*/  @P3 STL.U16 [R14+0x6], R17 ;  /* 0x000006110e003387 */ /* 0x0005e80000100400 */
[----:B------:R2:W-:Y:S02]  /*1d60*/  @P3 STL.U16 [R14+0x8], R5 ;  /* 0x000008050e003387 */ /* 0x0005e40000100400 */
.L_x_50:
[----:B------:R-:W-:Y:S05]  /*1d70*/  @!P0 BRA `(.L_x_48) ;  /* 0x0000000000588947 */ /* 0x000fea0003800000 */
[----:B------:R-:W-:-:S05]  /*1d80*/  IMAD R2, R2, 0x2, R9 ;  /* 0x0000000202027824 */ /* 0x000fca00078e0209 */
[----:B------:R-:W3:Y:S04]  /*1d90*/  LDL.U16 R4, [R2] ;  /* 0x0000000002047983 */ /* 0x000ee80000100400 */
[----:B--2---:R-:W3:Y:S01]  /*1da0*/  LDL.U16 R3, [R2+0x2] ;  /* 0x0000020002037983 */ /* 0x004ee20000100400 */
[----:B------:R-:W-:Y:S02]  /*1db0*/  ISETP.NE.AND P1, PT, R12, 0x1, PT ;  /* 0x000000010c00780c */ /* 0x000fe40003f25270 */
[----:B---3--:R-:W-:Y:S02]  /*1dc0*/  ISETP.GT.U32.AND P0, PT, R4, R3, PT ;  /* 0x000000030400720c */ /* 0x008fe40003f04070 */
[----:B------:R-:W-:-:S11]  /*1dd0*/  PRMT R5, R3, 0x5410, R4 ;  /* 0x0000541003057816 */ /* 0x000fd60000000004 */
[----:B------:R1:W-:Y:S01]  /*1de0*/  @P0 STL [R2], R5 ;  /* 0x0000000502000387 */ /* 0x0003e20000100800 */
[----:B------:R-:W-:Y:S01]  /*1df0*/  @P0 PRMT R3, R4, 0x7610, R3 ;  /* 0x0000761004030816 */ /* 0x000fe20000000003 */
[----:B------:R-:W-:Y:S06]  /*1e00*/  @!P1 BRA `(.L_x_48) ;  /* 0x0000000000349947 */ /* 0x000fec0003800000 */
[----:B-1----:R-:W2:Y:S01]  /*1e10*/  LDL.U16 R5, [R2+0x4] ;  /* 0x0000040002057983 */ /* 0x002ea20000100400 */
[----:B------:R-:W-:Y:S02]  /*1e20*/  LOP3.LUT R4, R3, 0xffff, RZ, 0xc0, !PT ;  /* 0x0000ffff03047812 */ /* 0x000fe400078ec0ff */
[----:B------:R-:W-:Y:S02]  /*1e30*/  ISETP.NE.AND P1, PT, R12, 0x2, PT ;  /* 0x000000020c00780c */ /* 0x000fe40003f25270 */
[----:B--2---:R-:W-:-:S13]  /*1e40*/  ISETP.GT.U32.AND P0, PT, R4, R5, PT ;  /* 0x000000050400720c */ /* 0x004fda0003f04070 */
[----:B------:R-:W-:Y:S04]  /*1e50*/  @P0 STL.U16 [R2+0x4], R3 ;  /* 0x0000040302000387 */ /* 0x000fe80000100400 */
[----:B------:R1:W-:Y:S02]  /*1e60*/  @P0 STL.U16 [R2+0x2], R5 ;  /* 0x0000020502000387 */ /* 0x0003e40000100400 */
[----:B-1----:R-:W-:Y:S01]  /*1e70*/  @P0 PRMT R5, R3, 0x7610, R5 ;  /* 0x0000761003050816 */ /* 0x002fe20000000005 */
[----:B------:R-:W-:Y:S06]  /*1e80*/  @!P1 BRA `(.L_x_48) ;  /* 0x0000000000149947 */ /* 0x000fec0003800000 */
[----:B------:R-:W2:Y:S01]  /*1e90*/  LDL.U16 R4, [R2+0x6] ;  /* 0x0000060002047983 */ /* 0x000ea20000100400 */
[----:B------:R-:W-:-:S04]  /*1ea0*/  LOP3.LUT R3, R5, 0xffff, RZ, 0xc0, !PT ;  /* 0x0000ffff05037812 */ /* 0x000fc800078ec0ff */
[----:B--2---:R-:W-:Y:S02]  /*1eb0*/  ISETP.GT.U32.AND P0, PT, R3, R4, PT ;  /* 0x000000040300720c */ /* 0x004fe40003f04070 */
[----:B------:R-:W-:-:S11]  /*1ec0*/  PRMT R4, R4, 0x5410, R5 ;  /* 0x0000541004047816 */ /* 0x000fd60000000005 */
[----:B------:R3:W-:Y:S02]  /*1ed0*/  @P0 STL [R2+0x4], R4 ;  /* 0x0000040402000387 */ /* 0x0007e40000100800 */
.L_x_48:
[----:B------:R-:W-:Y:S01]  /*1ee0*/  VIADD R8, R8, 0x1 ;  /* 0x0000000108087836 */ /* 0x000fe20000000000 */
[----:B------:R-:W-:Y:S01]  /*1ef0*/  UIADD3 UR5, UPT, UPT, UR5, -0x1, URZ ;  /* 0xffffffff05057890 */ /* 0x000fe2000fffe0ff */
[----:B------:R-:W-:Y:S01]  /*1f00*/  VIADD R6, R6, 0x1 ;  /* 0x0000000106067836 */ /* 0x000fe20000000000 */
[----:B------:R-:W-:Y:S10]  /*1f10*/  BRA.U UP1, `(.L_x_51) ;  /* 0xfffffff1015c7547 */ /* 0x000ff4000b83ffff */
[----:B------:R-:W4:Y:S02]  /*1f20*/  LDCU UR4, c[0x0][0x390] ;  /* 0x00007200ff0477ac */ /* 0x000f240008000800 */
[----:B----4-:R-:W-:-:S13]  /*1f30*/  FSETP.LT.AND P0, PT, RZ, UR4, PT ;  /* 0x00000004ff007c0b */ /* 0x010fda000bf01000 */
[----:B------:R-:W-:Y:S05]  /*1f40*/  @!P0 BRA `(.L_x_52) ;  /* 0x0000000000288947 */ /* 0x000fea0003800000 */
[----:B---3--:R-:W3:Y:S01]  /*1f50*/  LDL.U16 R4, [R1+0x1a] ;  /* 0x00001a0001047983 */ /* 0x008ee20000100400 */
[----:B------:R-:W1:Y:S02]  /*1f60*/  LDCU.64 UR6, c[0x0][0x388] ;  /* 0x00007100ff0677ac */ /* 0x000e640008000a00 */
[----:B-1----:R-:W-:-:S04]  /*1f70*/  IADD3 R2, P1, PT, R11, UR6, RZ ;  /* 0x000000060b027c10 */ /* 0x002fc8000ff3e0ff */
[----:B--2---:R-:W-:Y:S01]  /*1f80*/  IADD3.X R3, PT, PT, R7, UR7, RZ, P1, !PT ;  /* 0x0000000707037c10 */ /* 0x004fe20008ffe4ff */
[----:B---3--:R-:W-:-:S05]  /*1f90*/  IMAD.IADD R0, R13, 0x1, -R4 ;  /* 0x000000010d007824 */ /* 0x008fca00078e0a04 */
[----:B------:R-:W-:-:S04]  /*1fa0*/  I2FP.F32.S32 R0, R0 ;  /* 0x0000000000007245 */ /* 0x000fc80000201400 */
[----:B------:R-:W-:-:S04]  /*1fb0*/  FSETP.GE.AND P0, PT, |R0|, UR4, PT ;  /* 0x0000000400007c0b */ /* 0x000fc8000bf06200 */
[----:B------:R-:W-:-:S05]  /*1fc0*/  SEL R13, R13, R4, !P0 ;  /* 0x000000040d0d7207 */ /* 0x000fca0004000000 */
[----:B------:R-:W-:Y:S01]  /*1fd0*/  STG.E.U16 desc[UR8][R2.64], R13 ;  /* 0x0000000d02007986 */ /* 0x000fe2000c101508 */
[----:B------:R-:W-:Y:S05]  /*1fe0*/  EXIT ;  /* 0x000000000000794d */ /* 0x000fea0003800000 */
.L_x_52:
[----:B-12---:R-:W2:Y:S01]  /*1ff0*/  LDL.U16 R5, [R1+0x1a] ;  /* 0x00001a0001057983 */ /* 0x006ea20000100400 */
[----:B------:R-:W3:Y:S02]  /*2000*/  LDCU.64 UR4, c[0x0][0x388] ;  /* 0x00007100ff0477ac */ /* 0x000ee40008000a00 */
[----:B---3--:R-:W-:-:S04]  /*2010*/  IADD3 R2, P0, PT, R11, UR4, RZ ;  /* 0x000000040b027c10 */ /* 0x008fc8000ff1e0ff */
[----:B------:R-:W-:-:S05]  /*2020*/  IADD3.X R3, PT, PT, R7, UR5, RZ, P0, !PT ;  /* 0x0000000507037c10 */ /* 0x000fca00087fe4ff */
[----:B--2---:R-:W-:Y:S01]  /*2030*/  STG.E.U16 desc[UR8][R2.64], R5 ;  /* 0x0000000502007986 */ /* 0x004fe2000c101508 */
[----:B------:R-:W-:Y:S05]  /*2040*/  EXIT ;  /* 0x000000000000794d */ /* 0x000fea0003800000 */
.L_x_53:
        /* <DEDUP_REMOVED lines=11> */
.L_x_113:


//--------------------- .text.median_general_kernel3d_float_13 --------------------------
	.section	.text.median_general_kernel3d_float_13,"ax",@progbits
	.align	128
        .global         median_general_kernel3d_float_13
        .type           median_general_kernel3d_float_13,@function
        .size           median_general_kernel3d_float_13,(.L_x_114 - median_general_kernel3d_float_13)
        .other          median_general_kernel3d_float_13,@"STO_CUDA_ENTRY STV_DEFAULT"
median_general_kernel3d_float_13:
.text.median_general_kernel3d_float_13:
        /* <DEDUP_REMOVED lines=156> */
.L_x_55:
        /* <DEDUP_REMOVED lines=14> */
.L_x_54:
        /* <DEDUP_REMOVED lines=15> */
[----:B------:R0:W2:Y:S01]  /*0b90*/  LDG.E R53, desc[UR8][R44.64] ;  /* 0x000000082c357981 */ /* 0x0000a2000c1e1900 */
[----:B------:R-:W-:Y:S01]  /*0ba0*/  IADD3 R43, P0, PT, R16, R40, RZ ;  /* 0x00000028102b7210 */ /* 0x000fe20007f1e0ff */
[----:B------:R-:W-:-:S03]  /*0bb0*/  ULEA UR7, UR4, UR15, 0x2 ;  /* 0x0000000f04077291 */ /* 0x000fc6000f8e10ff */
[----:B------:R-:W-:Y:S01]  /*0bc0*/  LEA R42, P1, R43, UR12, 0x2 ;  /* 0x0000000c2b2a7c11 */ /* 0x000fe2000f8210ff */
[----:B0-----:R-:W-:-:S05]  /*0bd0*/  IMAD.X R44, R41, 0x1, R6, P0 ;  /* 0x00000001292c7824 */ /* 0x001fca00000e0606 */
[----:B------:R-:W-:Y:S01]  /*0be0*/  LEA.HI.X R43, R43, UR13, R44, 0x2, P1 ;  /* 0x0000000d2b2b7c11 */ /* 0x000fe200088f142c */
[----:B--2---:R0:W-:Y:S04]  /*0bf0*/  STL [UR7], R53 ;  /* 0x00000035ff007987 */ /* 0x0041e80008100807 */
[----:B0-----:R0:W2:Y:S02]  /*0c00*/  LDG.E R53, desc[UR8][R42.64] ;  /* 0x000000082a357981 */ /* 0x0010a4000c1e1900 */
[----:B0-----:R-:W-:-:S04]  /*0c10*/  IADD3 R42, P0, PT, R18, R40, RZ ;  /* 0x00000028122a7210 */ /* 0x001fc80007f1e0ff */
[----:B------:R-:W-:Y:S01]  /*0c20*/  LEA R44, P1, R42, UR12, 0x2 ;  /* 0x0000000c2a2c7c11 */ /* 0x000fe2000f8210ff */
[----:B------:R-:W-:-:S05]  /*0c30*/  IMAD.X R45, R41, 0x1, R7, P0 ;  /* 0x00000001292d7824 */ /* 0x000fca00000e0607 */
[----:B------:R-:W-:Y:S01]  /*0c40*/  LEA.HI.X R45, R42, UR13, R45, 0x2, P1 ;  /* 0x0000000d2a2d7c11 */ /* 0x000fe200088f142d */
[----:B--2---:R0:W-:Y:S04]  /*0c50*/  STL [UR7+0x4], R53 ;  /* 0x00000435ff007987 */ /* 0x0041e80008100807 */
[----:B0-----:R0:W2:Y:S01]  /*0c60*/  LDG.E R53, desc[UR8][R44.64] ;  /* 0x000000082c357981 */ /* 0x0010a2000c1e1900 */
[----:B------:R-:W-:-:S04]  /*0c70*/  IADD3 R43, P0, PT, R20, R40, RZ ;  /* 0x00000028142b7210 */ /* 0x000fc80007f1e0ff */
[----:B------:R-:W-:Y:S01]  /*0c80*/  LEA R42, P1, R43, UR12, 0x2 ;  /* 0x0000000c2b2a7c11 */ /* 0x000fe2000f8210ff */
[----:B0-----:R-:W-:-:S05]  /*0c90*/  IMAD.X R44, R41, 0x1, R8, P0 ;  /* 0x00000001292c7824 */ /* 0x001fca00000e0608 */
[----:B------:R-:W-:Y:S01]  /*0ca0*/  LEA.HI.X R43, R43, UR13, R44, 0x2, P1 ;  /* 0x0000000d2b2b7c11 */ /* 0x000fe200088f142c */
[----:B--2---:R0:W-:Y:S04]  /*0cb0*/  STL [UR7+0x8], R53 ;  /* 0x00000835ff007987 */ /* 0x0041e80008100807 */
        /* <DEDUP_REMOVED lines=28> */
[----:B------:R-:W-:Y:S02]  /*0e80*/  LEA.HI.X R45, R42, UR13, R43, 0x2, P1 ;  /* 0x0000000d2a2d7c11 */ /* 0x000fe400088f142b */
[----:B------:R-:W-:-:S04]  /*0e90*/  IADD3 R43, P0, PT, R30, R40, RZ ;  /* 0x000000281e2b7210 */ /* 0x000fc80007f1e0ff */
[----:B------:R-:W-:Y:S01]  /*0ea0*/  LEA R42, P1, R43, UR12, 0x2 ;  /* 0x0000000c2b2a7c11 */ /* 0x000fe2000f8210ff */
[----:B--2---:R0:W-:Y:S04]  /*0eb0*/  STL [UR7+0x1c], R53 ;  /* 0x00001c35ff007987 */ /* 0x0041e80008100807 */
[----:B0-----:R0:W2:Y:S02]  /*0ec0*/  LDG.E R53, desc[UR8][R44.64] ;  /* 0x000000082c357981 */ /* 0x0010a4000c1e1900 */
[----:B0-----:R-:W-:-:S05]  /*0ed0*/  IMAD.X R44, R41, 0x1, R49, P0 ;  /* 0x00000001292c7824 */ /* 0x001fca00000e0631 */
[----:B------:R-:W-:-:S05]  /*0ee0*/  LEA.HI.X R43, R43, UR13, R44, 0x2, P1 ;  /* 0x0000000d2b2b7c11 */ /* 0x000fca00088f142c */
[----:B------:R0:W3:Y:S02]  /*0ef0*/  LDG.E R42, desc[UR8][R42.64] ;  /* 0x000000082a2a7981 */ /* 0x0000e4000c1e1900 */
[----:B0-----:R-:W-:-:S04]  /*0f00*/  IADD3 R43, P0, PT, R32, R40, RZ ;  /* 0x00000028202b7210 */ /* 0x001fc80007f1e0ff */
[----:B------:R-:W-:Y:S01]  /*0f10*/  LEA R44, P1, R43, UR12, 0x2 ;  /* 0x0000000c2b2c7c11 */ /* 0x000fe2000f8210ff */
[----:B------:R-:W-:-:S05]  /*0f20*/  IMAD.X R45, R41, 0x1, R50, P0 ;  /* 0x00000001292d7824 */ /* 0x000fca00000e0632 */
[----:B------:R-:W-:Y:S02]  /*0f30*/  LEA.HI.X R45, R43, UR13, R45, 0x2, P1 ;  /* 0x0000000d2b2d7c11 */ /* 0x000fe400088f142d */
[----:B------:R-:W-:-:S03]  /*0f40*/  IADD3 R43, P0, PT, R34, R40, RZ ;  /* 0x00000028222b7210 */ /* 0x000fc60007f1e0ff */
[----:B------:R-:W4:Y:S04]  /*0f50*/  LDG.E R44, desc[UR8][R44.64] ;  /* 0x000000082c2c7981 */ /* 0x000f28000c1e1900 */
[----:B--2---:R0:W-:Y:S02]  /*0f60*/  STL [UR7+0x20], R53 ;  /* 0x00002035ff007987 */ /* 0x0041e40008100807 */
[----:B0-----:R-:W-:Y:S01]  /*0f70*/  IADD3 R53, P2, PT, R36, R40, RZ ;  /* 0x0000002824357210 */ /* 0x001fe20007f5e0ff */
[----:B------:R-:W-:-:S04]  /*0f80*/  IMAD.X R40, R41, 0x1, R51, P0 ;  /* 0x0000000129287824 */ /* 0x000fc800000e0633 */
[----:B------:R-:W-:Y:S01]  /*0f90*/  IMAD.X R41, R41, 0x1, R52, P2 ;  /* 0x0000000129297824 */ /* 0x000fe200010e0634 */
[----:B---3--:R0:W-:Y:S02]  /*0fa0*/  STL [UR7+0x24], R42 ;  /* 0x0000242aff007987 */ /* 0x0081e40008100807 */
[----:B0-----:R-:W-:-:S04]  /*0fb0*/  LEA R42, P1, R43, UR12, 0x2 ;  /* 0x0000000c2b2a7c11 */ /* 0x001fc8000f8210ff */
[----:B------:R-:W-:Y:S02]  /*0fc0*/  LEA.HI.X R43, R43, UR13, R40, 0x2, P1 ;  /* 0x0000000d2b2b7c11 */ /* 0x000fe400088f1428 */
[----:B------:R-:W-:-:S03]  /*0fd0*/  LEA R40, P0, R53, UR12, 0x2 ;  /* 0x0000000c35287c11 */ /* 0x000fc6000f8010ff */
[----:B------:R-:W2:Y:S01]  /*0fe0*/  LDG.E R42, desc[UR8][R42.64] ;  /* 0x000000082a2a7981 */ /* 0x000ea2000c1e1900 */
[----:B------:R-:W-:-:S05]  /*0ff0*/  LEA.HI.X R41, R53, UR13, R41, 0x2, P0 ;  /* 0x0000000d35297c11 */ /* 0x000fca00080f1429 */
[----:B------:R-:W3:Y:S04]  /*1000*/  LDG.E R40, desc[UR8][R40.64] ;  /* 0x0000000828287981 */ /* 0x000ee8000c1e1900 */
[----:B----4-:R0:W-:Y:S01]  /*1010*/  STL [UR7+0x28], R44 ;  /* 0x0000282cff007987 */ /* 0x0101e20008100807 */
[----:B------:R-:W-:-:S04]  /*1020*/  UIADD3 UR6, UPT, UPT, UR6, 0x1, URZ ;  /* 0x0000000106067890 */ /* 0x000fc8000fffe0ff */
[----:B------:R-:W-:Y:S02]  /*1030*/  UISETP.NE.AND UP0, UPT, UR6, 0x7, UPT ;  /* 0x000000070600788c */ /* 0x000fe4000bf05270 */
[----:B------:R-:W-:Y:S01]  /*1040*/  UIADD3 UR4, UPT, UPT, UR4, 0xd, URZ ;  /* 0x0000000d04047890 */ /* 0x000fe2000fffe0ff */
[----:B--2---:R0:W-:Y:S04]  /*1050*/  STL [UR7+0x2c], R42 ;  /* 0x00002c2aff007987 */ /* 0x0041e80008100807 */
[----:B---3--:R0:W-:Y:S02]  /*1060*/  STL [UR7+0x30], R40 ;  /* 0x00003028ff007987 */ /* 0x0081e40008100807 */
        /* <DEDUP_REMOVED lines=9> */
.L_x_61:
[----:B------:R-:W-:Y:S02]  /*1100*/  UIADD3 UR5, UPT, UPT, UR4, -0x885, URZ ;  /* 0xfffff77b04057890 */ /* 0x000fe4000fffe0ff */
[----:B------:R-:W-:Y:S02]  /*1110*/  UIADD3 UR4, UPT, UPT, UR4, 0x1, URZ ;  /* 0x0000000104047890 */ /* 0x000fe4000fffe0ff */
[----:B------:R-:W-:Y:S02]  /*1120*/  UISETP.GE.U32.AND UP2, UPT, UR5, 0xf, UPT ;  /* 0x0000000f0500788c */ /* 0x000fe4000bf46070 */
[----:B------:R-:W-:Y:S02]  /*1130*/  ULOP3.LUT UP0, URZ, UR6, 0xf, URZ, 0xc0, !UPT ;  /* 0x0000000f06ff7892 */ /* 0x000fe4000f80c0ff */
[----:B------:R-:W-:Y:S01]  /*1140*/  UISETP.NE.AND UP1, UPT, UR4, 0x894, UPT ;  /* 0x000008940400788c */ /* 0x000fe2000bf25270 */
[----:B------:R-:W-:-:S04]  /*1150*/  UMOV UR5, URZ ;  /* 0x000000ff00057c82 */ /* 0x000fc80008000000 */
[----:B-1234-:R-:W-:Y:S06]  /*1160*/  BRA.U !UP2, `(.L_x_56) ;  /* 0x000000050a407547 */ /* 0x01efec000b800000 */
[----:B------:R1:W5:Y:S01]  /*1170*/  LDL R9, [R1] ;  /* 0x0000000001097983 */ /* 0x0003620000100800 */
[----:B------:R-:W-:Y:S01]  /*1180*/  ULOP3.LUT UR5, UR6, 0xfffffff0, URZ, 0xc0, !UPT ;  /* 0xfffffff006057892 */ /* 0x000fe2000f8ec0ff */
[----:B------:R-:W-:-:S03]  /*1190*/  IMAD.MOV.U32 R0, RZ, RZ, R3 ;  /* 0x000000ffff007224 */ /* 0x000fc600078e0003 */
[----:B------:R-:W-:-:S12]  /*11a0*/  UIADD3 UR7, UPT, UPT, -UR5, URZ, URZ ;  /* 0x000000ff05077290 */ /* 0x000fd8000fffe1ff */
.L_x_57:
[----:B------:R-:W2:Y:S04]  /*11b0*/  LDL R8, [R0+-0x1c] ;  /* 0xffffe40000087983 */ /* 0x000ea80000100800 */
[----:B------:R-:W3:Y:S04]  /*11c0*/  LDL R11, [R0+-0x18] ;  /* 0xffffe800000b7983 */ /* 0x000ee80000100800 */
[----:B------:R-:W4:Y:S04]  /*11d0*/  LDL R10, [R0+-0x14] ;  /* 0xffffec00000a7983 */ /* 0x000f280000100800 */
[----:B------:R-:W4:Y:S04]  /*11e0*/  LDL R13, [R0+-0x10] ;  /* 0xfffff000000d7983 */ /* 0x000f280000100800 */
[----:B------:R-:W4:Y:S04]  /*11f0*/  LDL R12, [R0+-0xc] ;  /* 0xfffff400000c7983 */ /* 0x000f280000100800 */
[----:B------:R-:W4:Y:S04]  /*1200*/  LDL R15, [R0+-0x8] ;  /* 0xfffff800000f7983 */ /* 0x000f280000100800 */
[----:B------:R-:W4:Y:S04]  /*1210*/  LDL R14, [R0+-0x4] ;  /* 0xfffffc00000e7983 */ /* 0x000f280000100800 */
[----:B------:R-:W4:Y:S04]  /*1220*/  LDL R17, [R0] ;  /* 0x0000000000117983 */ /* 0x000f280000100800 */
[----:B------:R-:W4:Y:S04]  /*1230*/  LDL R16, [R0+0x4] ;  /* 0x0000040000107983 */ /* 0x000f280000100800 */
[----:B------:R-:W4:Y:S04]  /*1240*/  LDL R19, [R0+0x8] ;  /* 0x0000080000137983 */ /* 0x000f280000100800 */
[----:B------:R-:W4:Y:S04]  /*1250*/  LDL R18, [R0+0xc] ;  /* 0x00000c0000127983 */ /* 0x000f280000100800 */
[----:B------:R-:W4:Y:S04]  /*1260*/  LDL R21, [R0+0x10] ;  /* 0x0000100000157983 */ /* 0x000f280000100800 */
[----:B------:R-:W4:Y:S04]  /*1270*/  LDL R20, [R0+0x14] ;  /* 0x0000140000147983 */ /* 0x000f280000100800 */
[----:B------:R-:W4:Y:S04]  /*1280*/  LDL R23, [R0+0x18] ;  /* 0x0000180000177983 */ /* 0x000f280000100800 */
[----:B------:R-:W4:Y:S01]  /*1290*/  LDL R22, [R0+0x1c] ;  /* 0x00001c0000167983 */ /* 0x000f220000100800 */
[----:B--2--5:R-:W-:-:S13]  /*12a0*/  FSETP.GT.AND P0, PT, R9, R8, PT ;  /* 0x000000080900720b */ /* 0x024fda0003f04000 */
[----:B------:R2:W-:Y:S02]  /*12b0*/  @P0 STL.64 [R0+-0x20], R8 ;  /* 0xffffe00800000387 */ /* 0x0005e40000100a00 */
[----:B--2---:R-:W-:Y:S02]  /*12c0*/  @P0 IMAD.MOV.U32 R8, RZ, RZ, R9 ;  /* 0x000000ffff080224 */ /* 0x004fe400078e0009 */
[----:B------:R-:W2:Y:S01]  /*12d0*/  LDL R9, [R0+0x20] ;  /* 0x0000200000097983 */ /* 0x000ea20000100800 */
[----:B------:R-:W-:Y:S02]  /*12e0*/  UIADD3 UR7, UPT, UPT, UR7, 0x10, URZ ;  /* 0x0000001007077890 */ /* 0x000fe4000fffe0ff */
[----:B---3--:R-:W-:Y:S02]  /*12f0*/  FSETP.GT.AND P0, PT, R8, R11, PT ;  /* 0x0000000b0800720b */ /* 0x008fe40003f04000 */
[----:B------:R-:W-:-:S11]  /*1300*/  UISETP.NE.AND UP2, UPT, UR7, URZ, UPT ;  /* 0x000000ff0700728c */ /* 0x000fd6000bf45270 */
[----:B------:R3:W-:Y:S04]  /*1310*/  @P0 STL [R0+-0x1c], R11 ;  /* 0xffffe40b00000387 */ /* 0x0007e80000100800 */
[----:B------:R-:W-:Y:S01]  /*1320*/  @P0 STL [R0+-0x18], R8 ;  /* 0xffffe80800000387 */ /* 0x000fe20000100800 */
[----:B---3--:R-:W-:-:S05]  /*1330*/  @P0 IMAD.MOV.U32 R11, RZ, RZ, R8 ;  /* 0x000000ffff0b0224 */ /* 0x008fca00078e0008 */
[----:B----4-:R-:W-:-:S13]  /*1340*/  FSETP.GT.AND P1, PT, R11, R10, PT ;  /* 0x0000000a0b00720b */ /* 0x010fda0003f24000 */
[----:B------:R3:W-:Y:S02]  /*1350*/  @P1 STL.64 [R0+-0x18], R10 ;  /* 0xffffe80a00001387 */ /* 0x0007e40000100a00 */
[----:B---3--:R-:W-:-:S05]  /*1360*/  @P1 IMAD.MOV.U32 R10, RZ, RZ, R11 ;  /* 0x000000ffff0a1224 */ /* 0x008fca00078e000b */
[----:B------:R-:W-:-:S13]  /*1370*/  FSETP.GT.AND P0, PT, R10, R13, PT ;  /* 0x0000000d0a00720b */ /* 0x000fda0003f04000 */
[----:B------:R3:W-:Y:S04]  /*1380*/  @P0 STL [R0+-0x14], R13 ;  /* 0xffffec0d00000387 */ /* 0x0007e80000100800 */
[----:B------:R-:W-:Y:S01]  /*1390*/  @P0 STL [R0+-0x10], R10 ;  /* 0xfffff00a00000387 */ /* 0x000fe20000100800 */
[----:B---3--:R-:W-:-:S05]  /*13a0*/  @P0 IMAD.MOV.U32 R13, RZ, RZ, R10 ;  /* 0x000000ffff0d0224 */ /* 0x008fca00078e000a */
[----:B------:R-:W-:-:S13]  /*13b0*/  FSETP.GT.AND P1, PT, R13, R12, PT ;  /* 0x0000000c0d00720b */ /* 0x000fda0003f24000 */
        /* <DEDUP_REMOVED lines=11> */
[----:B------:R-:W-:Y:S01]  /*1470*/  @P0 STL [R0], R14 ;  /* 0x0000000e00000387 */ /* 0x000fe20000100800 */
[----:B---3--:R-:W-:-:S05]  /*1480*/  @P0 IMAD.MOV.U32 R17, RZ, RZ, R14 ;  /* 0x000000ffff110224 */ /* 0x008fca00078e000e */
[----:B------:R-:W-:-:S13]  /*1490*/  FSETP.GT.AND P1, PT, R17, R16, PT ;  /* 0x000000101100720b */ /* 0x000fda0003f24000 */
[----:B------:R3:W-:Y:S02]  /*14a0*/  @P1 STL.64 [R0], R16 ;  /* 0x0000001000001387 */ /* 0x0007e40000100a00 */
[----:B---3--:R-:W-:-:S05]  /*14b0*/  @P1 IMAD.MOV.U32 R16, RZ, RZ, R17 ;  /* 0x000000ffff101224 */ /* 0x008fca00078e0011 */
[----:B------:R-:W-:-:S13]  /*14c0*/  FSETP.GT.AND P0, PT, R16, R19, PT ;  /* 0x000000131000720b */ /* 0x000fda0003f04000 */
[----:B------:R3:W-:Y:S04]  /*14d0*/  @P0 STL [R0+0x4], R19 ;  /* 0x0000041300000387 */ /* 0x0007e80000100800 */
[----:B------:R-:W-:Y:S01]  /*14e0*/  @P0 STL [R0+0x8], R16 ;  /* 0x0000081000000387 */ /* 0x000fe20000100800 */
[----:B---3--:R-:W-:-:S05]  /*14f0*/  @P0 IMAD.MOV.U32 R19, RZ, RZ, R16 ;  /* 0x000000ffff130224 */ /* 0x008fca00078e0010 */
[----:B------:R-:W-:-:S13]  /*1500*/  FSETP.GT.AND P1, PT, R19, R18, PT ;  /* 0x000000121300720b */ /* 0x000fda0003f24000 */
[----:B------:R3:W-:Y:S02]  /*1510*/  @P1 STL.64 [R0+0x8], R18 ;  /* 0x0000081200001387 */ /* 0x0007e40000100a00 */
        /* <DEDUP_REMOVED lines=15> */
[----:B--2---:R-:W-:-:S13]  /*1610*/  FSETP.GT.AND P0, PT, R22, R9, PT ;  /* 0x000000091600720b */ /* 0x004fda0003f04000 */
[----:B------:R2:W-:Y:S04]  /*1620*/  @P0 STL [R0+0x1c], R9 ;  /* 0x00001c0900000387 */ /* 0x0005e80000100800 */
[----:B------:R3:W-:Y:S01]  /*1630*/  @P0 STL [R0+0x20], R22 ;  /* 0x0000201600000387 */ /* 0x0007e20000100800 */
[----:B--2---:R-:W-:Y:S02]  /*1640*/  @P0 IMAD.MOV.U32 R9, RZ, RZ, R22 ;  /* 0x000000ffff090224 */ /* 0x004fe400078e0016 */
[----:B---3--:R-:W-:Y:S01]  /*1650*/  VIADD R0, R0, 0x40 ;  /* 0x0000004000007836 */ /* 0x008fe20000000000 */
[----:B------:R-:W-:Y:S06]  /*1660*/  BRA.U UP2, `(.L_x_57) ;  /* 0xfffffff902d07547 */ /* 0x000fec000b83ffff */
.L_x_56:
        /* <DEDUP_REMOVED lines=10> */
[----:B------:R-:W2:Y:S04]  /*1710*/  LDL.64 R14, [UR7] ;  /* 0x00000007ff0e7983 */ /* 0x000ea80008100a00 */
[----:B------:R-:W3:Y:S04]  /*1720*/  LDL R9, [UR7+0x8] ;  /* 0x00000807ff097983 */ /* 0x000ee80008100800 */
[----:B------:R-:W4:Y:S04]  /*1730*/  LDL R8, [UR7+0xc] ;  /* 0x00000c07ff087983 */ /* 0x000f280008100800 */
[----:B------:R-:W5:Y:S04]  /*1740*/  LDL R11, [UR7+0x10] ;  /* 0x00001007ff0b7983 */ /* 0x000f680008100800 */
[----:B------:R-:W5:Y:S04]  /*1750*/  LDL R10, [UR7+0x14] ;  /* 0x00001407ff0a7983 */ /* 0x000f680008100800 */
[----:B------:R-:W5:Y:S04]  /*1760*/  LDL R13, [UR7+0x18] ;  /* 0x00001807ff0d7983 */ /* 0x000f680008100800 */
[----:B------:R-:W5:Y:S04]  /*1770*/  LDL R12, [UR7+0x1c] ;  /* 0x00001c07ff0c7983 */ /* 0x000f680008100800 */
[----:B------:R-:W5:Y:S01]  /*1780*/  LDL R7, [UR7+0x20] ;  /* 0x00002007ff077983 */ /* 0x000f620008100800 */
[----:B------:R-:W-:Y:S01]  /*1790*/  UIADD3 UR5, UPT, UPT, UR5, 0x8, URZ ;  /* 0x0000000805057890 */ /* 0x000fe2000fffe0ff */
[----:B--2---:R-:W-:Y:S01]  /*17a0*/  FSETP.GT.AND P1, PT, R14, R15, PT ;  /* 0x0000000f0e00720b */ /* 0x004fe20003f24000 */
[----:B------:R-:W-:-:S02]  /*17b0*/  IMAD.MOV.U32 R16, RZ, RZ, R15 ;  /* 0x000000ffff107224 */ /* 0x000fc400078e000f */
[----:B------:R-:W-:-:S10]  /*17c0*/  IMAD.MOV.U32 R17, RZ, RZ, R14 ;  /* 0x000000ffff117224 */ /* 0x000fd400078e000e */
[----:B------:R-:W-:Y:S01]  /*17d0*/  @P1 IMAD.MOV.U32 R15, RZ, RZ, R14 ;  /* 0x000000ffff0f1224 */ /* 0x000fe200078e000e */
[----:B------:R-:W-:Y:S04]  /*17e0*/  @P1 STL.64 [UR7], R16 ;  /* 0x00000010ff001987 */ /* 0x000fe80008100a07 */
[----:B---3--:R-:W-:-:S13]  /*17f0*/  FSETP.GT.AND P2, PT, R15, R9, PT ;  /* 0x000000090f00720b */ /* 0x008fda0003f44000 */
[----:B------:R2:W-:Y:S04]  /*1800*/  @P2 STL [UR7+0x4], R9 ;  /* 0x00000409ff002987 */ /* 0x0005e80008100807 */
[----:B------:R-:W-:Y:S01]  /*1810*/  @P2 STL [UR7+0x8], R15 ;  /* 0x0000080fff002987 */ /* 0x000fe20008100807 */
[----:B--2---:R-:W-:-:S05]  /*1820*/  @P2 IMAD.MOV.U32 R9, RZ, RZ, R15 ;  /* 0x000000ffff092224 */ /* 0x004fca00078e000f */
[----:B----4-:R-:W-:-:S13]  /*1830*/  FSETP.GT.AND P1, PT, R9, R8, PT ;  /* 0x000000080900720b */ /* 0x010fda0003f24000 */
[----:B------:R2:W-:Y:S02]  /*1840*/  @P1 STL.64 [UR7+0x8], R8 ;  /* 0x00000808ff001987 */ /* 0x0005e40008100a07 */
[----:B--2---:R-:W-:-:S05]  /*1850*/  @P1 IMAD.MOV.U32 R8, RZ, RZ, R9 ;  /* 0x000000ffff081224 */ /* 0x004fca00078e0009 */
[----:B-----5:R-:W-:-:S13]  /*1860*/  FSETP.GT.AND P1, PT, R8, R11, PT ;  /* 0x0000000b0800720b */ /* 0x020fda0003f24000 */
[----:B------:R2:W-:Y:S04]  /*1870*/  @P1 STL [UR7+0xc], R11 ;  /* 0x00000c0bff001987 */ /* 0x0005e80008100807 */
[----:B------:R-:W-:Y:S01]  /*1880*/  @P1 STL [UR7+0x10], R8 ;  /* 0x00001008ff001987 */ /* 0x000fe20008100807 */
[----:B--2---:R-:W-:-:S05]  /*1890*/  @P1 IMAD.MOV.U32 R11, RZ, RZ, R8 ;  /* 0x000000ffff0b1224 */ /* 0x004fca00078e0008 */
[----:B------:R-:W-:-:S13]  /*18a0*/  FSETP.GT.AND P2, PT, R11, R10, PT ;  /* 0x0000000a0b00720b */ /* 0x000fda0003f44000 */
[----:B------:R2:W-:Y:S02]  /*18b0*/  @P2 STL.64 [UR7+0x10], R10 ;  /* 0x0000100aff002987 */ /* 0x0005e40008100a07 */
[----:B--2---:R-:W-:-:S05]  /*18c0*/  @P2 IMAD.MOV.U32 R10, RZ, RZ, R11 ;  /* 0x000000ffff0a2224 */ /* 0x004fca00078e000b */
[----:B------:R-:W-:-:S13]  /*18d0*/  FSETP.GT.AND P1, PT, R10, R13, PT ;  /* 0x0000000d0a00720b */ /* 0x000fda0003f24000 */
        /* <DEDUP_REMOVED lines=8> */
[----:B------:R2:W-:Y:S02]  /*1960*/  @P1 STL [UR7+0x20], R12 ;  /* 0x0000200cff001987 */ /* 0x0005e40008100807 */
.L_x_59:
[----:B------:R-:W-:Y:S05]  /*1970*/  @!P0 BRA `(.L_x_58) ;  /* 0x0000000000cc8947 */ /* 0x000fea0003800000 */
[----:B------:R-:W-:-:S05]  /*1980*/  IMAD.MOV R0, RZ, RZ, -R4 ;  /* 0x000000ffff007224 */ /* 0x000fca00078e0a04 */
[----:B------:R-:W-:-:S05]  /*1990*/  PRMT R0, R0, 0x7710, RZ ;  /* 0x0000771000007816 */ /* 0x000fca00000000ff */
[----:B------:R-:W-:-:S05]  /*19a0*/  VIADD R0, R0, 0x4 ;  /* 0x0000000400007836 */ /* 0x000fca0000000000 */
[----:B------:R-:W-:-:S04]  /*19b0*/  LOP3.LUT R0, R0, 0xffff, RZ, 0xc0, !PT ;  /* 0x0000ffff00007812 */ /* 0x000fc800078ec0ff */
[C---:B--2---:R-:W-:Y:S02]  /*19c0*/  LOP3.LUT R7, R0.reuse, 0x7, RZ, 0xc0, !PT ;  /* 0x0000000700077812 */ /* 0x044fe400078ec0ff */
[----:B------:R-:W-:-:S03]  /*19d0*/  LOP3.LUT R0, R0, 0x3, RZ, 0xc0, !PT ;  /* 0x0000000300007812 */ /* 0x000fc600078ec0ff */
[----:B------:R-:W-:Y:S01]  /*19e0*/  VIADD R7, R7, 0xffffffff ;  /* 0xffffffff07077836 */ /* 0x000fe20000000000 */
[----:B------:R-:W-:-:S04]  /*19f0*/  ISETP.NE.AND P2, PT, R0, RZ, PT ;  /* 0x000000ff0000720c */ /* 0x000fc80003f45270 */
[----:B------:R-:W-:-:S13]  /*1a00*/  ISETP.GE.U32.AND P0, PT, R7, 0x3, PT ;  /* 0x000000030700780c */ /* 0x000fda0003f06070 */
[----:B------:R-:W-:Y:S05]  /*1a10*/  @!P0 BRA `(.L_x_60) ;  /* 0x0000000000548947 */ /* 0x000fea0003800000 */
[----:B------:R-:W-:-:S09]  /*1a20*/  ULEA UR7, UR5, UR15, 0x2 ;  /* 0x0000000f05077291 */ /* 0x000fd2000f8e10ff */
[----:B------:R-:W2:Y:S04]  /*1a30*/  LDL.64 R10, [UR7] ;  /* 0x00000007ff0a7983 */ /* 0x000ea80008100a00 */
[----:B------:R-:W3:Y:S04]  /*1a40*/  LDL R9, [UR7+0x8] ;  /* 0x00000807ff097983 */ /* 0x000ee80008100800 */
[----:B------:R-:W4:Y:S04]  /*1a50*/  LDL R8, [UR7+0xc] ;  /* 0x00000c07ff087983 */ /* 0x000f280008100800 */
        /* <DEDUP_REMOVED lines=16> */
[----:B------:R2:W-:Y:S02]  /*1b60*/  @P0 STL [UR7+0x10], R8 ;  /* 0x00001008ff000987 */ /* 0x0005e40008100807 */
.L_x_60:
[----:B------:R-:W-:Y:S05]  /*1b70*/  @!P2 BRA `(.L_x_58) ;  /* 0x00000000004ca947 */ /* 0x000fea0003800000 */
[----:B------:R-:W-:-:S09]  /*1b80*/  ULEA UR5, UR5, UR15, 0x2 ;  /* 0x0000000f05057291 */ /* 0x000fd2000f8e10ff */
[----:B--2---:R-:W2:Y:S01]  /*1b90*/  LDL.64 R8, [UR5] ;  /* 0x00000005ff087983 */ /* 0x004ea20008100a00 */
[----:B------:R-:W-:Y:S02]  /*1ba0*/  ISETP.NE.AND P1, PT, R0, 0x1, PT ;  /* 0x000000010000780c */ /* 0x000fe40003f25270 */
[----:B--2---:R-:W-:Y:S01]  /*1bb0*/  FSETP.GT.AND P0, PT, R8, R9, PT ;  /* 0x000000090800720b */ /* 0x004fe20003f04000 */
[----:B------:R-:W-:Y:S02]  /*1bc0*/  IMAD.MOV.U32 R10, RZ, RZ, R9 ;  /* 0x000000ffff0a7224 */ /* 0x000fe400078e0009 */
[----:B------:R-:W-:-:S10]  /*1bd0*/  IMAD.MOV.U32 R11, RZ, RZ, R8 ;  /* 0x000000ffff0b7224 */ /* 0x000fd400078e0008 */
[----:B------:R3:W-:Y:S01]  /*1be0*/  @P0 STL.64 [UR5], R10 ;  /* 0x0000000aff000987 */ /* 0x0007e20008100a05 */
[----:B------:R-:W-:Y:S01]  /*1bf0*/  @P0 IMAD.MOV.U32 R9, RZ, RZ, R8 ;  /* 0x000000ffff090224 */ /* 0x000fe200078e0008 */
[----:B------:R-:W-:Y:S06]  /*1c00*/  @!P1 BRA `(.L_x_58) ;  /* 0x0000000000289947 */ /* 0x000fec0003800000 */
[----:B---3--:R-:W2:Y:S01]  /*1c10*/  LDL R11, [UR5+0x8] ;  /* 0x00000805ff0b7983 */ /* 0x008ea20008100800 */
[----:B------:R-:W-:Y:S02]  /*1c20*/  ISETP.NE.AND P1, PT, R0, 0x2, PT ;  /* 0x000000020000780c */ /* 0x000fe40003f25270 */
[----:B--2---:R-:W-:-:S13]  /*1c30*/  FSETP.GT.AND P0, PT, R9, R11, PT ;  /* 0x0000000b0900720b */ /* 0x004fda0003f04000 */
[----:B------:R2:W-:Y:S04]  /*1c40*/  @P0 STL [UR5+0x4], R11 ;  /* 0x0000040bff000987 */ /* 0x0005e80008100805 */
[----:B------:R4:W-:Y:S01]  /*1c50*/  @P0 STL [UR5+0x8], R9 ;  /* 0x00000809ff000987 */ /* 0x0009e20008100805 */
[----:B--2---:R-:W-:Y:S01]  /*1c60*/  @P0 IMAD.MOV.U32 R11, RZ, RZ, R9 ;  /* 0x000000ffff0b0224 */ /* 0x004fe200078e0009 */
[----:B------:R-:W-:Y:S06]  /*1c70*/  @!P1 BRA `(.L_x_58) ;  /* 0x00000000000c9947 */ /* 0x000fec0003800000 */
[----:B------:R-:W2:Y:S02]  /*1c80*/  LDL R10, [UR5+0xc] ;  /* 0x00000c05ff0a7983 */ /* 0x000ea40008100800 */
[----:B--2---:R-:W-:-:S13]  /*1c90*/  FSETP.GT.AND P0, PT, R11, R10, PT ;  /* 0x0000000a0b00720b */ /* 0x004fda0003f04000 */
[----:B------:R2:W-:Y:S02]  /*1ca0*/  @P0 STL.64 [UR5+0x8], R10 ;  /* 0x0000080aff000987 */ /* 0x0005e40008100a05 */
.L_x_58:
        /* <DEDUP_REMOVED lines=10> */
[----:B------:R-:W3:Y:S03]  /*1d50*/  LDL R3, [R1+0x1128] ;  /* 0x0011280001037983 */ /* 0x000ee60000100800 */
[----:B-----5:R-:W-:-:S04]  /*1d60*/  IADD3 R6, P0, PT, R4, UR12, RZ ;  /* 0x0000000c04067c10 */ /* 0x020fc8000ff1e0ff */
[----:B--2---:R-:W-:-:S05]  /*1d70*/  IADD3.X R7, PT, PT, R5, UR13, RZ, P0, !PT ;  /* 0x0000000d05077c10 */ /* 0x004fca00087fe4ff */
[----:B------:R-:W3:Y:S01]  /*1d80*/  LDG.E R0, desc[UR8][R6.64] ;  /* 0x0000000806007981 */ /* 0x000ee2000c1e1900 */
[----:B------:R-:W-:-:S04]  /*1d90*/  IADD3 R4, P1, PT, R4, UR14, RZ ;  /* 0x0000000e04047c10 */ /* 0x000fc8000ff3e0ff */
[----:B------:R-:W-:Y:S01]  /*1da0*/  IADD3.X R5, PT, PT, R5, UR15, RZ, P1, !PT ;  /* 0x0000000f05057c10 */ /* 0x000fe20008ffe4ff */
[----:B---3--:R-:W-:-:S05]  /*1db0*/  FADD R2, R0, -R3 ;  /* 0x8000000300027221 */ /* 0x008fca0000000000 */
[----:B------:R-:W-:-:S04]  /*1dc0*/  FSETP.GE.AND P0, PT, |R2|, UR4, PT ;  /* 0x0000000402007c0b */ /* 0x000fc8000bf06200 */
[----:B------:R-:W-:-:S05]  /*1dd0*/  FSEL R0, R0, R3, !P0 ;  /* 0x0000000300007208 */ /* 0x000fca0004000000 */
[----:B------:R-:W-:Y:S01]  /*1de0*/  STG.E desc[UR8][R4.64], R0 ;  /* 0x0000000004007986 */ /* 0x000fe2000c101908 */
[----:B------:R-:W-:Y:S05]  /*1df0*/  EXIT ;  /* 0x000000000000794d */ /* 0x000fea0003800000 */
.L_x_62:
[----:B------:R-:W5:Y:S01]  /*1e00*/  LDL R3, [R1+0x1128] ;  /* 0x0011280001037983 */ /* 0x000f620000100800 */
[----:B------:R-:W0:Y:S02]  /*1e10*/  LDCU.64 UR4, c[0x0][0x388] ;  /* 0x00007100ff0477ac */ /* 0x000e240008000a00 */
[----:B0-----:R-:W-:-:S04]  /*1e20*/  LEA R4, P0, R2, UR4, 0x2 ;  /* 0x0000000402047c11 */ /* 0x001fc8000f8010ff */
[----:B------:R-:W-:-:S05]  /*1e30*/  LEA.HI.X R5, R2, UR5, R5, 0x2, P0 ;  /* 0x0000000502057c11 */ /* 0x000fca00080f1405 */
[----:B-----5:R-:W-:Y:S01]  /*1e40*/  STG.E desc[UR8][R4.64], R3 ;  /* 0x0000000304007986 */ /* 0x020fe2000c101908 */
[----:B------:R-:W-:Y:S05]  /*1e50*/  EXIT ;  /* 0x000000000000794d */ /* 0x000fea0003800000 */
.L_x_63:
        /* <DEDUP_REMOVED lines=10> */
.L_x_114:


//--------------------- .text.median_general_kernel3d_float_11 --------------------------
	.section	.text.median_general_kernel3d_float_11,"ax",@progbits
	.align	128
        .global         median_general_kernel3d_float_11
        .type           median_general_kernel3d_float_11,@function
        .size           median_general_kernel3d_float_11,(.L_x_115 - median_general_kernel3d_float_11)
        .other          median_general_kernel3d_float_11,@"STO_CUDA_ENTRY STV_DEFAULT"
median_general_kernel3d_float_11:
.text.median_general_kernel3d_float_11:
        /* <DEDUP_REMOVED lines=237> */
.L_x_64:
        /* <DEDUP_REMOVED lines=16> */
[----:B------:R-:W2:Y:S01]  /*0fd0*/  LDG.E R84, desc[UR8][R84.64] ;  /* 0x0000000854547981 */ /* 0x000ea2000c1e1900 */
[----:B------:R-:W-:-:S05]  /*0fe0*/  IADD3 R68, P0, PT, R80, R60, RZ ;  /* 0x0000003c50447210 */ /* 0x000fca0007f1e0ff */
[----:B------:R-:W-:Y:S01]  /*0ff0*/  IMAD.X R69, R74, 0x1, R7, P0 ;  /* 0x000000014a457824 */ /* 0x000fe200000e0607 */
[----:B------:R-:W-:-:S04]  /*1000*/  LEA R72, P0, R68, UR12, 0x2 ;  /* 0x0000000c44487c11 */ /* 0x000fc8000f8010ff */
[----:B------:R-:W-:-:S05]  /*1010*/  LEA.HI.X R73, R68, UR13, R69, 0x2, P0 ;  /* 0x0000000d44497c11 */ /* 0x000fca00080f1445 */
[----:B------:R0:W3:Y:S01]  /*1020*/  LDG.E R87, desc[UR8][R72.64] ;  /* 0x0000000848577981 */ /* 0x0000e2000c1e1900 */
[----:B------:R-:W-:-:S05]  /*1030*/  IADD3 R68, P0, PT, R80, R58, RZ ;  /* 0x0000003a50447210 */ /* 0x000fca0007f1e0ff */
[----:B------:R-:W-:Y:S01]  /*1040*/  IMAD.X R69, R74, 0x1, R8, P0 ;  /* 0x000000014a457824 */ /* 0x000fe200000e0608 */
[----:B------:R-:W-:-:S04]  /*1050*/  LEA R70, P0, R68, UR12, 0x2 ;  /* 0x0000000c44467c11 */ /* 0x000fc8000f8010ff */
[----:B------:R-:W-:Y:S02]  /*1060*/  LEA.HI.X R71, R68, UR13, R69, 0x2, P0 ;  /* 0x0000000d44477c11 */ /* 0x000fe400080f1445 */
[----:B------:R-:W-:-:S03]  /*1070*/  IADD3 R69, P0, PT, R80, R56, RZ ;  /* 0x0000003850457210 */ /* 0x000fc60007f1e0ff */
[----:B------:R1:W4:Y:S02]  /*1080*/  LDG.E R75, desc[UR8][R70.64] ;  /* 0x00000008464b7981 */ /* 0x000324000c1e1900 */
[----:B------:R-:W-:Y:S01]  /*1090*/  IMAD.X R78, R74, 0x1, R9, P0 ;  /* 0x000000014a4e7824 */ /* 0x000fe200000e0609 */
[----:B------:R-:W-:-:S04]  /*10a0*/  LEA R68, P0, R69, UR12, 0x2 ;  /* 0x0000000c45447c11 */ /* 0x000fc8000f8010ff */
[----:B------:R-:W-:Y:S02]  /*10b0*/  LEA.HI.X R69, R69, UR13, R78, 0x2, P0 ;  /* 0x0000000d45457c11 */ /* 0x000fe400080f144e */
[----:B0-----:R-:W-:-:S03]  /*10c0*/  IADD3 R73, P0, PT, R80, R54, RZ ;  /* 0x0000003650497210 */ /* 0x001fc60007f1e0ff */
[----:B------:R0:W5:Y:S02]  /*10d0*/  LDG.E R92, desc[UR8][R68.64] ;  /* 0x00000008445c7981 */ /* 0x000164000c1e1900 */
[----:B------:R-:W-:Y:S01]  /*10e0*/  IMAD.X R78, R74, 0x1, R10, P0 ;  /* 0x000000014a4e7824 */ /* 0x000fe200000e060a */
[----:B------:R-:W-:-:S04]  /*10f0*/  LEA R72, P0, R73, UR12, 0x2 ;  /* 0x0000000c49487c11 */ /* 0x000fc8000f8010ff */
[----:B------:R-:W-:-:S05]  /*1100*/  LEA.HI.X R73, R73, UR13, R78, 0x2, P0 ;  /* 0x0000000d49497c11 */ /* 0x000fca00080f144e */
[----:B------:R0:W5:Y:S01]  /*1110*/  LDG.E R85, desc[UR8][R72.64] ;  /* 0x0000000848557981 */ /* 0x000162000c1e1900 */
[----:B-1----:R-:W-:-:S05]  /*1120*/  IADD3 R71, P0, PT, R80, R64, RZ ;  /* 0x0000004050477210 */ /* 0x002fca0007f1e0ff */
[----:B------:R-:W-:Y:S01]  /*1130*/  IMAD.X R78, R74, 0x1, R5, P0 ;  /* 0x000000014a4e7824 */ /* 0x000fe200000e0605 */
[----:B------:R-:W-:-:S04]  /*1140*/  LEA R70, P0, R71, UR12, 0x2 ;  /* 0x0000000c47467c11 */ /* 0x000fc8000f8010ff */
[----:B------:R-:W-:-:S05]  /*1150*/  LEA.HI.X R71, R71, UR13, R78, 0x2, P0 ;  /* 0x0000000d47477c11 */ /* 0x000fca00080f144e */
[----:B------:R1:W5:Y:S01]  /*1160*/  LDG.E R91, desc[UR8][R70.64] ;  /* 0x00000008465b7981 */ /* 0x000362000c1e1900 */
[----:B0-----:R-:W-:-:S05]  /*1170*/  IADD3 R69, P0, PT, R80, R52, RZ ;  /* 0x0000003450457210 */ /* 0x001fca0007f1e0ff */
[----:B------:R-:W-:Y:S01]  /*1180*/  IMAD.X R78, R74, 0x1, R11, P0 ;  /* 0x000000014a4e7824 */ /* 0x000fe200000e060b */
[----:B------:R-:W-:-:S04]  /*1190*/  LEA R68, P0, R69, UR12, 0x2 ;  /* 0x0000000c45447c11 */ /* 0x000fc8000f8010ff */
[----:B------:R-:W-:Y:S02]  /*11a0*/  LEA.HI.X R69, R69, UR13, R78, 0x2, P0 ;  /* 0x0000000d45457c11 */ /* 0x000fe400080f144e */
[C---:B------:R-:W-:Y:S02]  /*11b0*/  IADD3 R73, P0, PT, R80.reuse, R50, RZ ;  /* 0x0000003250497210 */ /* 0x040fe40007f1e0ff */
[----:B------:R-:W-:Y:S01]  /*11c0*/  IADD3 R72, P1, PT, R80, R48, RZ ;  /* 0x0000003050487210 */ /* 0x000fe20007f3e0ff */
[----:B------:R0:W5:Y:S02]  /*11d0*/  LDG.E R90, desc[UR8][R68.64] ;  /* 0x00000008445a7981 */ /* 0x000164000c1e1900 */
[C---:B------:R-:W-:Y:S01]  /*11e0*/  IMAD.X R78, R74.reuse, 0x1, R12, P0 ;  /* 0x000000014a4e7824 */ /* 0x040fe200000e060c */
[----:B------:R-:W-:Y:S01]  /*11f0*/  LEA R88, P0, R73, UR12, 0x2 ;  /* 0x0000000c49587c11 */ /* 0x000fe2000f8010ff */
[----:B-1----:R-:W-:-:S03]  /*1200*/  IMAD.X R71, R74, 0x1, R13, P1 ;  /* 0x000000014a477824 */ /* 0x002fc600008e060d */
[----:B------:R-:W-:Y:S02]  /*1210*/  LEA.HI.X R89, R73, UR13, R78, 0x2, P0 ;  /* 0x0000000d49597c11 */ /* 0x000fe400080f144e */
[----:B------:R-:W-:-:S03]  /*1220*/  LEA R70, P0, R72, UR12, 0x2 ;  /* 0x0000000c48467c11 */ /* 0x000fc6000f8010ff */
[----:B------:R-:W5:Y:S01]  /*1230*/  LDG.E R78, desc[UR8][R88.64] ;  /* 0x00000008584e7981 */ /* 0x000f62000c1e1900 */
[----:B------:R-:W-:Y:S02]  /*1240*/  LEA.HI.X R71, R72, UR13, R71, 0x2, P0 ;  /* 0x0000000d48477c11 */ /* 0x000fe400080f1447 */
[----:B0-----:R-:W-:-:S03]  /*1250*/  IADD3 R68, P0, PT, R80, R46, RZ ;  /* 0x0000002e50447210 */ /* 0x001fc60007f1e0ff */
[----:B------:R0:W5:Y:S02]  /*1260*/  LDG.E R79, desc[UR8][R70.64] ;  /* 0x00000008464f7981 */ /* 0x000164000c1e1900 */
[----:B------:R-:W-:Y:S01]  /*1270*/  IMAD.X R69, R74, 0x1, R14, P0 ;  /* 0x000000014a457824 */ /* 0x000fe200000e060e */
[----:B------:R-:W-:-:S04]  /*1280*/  LEA R72, P0, R68, UR12, 0x2 ;  /* 0x0000000c44487c11 */ /* 0x000fc8000f8010ff */
[----:B------:R-:W-:Y:S02]  /*1290*/  LEA.HI.X R73, R68, UR13, R69, 0x2, P0 ;  /* 0x0000000d44497c11 */ /* 0x000fe400080f1445 */
[----:B------:R-:W-:-:S03]  /*12a0*/  IADD3 R80, P0, PT, R80, R40, RZ ;  /* 0x0000002850507210 */ /* 0x000fc60007f1e0ff */
[----:B------:R1:W5:Y:S02]  /*12b0*/  LDG.E R81, desc[UR8][R72.64] ;  /* 0x0000000848517981 */ /* 0x000364000c1e1900 */
[----:B------:R-:W-:Y:S01]  /*12c0*/  IMAD.X R69, R74, 0x1, R17, P0 ;  /* 0x000000014a457824 */ /* 0x000fe200000e0611 */
[----:B------:R-:W-:-:S04]  /*12d0*/  LEA R68, P0, R80, UR12, 0x2 ;  /* 0x0000000c50447c11 */ /* 0x000fc8000f8010ff */
[----:B------:R-:W-:Y:S02]  /*12e0*/  LEA.HI.X R69, R80, UR13, R69, 0x2, P0 ;  /* 0x0000000d50457c11 */ /* 0x000fe400080f1445 */
[----:B------:R-:W-:-:S03]  /*12f0*/  IADD3 R74, P0, PT, R93, R38, RZ ;  /* 0x000000265d4a7210 */ /* 0x000fc60007f1e0ff */
[----:B------:R1:W5:Y:S02]  /*1300*/  LDG.E R80, desc[UR8][R68.64] ;  /* 0x0000000844507981 */ /* 0x000364000c1e1900 */
[----:B------:R-:W-:Y:S01]  /*1310*/  IMAD.X R86, R83, 0x1, R18, P0 ;  /* 0x0000000153567824 */ /* 0x000fe200000e0612 */
[----:B0-----:R-:W-:-:S05]  /*1320*/  IADD3 R71, P0, PT, R74, R62, RZ ;  /* 0x0000003e4a477210 */ /* 0x001fca0007f1e0ff */
[----:B------:R-:W-:Y:S01]  /*1330*/  IMAD.X R82, R86, 0x1, R6, P0 ;  /* 0x0000000156527824 */ /* 0x000fe200000e0606 */
[----:B------:R-:W-:-:S04]  /*1340*/  LEA R70, P0, R71, UR12, 0x2 ;  /* 0x0000000c47467c11 */ /* 0x000fc8000f8010ff */
[----:B------:R-:W-:Y:S02]  /*1350*/  LEA.HI.X R71, R71, UR13, R82, 0x2, P0 ;  /* 0x0000000d47477c11 */ /* 0x000fe400080f1452 */
[----:B-1----:R-:W-:-:S03]  /*1360*/  IADD3 R73, P0, PT, R74, R60, RZ ;  /* 0x0000003c4a497210 */ /* 0x002fc60007f1e0ff */
[----:B------:R0:W5:Y:S02]  /*1370*/  LDG.E R82, desc[UR8][R70.64] ;  /* 0x0000000846527981 */ /* 0x000164000c1e1900 */
[----:B------:R-:W-:Y:S01]  /*1380*/  IMAD.X R88, R86, 0x1, R7, P0 ;  /* 0x0000000156587824 */ /* 0x000fe200000e0607 */
[----:B------:R-:W-:-:S04]  /*1390*/  LEA R72, P0, R73, UR12, 0x2 ;  /* 0x0000000c49487c11 */ /* 0x000fc8000f8010ff */
[----:B------:R-:W-:Y:S02]  /*13a0*/  LEA.HI.X R73, R73, UR13, R88, 0x2, P0 ;  /* 0x0000000d49497c11 */ /* 0x000fe400080f1458 */
[----:B------:R-:W-:Y:S01]  /*13b0*/  IADD3 R69, P0, PT, R74, R58, RZ ;  /* 0x0000003a4a457210 */ /* 0x000fe20007f1e0ff */
[----:B------:R-:W-:Y:S02]  /*13c0*/  ULEA UR6, UR4, UR14, 0x2 ;  /* 0x0000000e04067291 */ /* 0x000fe4000f8e10ff */
[----:B------:R-:W5:Y:S02]  /*13d0*/  LDG.E R88, desc[UR8][R72.64] ;  /* 0x0000000848587981 */ /* 0x000f64000c1e1900 */
[----:B------:R-:W-:Y:S01]  /*13e0*/  IMAD.X R89, R86, 0x1, R8, P0 ;  /* 0x0000000156597824 */ /* 0x000fe200000e0608 */
[----:B------:R-:W-:-:S04]  /*13f0*/  LEA R68, P0, R69, UR12, 0x2 ;  /* 0x0000000c45447c11 */ /* 0x000fc8000f8010ff */
[----:B------:R-:W-:Y:S02]  /*1400*/  LEA.HI.X R69, R69, UR13, R89, 0x2, P0 ;  /* 0x0000000d45457c11 */ /* 0x000fe400080f1459 */
[----:B0-----:R-:W-:-:S03]  /*1410*/  IADD3 R71, P0, PT, R74, R56, RZ ;  /* 0x000000384a477210 */ /* 0x001fc60007f1e0ff */
[----:B------:R0:W5:Y:S02]  /*1420*/  LDG.E R89, desc[UR8][R68.64] ;  /* 0x0000000844597981 */ /* 0x000164000c1e1900 */
        /* <DEDUP_REMOVED lines=8> */
[----:B--2---:R0:W-:Y:S04]  /*14b0*/  STL [UR6], R84 ;  /* 0x00000054ff007987 */ /* 0x0041e80008100806 */
[----:B0-----:R0:W2:Y:S04]  /*14c0*/  LDG.E R84, desc[UR8][R70.64] ;  /* 0x0000000846547981 */ /* 0x0010a8000c1e1900 */
[----:B---3--:R1:W-:Y:S04]  /*14d0*/  STL [UR6+0x4], R87 ;  /* 0x00000457ff007987 */ /* 0x0083e80008100806 */
[----:B-1----:R-:W3:Y:S01]  /*14e0*/  LDG.E R87, desc[UR8][R72.64] ;  /* 0x0000000848577981 */ /* 0x002ee2000c1e1900 */
[----:B0-----:R-:W-:Y:S01]  /*14f0*/  IMAD.X R70, R86, 0x1, R5, P0 ;  /* 0x0000000156467824 */ /* 0x001fe200000e0605 */
[----:B------:R-:W-:-:S04]  /*1500*/  LEA R68, P0, R69, UR12, 0x2 ;  /* 0x0000000c45447c11 */ /* 0x000fc8000f8010ff */
[----:B------:R-:W-:Y:S02]  /*1510*/  LEA.HI.X R69, R69, UR13, R70, 0x2, P0 ;  /* 0x0000000d45457c11 */ /* 0x000fe400080f1446 */
[----:B------:R-:W-:Y:S01]  /*1520*/  IADD3 R71, P0, PT, R74, R52, RZ ;  /* 0x000000344a477210 */ /* 0x000fe20007f1e0ff */
[----:B----4-:R0:W-:Y:S04]  /*1530*/  STL [UR6+0x8], R75 ;  /* 0x0000084bff007987 */ /* 0x0101e80008100806 */
[----:B0-----:R0:W4:Y:S02]  /*1540*/  LDG.E R75, desc[UR8][R68.64] ;  /* 0x00000008444b7981 */ /* 0x001124000c1e1900 */
[----:B0-----:R-:W-:Y:S01]  /*1550*/  IMAD.X R68, R86, 0x1, R11, P0 ;  /* 0x0000000156447824 */ /* 0x001fe200000e060b */
[----:B------:R-:W-:-:S04]  /*1560*/  LEA R70, P0, R71, UR12, 0x2 ;  /* 0x0000000c47467c11 */ /* 0x000fc8000f8010ff */
[----:B------:R-:W-:Y:S02]  /*1570*/  LEA.HI.X R71, R71, UR13, R68, 0x2, P0 ;  /* 0x0000000d47477c11 */ /* 0x000fe400080f1444 */
[----:B------:R-:W-:-:S05]  /*1580*/  IADD3 R73, P0, PT, R74, R50, RZ ;  /* 0x000000324a497210 */ /* 0x000fca0007f1e0ff */
[----:B------:R-:W-:Y:S01]  /*1590*/  IMAD.X R68, R86, 0x1, R12, P0 ;  /* 0x0000000156447824 */ /* 0x000fe200000e060c */
[----:B------:R-:W-:-:S04]  /*15a0*/  LEA R72, P0, R73, UR12, 0x2 ;  /* 0x0000000c49487c11 */ /* 0x000fc8000f8010ff */
[----:B------:R-:W-:Y:S01]  /*15b0*/  LEA.HI.X R73, R73, UR13, R68, 0x2, P0 ;  /* 0x0000000d49497c11 */ /* 0x000fe200080f1444 */
[----:B-----5:R0:W-:Y:S01]  /*15c0*/  STL [UR6+0x10], R85 ;  /* 0x00001055ff007987 */ /* 0x0201e20008100806 */
[----:B------:R-:W-:-:S03]  /*15d0*/  IADD3 R69, P0, PT, R74, R48, RZ ;  /* 0x000000304a457210 */ /* 0x000fc60007f1e0ff */
[----:B------:R1:W-:Y:S04]  /*15e0*/  STL [UR6+0xc], R92 ;  /* 0x00000c5cff007987 */ /* 0x0003e80008100806 */
[----:B0-----:R-:W5:Y:S04]  /*15f0*/  LDG.E R85, desc[UR8][R72.64] ;  /* 0x0000000848557981 */ /* 0x001f68000c1e1900 */
[----:B-1----:R0:W5:Y:S02]  /*1600*/  LDG.E R92, desc[UR8][R70.64] ;  /* 0x00000008465c7981 */ /* 0x002164000c1e1900 */
[----:B0-----:R-:W-:Y:S01]  /*1610*/  IMAD.X R70, R86, 0x1, R13, P0 ;  /* 0x0000000156467824 */ /* 0x001fe200000e060d */
[----:B------:R-:W-:-:S04]  /*1620*/  LEA R68, P0, R69, UR12, 0x2 ;  /* 0x0000000c45447c11 */ /* 0x000fc8000f8010ff */
[----:B------:R-:W-:Y:S01]  /*1630*/  LEA.HI.X R69, R69, UR13, R70, 0x2, P0 ;  /* 0x0000000d45457c11 */ /* 0x000fe200080f1446 */
[----:B------:R0:W-:Y:S04]  /*1640*/  STL [UR6+0x14], R91 ;  /* 0x0000145bff007987 */ /* 0x0001e80008100806 */
[----:B0-----:R0:W5:Y:S01]  /*1650*/  LDG.E R91, desc[UR8][R68.64] ;  /* 0x00000008445b7981 */ /* 0x001162000c1e1900 */
[----:B------:R-:W-:-:S05]  /*1660*/  IADD3 R71, P0, PT, R74, R46, RZ ;  /* 0x0000002e4a477210 */ /* 0x000fca0007f1e0ff */
[----:B0-----:R-:W-:Y:S01]  /*1670*/  IMAD.X R68, R86, 0x1, R14, P0 ;  /* 0x0000000156447824 */ /* 0x001fe200000e060e */
[----:B------:R-:W-:-:S04]  /*1680*/  LEA R70, P0, R71, UR12, 0x2 ;  /* 0x0000000c47467c11 */ /* 0x000fc8000f8010ff */
[----:B------:R-:W-:Y:S02]  /*1690*/  LEA.HI.X R71, R71, UR13, R68, 0x2, P0 ;  /* 0x0000000d47477c11 */ /* 0x000fe400080f1444 */
[----:B------:R-:W-:-:S03]  /*16a0*/  IADD3 R73, P0, PT, R74, R40, RZ ;  /* 0x000000284a497210 */ /* 0x000fc60007f1e0ff */
[----:B------:R0:W5:Y:S02]  /*16b0*/  LDG.E R74, desc[UR8][R70.64] ;  /* 0x00000008464a7981 */ /* 0x000164000c1e1900 */
[----:B------:R-:W-:Y:S01]  /*16c0*/  IMAD.X R86, R86, 0x1, R17, P0 ;  /* 0x0000000156567824 */ /* 0x000fe200000e0611 */
[----:B------:R-:W-:-:S04]  /*16d0*/  LEA R72, P0, R73, UR12, 0x2 ;  /* 0x0000000c49487c11 */ /* 0x000fc8000f8010ff */
[----:B------:R-:W-:Y:S02]  /*16e0*/  LEA.HI.X R73, R73, UR13, R86, 0x2, P0 ;  /* 0x0000000d49497c11 */ /* 0x000fe400080f1456 */
[----:B------:R-:W-:Y:S01]  /*16f0*/  IADD3 R69, P0, PT, R93, R36, RZ ;  /* 0x000000245d457210 */ /* 0x000fe20007f1e0ff */
[----:B------:R1:W-:Y:S04]  /*1700*/  STL [UR6+0x18], R90 ;  /* 0x0000185aff007987 */ /* 0x0003e80008100806 */
[----:B------:R-:W-:Y:S01]  /*1710*/  IMAD.X R68, R83, 0x1, R19, P0 ;  /* 0x0000000153447824 */ /* 0x000fe200000e0613 */
[----:B------:R0:W5:Y:S01]  /*1720*/  LDG.E R86, desc[UR8][R72.64] ;  /* 0x0000000848567981 */ /* 0x000162000c1e1900 */
[----:B-1----:R-:W-:-:S05]  /*1730*/  IADD3 R90, P0, PT, R69, R62, RZ ;  /* 0x0000003e455a7210 */ /* 0x002fca0007f1e0ff */
[----:B0-----:R-:W-:Y:S01]  /*1740*/  IMAD.X R71, R68, 0x1, R6, P0 ;  /* 0x0000000144477824 */ /* 0x001fe200000e0606 */
[----:B------:R-:W-:-:S04]  /*1750*/  LEA R70, P0, R90, UR12, 0x2 ;  /* 0x0000000c5a467c11 */ /* 0x000fc8000f8010ff */
[----:B------:R-:W-:Y:S02]  /*1760*/  LEA.HI.X R71, R90, UR13, R71, 0x2, P0 ;  /* 0x0000000d5a477c11 */ /* 0x000fe400080f1447 */
[----:B------:R-:W-:Y:S01]  /*1770*/  IADD3 R72, P0, PT, R69, R60, RZ ;  /* 0x0000003c45487210 */ /* 0x000fe20007f1e0ff */
[----:B------:R0:W-:Y:S04]  /*1780*/  STL [UR6+0x1c], R78 ;  /* 0x00001c4eff007987 */ /* 0x0001e80008100806 */
[----:B------:R1:W5:Y:S01]  /*1790*/  LDG.E R90, desc[UR8][R70.64] ;  /* 0x00000008465a7981 */ /* 0x000362000c1e1900 */
[----:B------:R-:W-:Y:S01]  /*17a0*/  IMAD.X R73, R68, 0x1, R7, P0 ;  /* 0x0000000144497824 */ /* 0x000fe200000e0607 */
[C---:B0-----:R-:W-:Y:S02]  /*17b0*/  LEA R78, P0, R72.reuse, UR12, 0x2 ;  /* 0x0000000c484e7c11 */ /* 0x041fe4000f8010ff */
[----:B------:R0:W-:Y:S02]  /*17c0*/  STL [UR6+0x20], R79 ;  /* 0x0000204fff007987 */ /* 0x0001e40008100806 */
[----:B0-----:R-:W-:-:S02]  /*17d0*/  LEA.HI.X R79, R72, UR13, R73, 0x2, P0 ;  /* 0x0000000d484f7c11 */ /* 0x001fc400080f1449 */
[----:B------:R-:W-:Y:S01]  /*17e0*/  IADD3 R73, P0, PT, R69, R58, RZ ;  /* 0x0000003a45497210 */ /* 0x000fe20007f1e0ff */
[----:B------:R0:W-:Y:S04]  /*17f0*/  STL [UR6+0x24], R81 ;  /* 0x00002451ff007987 */ /* 0x0001e80008100806 */
[----:B-1----:R-:W-:Y:S01]  /*1800*/  IMAD.X R70, R68, 0x1, R8, P0 ;  /* 0x0000000144467824 */ /* 0x002fe200000e0608 */
[C---:B------:R-:W-:Y:S01]  /*1810*/  LEA R72, P0, R73.reuse, UR12, 0x2 ;  /* 0x0000000c49487c11 */ /* 0x040fe2000f8010ff */
[----:B0-----:R-:W5:Y:S03]  /*1820*/  LDG.E R81, desc[UR8][R78.64] ;  /* 0x000000084e517981 */ /* 0x001f66000c1e1900 */
[----:B------:R-:W-:-:S02]  /*1830*/  LEA.HI.X R73, R73, UR13, R70, 0x2, P0 ;  /* 0x0000000d49497c11 */ /* 0x000fc400080f1446 */
[----:B------:R-:W-:Y:S01]  /*1840*/  IADD3 R71, P0, PT, R69, R56, RZ ;  /* 0x0000003845477210 */ /* 0x000fe20007f1e0ff */
[----:B------:R0:W-:Y:S04]  /*1850*/  STL [UR6+0x28], R80 ;  /* 0x00002850ff007987 */ /* 0x0001e80008100806 */
[----:B0-----:R0:W5:Y:S02]  /*1860*/  LDG.E R80, desc[UR8][R72.64] ;  /* 0x0000000848507981 */ /* 0x001164000c1e1900 */
[----:B0-----:R-:W-:Y:S01]  /*1870*/  IMAD.X R72, R68, 0x1, R9, P0 ;  /* 0x0000000144487824 */ /* 0x001fe200000e0609 */
[----:B------:R-:W-:-:S04]  /*1880*/  LEA R70, P0, R71, UR12, 0x2 ;  /* 0x0000000c47467c11 */ /* 0x000fc8000f8010ff */
[----:B------:R-:W-:Y:S02]  /*1890*/  LEA.HI.X R71, R71, UR13, R72, 0x2, P0 ;  /* 0x0000000d47477c11 */ /* 0x000fe400080f1448 */
[----:B------:R-:W-:Y:S01]  /*18a0*/  IADD3 R79, P0, PT, R69, R54, RZ ;  /* 0x00000036454f7210 */ /* 0x000fe20007f1e0ff */
[----:B------:R0:W-:Y:S04]  /*18b0*/  STL [UR6+0x2c], R82 ;  /* 0x00002c52ff007987 */ /* 0x0001e80008100806 */
[----:B0-----:R0:W5:Y:S02]  /*18c0*/  LDG.E R82, desc[UR8][R70.64] ;  /* 0x0000000846527981 */ /* 0x001164000c1e1900 */
        /* <DEDUP_REMOVED lines=8> */
[----:B------:R0:W-:Y:S04]  /*1950*/  STL [UR6+0x34], R89 ;  /* 0x00003459ff007987 */ /* 0x0001e80008100806 */
[----:B------:R1:W-:Y:S04]  /*1960*/  STL [UR6+0x30], R88 ;  /* 0x00003058ff007987 */ /* 0x0003e80008100806 */
[----:B0-----:R0:W5:Y:S04]  /*1970*/  LDG.E R89, desc[UR8][R72.64] ;  /* 0x0000000848597981 */ /* 0x001168000c1e1900 */
[----:B-1----:R1:W5:Y:S01]  /*1980*/  LDG.E R88, desc[UR8][R78.64] ;  /* 0x000000084e587981 */ /* 0x002362000c1e1900 */
[----:B0-----:R-:W-:Y:S01]  /*1990*/  IMAD.X R72, R68, 0x1, R11, P0 ;  /* 0x0000000144487824 */ /* 0x001fe200000e060b */
[----:B------:R-:W-:-:S04]  /*19a0*/  LEA R70, P0, R71, UR12, 0x2 ;  /* 0x0000000c47467c11 */ /* 0x000fc8000f8010ff */
[----:B------:R-:W-:Y:S02]  /*19b0*/  LEA.HI.X R71, R71, UR13, R72, 0x2, P0 ;  /* 0x0000000d47477c11 */ /* 0x000fe400080f1448 */
[----:B-1----:R-:W-:Y:S01]  /*19c0*/  IADD3 R79, P0, PT, R69, R50, RZ ;  /* 0x00000032454f7210 */ /* 0x002fe20007f1e0ff */
[----:B--2---:R0:W-:Y:S04]  /*19d0*/  STL [UR6+0x38], R84 ;  /* 0x00003854ff007987 */ /* 0x0041e80008100806 */
[----:B0-----:R0:W2:Y:S02]  /*19e0*/  LDG.E R84, desc[UR8][R70.64] ;  /* 0x0000000846547981 */ /* 0x0010a4000c1e1900 */
[----:B0-----:R-:W-:Y:S01]  /*19f0*/  IMAD.X R70, R68, 0x1, R12, P0 ;  /* 0x0000000144467824 */ /* 0x001fe200000e060c */
[----:B------:R-:W-:-:S04]  /*1a00*/  LEA R78, P0, R79, UR12, 0x2 ;  /* 0x0000000c4f4e7c11 */ /* 0x000fc8000f8010ff */
[----:B------:R-:W-:Y:S02]  /*1a10*/  LEA.HI.X R79, R79, UR13, R70, 0x2, P0 ;  /* 0x0000000d4f4f7c11 */ /* 0x000fe400080f1446 */
[----:B------:R-:W-:Y:S01]  /*1a20*/  IADD3 R73, P0, PT, R69, R48, RZ ;  /* 0x0000003045497210 */ /* 0x000fe20007f1e0ff */
[----:B---3--:R0:W-:Y:S04]  /*1a30*/  STL [UR6+0x3c], R87 ;  /* 0x00003c57ff007987 */ /* 0x0081e80008100806 */
[----:B------:R-:W-:Y:S01]  /*1a40*/  IMAD.X R70, R68, 0x1, R13, P0 ;  /* 0x0000000144467824 */ /* 0x000fe200000e060d */
[C---:B------:R-:W-:Y:S01]  /*1a50*/  LEA R72, P0, R73.reuse, UR12, 0x2 ;  /* 0x0000000c49487c11 */ /* 0x040fe2000f8010ff */
[----:B------:R-:W3:Y:S03]  /*1a60*/  LDG.E R78, desc[UR8][R78.64] ;  /* 0x000000084e4e7981 */ /* 0x000ee6000c1e1900 */
[----:B------:R-:W-:-:S05]  /*1a70*/  LEA.HI.X R73, R73, UR13, R70, 0x2, P0 ;  /* 0x0000000d49497c11 */ /* 0x000fca00080f1446 */
[----:B0-----:R0:W3:Y:S01]  /*1a80*/  LDG.E R87, desc[UR8][R72.64] ;  /* 0x0000000848577981 */ /* 0x0010e2000c1e1900 */
[----:B------:R-:W-:-:S05]  /*1a90*/  IADD3 R71, P0, PT, R69, R46, RZ ;  /* 0x0000002e45477210 */ /* 0x000fca0007f1e0ff */
[----:B0-----:R-:W-:Y:S01]  /*1aa0*/  IMAD.X R72, R68, 0x1, R14, P0 ;  /* 0x0000000144487824 */ /* 0x001fe200000e060e */
[----:B------:R-:W-:-:S04]  /*1ab0*/  LEA R70, P0, R71, UR12, 0x2 ;  /* 0x0000000c47467c11 */ /* 0x000fc8000f8010ff */
[----:B------:R-:W-:-:S05]  /*1ac0*/  LEA.HI.X R71, R71, UR13, R72, 0x2, P0 ;  /* 0x0000000d47477c11 */ /* 0x000fca00080f1448 */
[----:B------:R0:W3:Y:S01]  /*1ad0*/  LDG.E R79, desc[UR8][R70.64] ;  /* 0x00000008464f7981 */ /* 0x0000e2000c1e1900 */
[----:B------:R-:W-:-:S03]  /*1ae0*/  IADD3 R69, P0, PT, R69, R40, RZ ;  /* 0x0000002845457210 */ /* 0x000fc60007f1e0ff */
[----:B----4-:R1:W-:Y:S02]  /*1af0*/  STL [UR6+0x40], R75 ;  /* 0x0000404bff007987 */ /* 0x0103e40008100806 */
[----:B-1----:R-:W-:Y:S01]  /*1b00*/  IMAD.X R75, R68, 0x1, R17, P0 ;  /* 0x00000001444b7824 */ /* 0x002fe200000e0611 */
[C---:B------:R-:W-:Y:S01]  /*1b10*/  LEA R68, P0, R69.reuse, UR12, 0x2 ;  /* 0x0000000c45447c11 */ /* 0x040fe2000f8010ff */
[----:B-----5:R1:W-:Y:S03]  /*1b20*/  STL [UR6+0x48], R85 ;  /* 0x00004855ff007987 */ /* 0x0203e60008100806 */
[----:B------:R-:W-:Y:S01]  /*1b30*/  LEA.HI.X R69, R69, UR13, R75, 0x2, P0 ;  /* 0x0000000d45457c11 */ /* 0x000fe200080f144b */
[----:B------:R4:W-:Y:S01]  /*1b40*/  STL [UR6+0x44], R92 ;  /* 0x0000445cff007987 */ /* 0x0009e20008100806 */
[----:B-1----:R-:W-:-:S03]  /*1b50*/  IADD3 R85, P0, PT, R93, R34, RZ ;  /* 0x000000225d557210 */ /* 0x002fc60007f1e0ff */
[----:B------:R1:W5:Y:S02]  /*1b60*/  LDG.E R75, desc[UR8][R68.64] ;  /* 0x00000008444b7981 */ /* 0x000364000c1e1900 */
[----:B----4-:R-:W-:Y:S01]  /*1b70*/  IMAD.X R92, R83, 0x1, R20, P0 ;  /* 0x00000001535c7824 */ /* 0x010fe200000e0614 */
[----:B------:R-:W-:-:S05]  /*1b80*/  IADD3 R72, P0, PT, R85, R62, RZ ;  /* 0x0000003e55487210 */ /* 0x000fca0007f1e0ff */
[----:B0-----:R-:W-:Y:S01]  /*1b90*/  IMAD.X R71, R92, 0x1, R6, P0 ;  /* 0x000000015c477824 */ /* 0x001fe200000e0606 */
[----:B------:R-:W-:-:S04]  /*1ba0*/  LEA R70, P0, R72, UR12, 0x2 ;  /* 0x0000000c48467c11 */ /* 0x000fc8000f8010ff */
[----:B------:R-:W-:Y:S01]  /*1bb0*/  LEA.HI.X R71, R72, UR13, R71, 0x2, P0 ;  /* 0x0000000d48477c11 */ /* 0x000fe200080f1447 */
[----:B------:R0:W-:Y:S04]  /*1bc0*/  STL [UR6+0x4c], R91 ;  /* 0x00004c5bff007987 */ /* 0x0001e80008100806 */
[----:B0-----:R-:W4:Y:S01]  /*1bd0*/  LDG.E R91, desc[UR8][R70.64] ;  /* 0x00000008465b7981 */ /* 0x001f22000c1e1900 */
[----:B-1----:R-:W-:-:S05]  /*1be0*/  IADD3 R69, P0, PT, R85, R60, RZ ;  /* 0x0000003c55457210 */ /* 0x002fca0007f1e0ff */
[----:B------:R-:W-:Y:S01]  /*1bf0*/  IMAD.X R72, R92, 0x1, R7, P0 ;  /* 0x000000015c487824 */ /* 0x000fe200000e0607 */
[----:B------:R-:W-:-:S04]  /*1c00*/  LEA R68, P0, R69, UR12, 0x2 ;  /* 0x0000000c45447c11 */ /* 0x000fc8000f8010ff */
[----:B------:R-:W-:Y:S01]  /*1c10*/  LEA.HI.X R69, R69, UR13, R72, 0x2, P0 ;  /* 0x0000000d45457c11 */ /* 0x000fe200080f1448 */
[----:B------:R0:W-:Y:S01]  /*1c20*/  STL [UR6+0x50], R74 ;  /* 0x0000504aff007987 */ /* 0x0001e20008100806 */
[----:B------:R-:W-:-:S03]  /*1c30*/  IADD3 R73, P0, PT, R85, R58, RZ ;  /* 0x0000003a55497210 */ /* 0x000fc60007f1e0ff */
[----:B0-----:R0:W5:Y:S02]  /*1c40*/  LDG.E R74, desc[UR8][R68.64] ;  /* 0x00000008444a7981 */ /* 0x001164000c1e1900 */
[----:B0-----:R-:W-:Y:S01]  /*1c50*/  IMAD.X R68, R92, 0x1, R8, P0 ;  /* 0x000000015c447824 */ /* 0x001fe200000e0608 */
[----:B------:R-:W-:-:S04]  /*1c60*/  LEA R72, P0, R73, UR12, 0x2 ;  /* 0x0000000c49487c11 */ /* 0x000fc8000f8010ff */
[----:B------:R-:W-:Y:S02]  /*1c70*/  LEA.HI.X R73, R73, UR13, R68, 0x2, P0 ;  /* 0x0000000d49497c11 */ /* 0x000fe400080f1444 */
[----:B------:R-:W-:-:S05]  /*1c80*/  IADD3 R71, P0, PT, R85, R56, RZ ;  /* 0x0000003855477210 */ /* 0x000fca0007f1e0ff */
[C---:B------:R-:W-:Y:S01]  /*1c90*/  IMAD.X R68, R92.reuse, 0x1, R9, P0 ;  /* 0x000000015c447824 */ /* 0x040fe200000e0609 */
[C---:B------:R-:W-:Y:S01]  /*1ca0*/  LEA R70, P0, R71.reuse, UR12, 0x2 ;  /* 0x0000000c47467c11 */ /* 0x040fe2000f8010ff */
[----:B------:R0:W-:Y:S03]  /*1cb0*/  STL [UR6+0x54], R86 ;  /* 0x00005456ff007987 */ /* 0x0001e60008100806 */
[----:B------:R-:W-:Y:S02]  /*1cc0*/  LEA.HI.X R71, R71, UR13, R68, 0x2, P0 ;  /* 0x0000000d47477c11 */ /* 0x000fe400080f1444 */
[----:B------:R-:W-:Y:S01]  /*1cd0*/  IADD3 R69, P0, PT, R85, R54, RZ ;  /* 0x0000003655457210 */ /* 0x000fe20007f1e0ff */
[----:B------:R1:W-:Y:S04]  /*1ce0*/  STL [UR6+0x58], R90 ;  /* 0x0000585aff007987 */ /* 0x0003e80008100806 */
[----:B0-----:R-:W5:Y:S04]  /*1cf0*/  LDG.E R86, desc[UR8][R72.64] ;  /* 0x0000000848567981 */ /* 0x001f68000c1e1900 */
[----:B-1----:R0:W5:Y:S02]  /*1d00*/  LDG.E R90, desc[UR8][R70.64] ;  /* 0x00000008465a7981 */ /* 0x002164000c1e1900 */
        /* <DEDUP_REMOVED lines=8> */
[----:B------:R-:W-:Y:S01]  /*1d90*/  LEA.HI.X R73, R73, UR13, R68, 0x2, P0 ;  /* 0x0000000d49497c11 */ /* 0x000fe200080f1444 */
[----:B------:R0:W-:Y:S04]  /*1da0*/  STL [UR6+0x60], R80 ;  /* 0x00006050ff007987 */ /* 0x0001e80008100806 */
[----:B0-----:R-:W5:Y:S01]  /*1db0*/  LDG.E R80, desc[UR8][R72.64] ;  /* 0x0000000848507981 */ /* 0x001f62000c1e1900 */
[----:B------:R-:W-:-:S05]  /*1dc0*/  IADD3 R71, P0, PT, R85, R52, RZ ;  /* 0x0000003455477210 */ /* 0x000fca0007f1e0ff */
[----:B------:R-:W-:Y:S01]  /*1dd0*/  IMAD.X R68, R92, 0x1, R11, P0 ;  /* 0x000000015c447824 */ /* 0x000fe200000e060b */
        /* <DEDUP_REMOVED lines=20> */
[----:B0-----:R0:W5:Y:S04]  /*1f20*/  LDG.E R89, desc[UR8][R72.64] ;  /* 0x0000000848597981 */ /* 0x001168000c1e1900 */
[----:B------:R-:W-:Y:S01]  /*1f30*/  IMAD.X R92, R92, 0x1, R17, P0 ;  /* 0x000000015c5c7824 */ /* 0x000fe200000e0611 */
[C---:B------:R-:W-:Y:S01]  /*1f40*/  LEA R68, P0, R85.reuse, UR12, 0x2 ;  /* 0x0000000c55447c11 */ /* 0x040fe2000f8010ff */
[----:B--2---:R1:W-:Y:S03]  /*1f50*/  STL [UR6+0x70], R84 ;  /* 0x00007054ff007987 */ /* 0x0043e60008100806 */
[----:B------:R-:W-:-:S05]  /*1f60*/  LEA.HI.X R69, R85, UR13, R92, 0x2, P0 ;  /* 0x0000000d55457c11 */ /* 0x000fca00080f145c */
[----:B------:R-:W2:Y:S04]  /*1f70*/  LDG.E R85, desc[UR8][R68.64] ;  /* 0x0000000844557981 */ /* 0x000ea8000c1e1900 */
[----:B-1----:R1:W2:Y:S04]  /*1f80*/  LDG.E R84, desc[UR8][R70.64] ;  /* 0x0000000846547981 */ /* 0x0022a8000c1e1900 */
[----:B---3--:R-:W-:Y:S04]  /*1f90*/  STL [UR6+0x74], R78 ;  /* 0x0000744eff007987 */ /* 0x008fe80008100806 */
[----:B------:R3:W-:Y:S02]  /*1fa0*/  STL [UR6+0x78], R87 ;  /* 0x00007857ff007987 */ /* 0x0007e40008100806 */
[----:B---3--:R-:W-:-:S05]  /*1fb0*/  IADD3 R87, P0, PT, R93, R32, RZ ;  /* 0x000000205d577210 */ /* 0x008fca0007f1e0ff */
[----:B------:R-:W-:Y:S01]  /*1fc0*/  IMAD.X R78, R83, 0x1, R21, P0 ;  /* 0x00000001534e7824 */ /* 0x000fe200000e0615 */
[----:B0-----:R-:W-:-:S05]  /*1fd0*/  IADD3 R72, P0, PT, R87, R62, RZ ;  /* 0x0000003e57487210 */ /* 0x001fca0007f1e0ff */
[----:B------:R-:W-:Y:S01]  /*1fe0*/  IMAD.X R73, R78, 0x1, R6, P0 ;  /* 0x000000014e497824 */ /* 0x000fe200000e0606 */
[----:B-1----:R-:W-:-:S04]  /*1ff0*/  LEA R70, P0, R72, UR12, 0x2 ;  /* 0x0000000c48467c11 */ /* 0x002fc8000f8010ff */
[----:B------:R-:W-:-:S05]  /*2000*/  LEA.HI.X R71, R72, UR13, R73, 0x2, P0 ;  /* 0x0000000d48477c11 */ /* 0x000fca00080f1449 */
[----:B------:R0:W3:Y:S01]  /*2010*/  LDG.E R92, desc[UR8][R70.64] ;  /* 0x00000008465c7981 */ /* 0x0000e2000c1e1900 */
[----:B------:R-:W-:-:S05]  /*2020*/  IADD3 R68, P0, PT, R87, R60, RZ ;  /* 0x0000003c57447210 */ /* 0x000fca0007f1e0ff */
[----:B------:R-:W-:Y:S01]  /*2030*/  IMAD.X R69, R78, 0x1, R7, P0 ;  /* 0x000000014e457824 */ /* 0x000fe200000e0607 */
[----:B------:R-:W-:-:S04]  /*2040*/  LEA R72, P0, R68, UR12, 0x2 ;  /* 0x0000000c44487c11 */ /* 0x000fc8000f8010ff */
[----:B------:R-:W-:Y:S01]  /*2050*/  LEA.HI.X R73, R68, UR13, R69, 0x2, P0 ;  /* 0x0000000d44497c11 */ /* 0x000fe200080f1445 */
[----:B------:R1:W-:Y:S04]  /*2060*/  STL [UR6+0x7c], R79 ;  /* 0x00007c4fff007987 */ /* 0x0003e80008100806 */
[----:B-1----:R-:W3:Y:S01]  /*2070*/  LDG.E R79, desc[UR8][R72.64] ;  /* 0x00000008484f7981 */ /* 0x002ee2000c1e1900 */
[----:B------:R-:W-:-:S05]  /*2080*/  IADD3 R69, P0, PT, R87, R58, RZ ;  /* 0x0000003a57457210 */ /* 0x000fca0007f1e0ff */
[----:B0-----:R-:W-:Y:S01]  /*2090*/  IMAD.X R70, R78, 0x1, R8, P0 ;  /* 0x000000014e467824 */ /* 0x001fe200000e0608 */
[----:B------:R-:W-:-:S04]  /*20a0*/  LEA R68, P0, R69, UR12, 0x2 ;  /* 0x0000000c45447c11 */ /* 0x000fc8000f8010ff */
[----:B------:R-:W-:Y:S02]  /*20b0*/  LEA.HI.X R69, R69, UR13, R70, 0x2, P0 ;  /* 0x0000000d45457c11 */ /* 0x000fe400080f1446 */
[----:B------:R-:W-:-:S04]  /*20c0*/  IADD3 R71, P0, PT, R87, R56, RZ ;  /* 0x0000003857477210 */ /* 0x000fc80007f1e0ff */
[----:B------:R0:W3:Y:S02]  /*20d0*/  LDG.E R69, desc[UR8][R68.64] ;  /* 0x0000000844457981 */ /* 0x0000e4000c1e1900 */
[----:B0-----:R-:W-:Y:S01]  /*20e0*/  IMAD.X R68, R78, 0x1, R9, P0 ;  /* 0x000000014e447824 */ /* 0x001fe200000e0609 */
[----:B------:R-:W-:-:S04]  /*20f0*/  LEA R70, P0, R71, UR12, 0x2 ;  /* 0x0000000c47467c11 */ /* 0x000fc8000f8010ff */
[----:B------:R-:W-:Y:S01]  /*2100*/  LEA.HI.X R71, R71, UR13, R68, 0x2, P0 ;  /* 0x0000000d47477c11 */ /* 0x000fe200080f1444 */
[----:B----4-:R0:W-:Y:S04]  /*2110*/  STL [UR6+0x84], R91 ;  /* 0x0000845bff007987 */ /* 0x0101e80008100806 */
[----:B0-----:R0:W4:Y:S01]  /*2120*/  LDG.E R91, desc[UR8][R70.64] ;  /* 0x00000008465b7981 */ /* 0x001122000c1e1900 */
[----:B------:R-:W-:-:S03]  /*2130*/  IADD3 R72, P0, PT, R87, R54, RZ ;  /* 0x0000003657487210 */ /* 0x000fc60007f1e0ff */
[----:B-----5:R1:W-:Y:S02]  /*2140*/  STL [UR6+0x88], R74 ;  /* 0x0000884aff007987 */ /* 0x0203e40008100806 */
[----:B------:R-:W-:Y:S02]  /*2150*/  IMAD.X R73, R78, 0x1, R10, P0 ;  /* 0x000000014e497824 */ /* 0x000fe400000e060a */
[----:B------:R5:W-:Y:S01]  /*2160*/  STL [UR6+0x80], R75 ;  /* 0x0000804bff007987 */ /* 0x000be20008100806 */
[----:B-1----:R-:W-:-:S04]  /*2170*/  LEA R74, P0, R72, UR12, 0x2 ;  /* 0x0000000c484a7c11 */ /* 0x002fc8000f8010ff */
[----:B-----5:R-:W-:-:S05]  /*2180*/  LEA.HI.X R75, R72, UR13, R73, 0x2, P0 ;  /* 0x0000000d484b7c11 */ /* 0x020fca00080f1449 */
[----:B------:R-:W5:Y:S01]  /*2190*/  LDG.E R68, desc[UR8][R74.64] ;  /* 0x000000084a447981 */ /* 0x000f62000c1e1900 */
[----:B------:R-:W-:-:S05]  /*21a0*/  IADD3 R73, P0, PT, R87, R64, RZ ;  /* 0x0000004057497210 */ /* 0x000fca0007f1e0ff */
        /* <DEDUP_REMOVED lines=17> */
[----:B------:R-:W-:Y:S01]  /*22c0*/  IMAD.X R70, R78, 0x1, R13, P0 ;  /* 0x000000014e467824 */ /* 0x000fe200000e060d */
[----:B------:R1:W-:Y:S01]  /*22d0*/  STL [UR6+0x94], R81 ;  /* 0x00009451ff007987 */ /* 0x0003e20008100806 */
[----:B0-----:R-:W-:-:S03]  /*22e0*/  LEA R80, P0, R73, UR12, 0x2 ;  /* 0x0000000c49507c11 */ /* 0x001fc6000f8010ff */
[----:B------:R0:W5:Y:S01]  /*22f0*/  LDG.E R72, desc[UR8][R74.64] ;  /* 0x000000084a487981 */ /* 0x000162000c1e1900 */
[----:B-1----:R-:W-:Y:S02]  /*2300*/  LEA.HI.X R81, R73, UR13, R70, 0x2, P0 ;  /* 0x0000000d49517c11 */ /* 0x002fe400080f1446 */
[----:B------:R-:W-:-:S03]  /*2310*/  IADD3 R71, P0, PT, R87, R46, RZ ;  /* 0x0000002e57477210 */ /* 0x000fc60007f1e0ff */
[----:B------:R1:W5:Y:S02]  /*2320*/  LDG.E R73, desc[UR8][R80.64] ;  /* 0x0000000850497981 */ /* 0x000364000c1e1900 */
[----:B0-----:R-:W-:Y:S01]  /*2330*/  IMAD.X R74, R78, 0x1, R14, P0 ;  /* 0x000000014e4a7824 */ /* 0x001fe200000e060e */
[----:B------:R-:W-:-:S04]  /*2340*/  LEA R70, P0, R71, UR12, 0x2 ;  /* 0x0000000c47467c11 */ /* 0x000fc8000f8010ff */
[----:B------:R-:W-:Y:S02]  /*2350*/  LEA.HI.X R71, R71, UR13, R74, 0x2, P0 ;  /* 0x0000000d47477c11 */ /* 0x000fe400080f144a */
[----:B------:R-:W-:Y:S01]  /*2360*/  IADD3 R87, P0, PT, R87, R40, RZ ;  /* 0x0000002857577210 */ /* 0x000fe20007f1e0ff */
[----:B------:R0:W-:Y:S04]  /*2370*/  STL [UR6+0x9c], R82 ;  /* 0x00009c52ff007987 */ /* 0x0001e80008100806 */
[----:B------:R-:W-:Y:S01]  /*2380*/  IMAD.X R78, R78, 0x1, R17, P0 ;  /* 0x000000014e4e7824 */ /* 0x000fe200000e0611 */
[C---:B------:R-:W-:Y:S01]  /*2390*/  LEA R74, P0, R87.reuse, UR12, 0x2 ;  /* 0x0000000c574a7c11 */ /* 0x040fe2000f8010ff */
[----:B0-----:R0:W5:Y:S03]  /*23a0*/  LDG.E R82, desc[UR8][R70.64] ;  /* 0x0000000846527981 */ /* 0x001166000c1e1900 */
[----:B------:R-:W-:-:S02]  /*23b0*/  LEA.HI.X R75, R87, UR13, R78, 0x2, P0 ;  /* 0x0000000d574b7c11 */ /* 0x000fc400080f144e */
[----:B------:R-:W-:-:S03]  /*23c0*/  IADD3 R87, P0, PT, R93, R66, RZ ;  /* 0x000000425d577210 */ /* 0x000fc60007f1e0ff */
[----:B------:R0:W5:Y:S02]  /*23d0*/  LDG.E R81, desc[UR8][R74.64] ;  /* 0x000000084a517981 */ /* 0x000164000c1e1900 */
[----:B------:R-:W-:Y:S01]  /*23e0*/  IMAD.X R78, R83, 0x1, R2, P0 ;  /* 0x00000001534e7824 */ /* 0x000fe200000e0602 */
[----:B-1----:R-:W-:-:S05]  /*23f0*/  IADD3 R80, P0, PT, R87, R62, RZ ;  /* 0x0000003e57507210 */ /* 0x002fca0007f1e0ff */
[----:B0-----:R-:W-:Y:S01]  /*2400*/  IMAD.X R71, R78, 0x1, R6, P0 ;  /* 0x000000014e477824 */ /* 0x001fe200000e0606 */
[----:B------:R-:W-:-:S04]  /*2410*/  LEA R70, P0, R80, UR12, 0x2 ;  /* 0x0000000c50467c11 */ /* 0x000fc8000f8010ff */
[----:B------:R-:W-:Y:S02]  /*2420*/  LEA.HI.X R71, R80, UR13, R71, 0x2, P0 ;  /* 0x0000000d50477c11 */ /* 0x000fe400080f1447 */
[----:B------:R-:W-:Y:S01]  /*2430*/  IADD3 R75, P0, PT, R87, R60, RZ ;  /* 0x0000003c574b7210 */ /* 0x000fe20007f1e0ff */
[----:B------:R0:W-:Y:S04]  /*2440*/  STL [UR6+0xa0], R88 ;  /* 0x0000a058ff007987 */ /* 0x0001e80008100806 */
[----:B------:R1:W5:Y:S01]  /*2450*/  LDG.E R80, desc[UR8][R70.64] ;  /* 0x0000000846507981 */ /* 0x000362000c1e1900 */
[----:B0-----:R-:W-:Y:S01]  /*2460*/  IMAD.X R88, R78, 0x1, R7, P0 ;  /* 0x000000014e587824 */ /* 0x001fe200000e0607 */
[----:B------:R-:W-:-:S04]  /*2470*/  LEA R74, P0, R75, UR12, 0x2 ;  /* 0x0000000c4b4a7c11 */ /* 0x000fc8000f8010ff */
[----:B------:R-:W-:Y:S01]  /*2480*/  LEA.HI.X R75, R75, UR13, R88, 0x2, P0 ;  /* 0x0000000d4b4b7c11 */ /* 0x000fe200080f1458 */
[----:B------:R0:W-:Y:S02]  /*2490*/  STL [UR6+0xa4], R89 ;  /* 0x0000a459ff007987 */ /* 0x0001e40008100806 */
[----:B0-----:R-:W-:-:S05]  /*24a0*/  IADD3 R89, P0, PT, R87, R58, RZ ;  /* 0x0000003a57597210 */ /* 0x001fca0007f1e0ff */
[----:B-1----:R-:W-:Y:S01]  /*24b0*/  IMAD.X R70, R78, 0x1, R8, P0 ;  /* 0x000000014e467824 */ /* 0x002fe200000e0608 */
[C---:B------:R-:W-:Y:S01]  /*24c0*/  LEA R88, P0, R89.reuse, UR12, 0x2 ;  /* 0x0000000c59587c11 */ /* 0x040fe2000f8010ff */
[----:B--2---:R0:W-:Y:S03]  /*24d0*/  STL [UR6+0xa8], R84 ;  /* 0x0000a854ff007987 */ /* 0x0041e60008100806 */
[----:B------:R-:W-:Y:S01]  /*24e0*/  LEA.HI.X R89, R89, UR13, R70, 0x2, P0 ;  /* 0x0000000d59597c11 */ /* 0x000fe200080f1446 */
[----:B0-----:R0:W2:Y:S01]  /*24f0*/  LDG.E R84, desc[UR8][R74.64] ;  /* 0x000000084a547981 */ /* 0x0010a2000c1e1900 */
[----:B------:R-:W-:-:S03]  /*2500*/  IADD3 R71, P0, PT, R87, R56, RZ ;  /* 0x0000003857477210 */ /* 0x000fc60007f1e0ff */
[----:B------:R1:W-:Y:S04]  /*2510*/  STL [UR6+0xac], R85 ;  /* 0x0000ac55ff007987 */ /* 0x0003e80008100806 */
[----:B-1----:R-:W2:Y:S01]  /*2520*/  LDG.E R85, desc[UR8][R88.64] ;  /* 0x0000000858557981 */ /* 0x002ea2000c1e1900 */
[----:B0-----:R-:W-:Y:S01]  /*2530*/  IMAD.X R74, R78, 0x1, R9, P0 ;  /* 0x000000014e4a7824 */ /* 0x001fe200000e0609 */
[----:B------:R-:W-:-:S04]  /*2540*/  LEA R70, P0, R71, UR12, 0x2 ;  /* 0x0000000c47467c11 */ /* 0x000fc8000f8010ff */
[----:B------:R-:W-:Y:S02]  /*2550*/  LEA.HI.X R71, R71, UR13, R74, 0x2, P0 ;  /* 0x0000000d47477c11 */ /* 0x000fe400080f144a */
[----:B------:R-:W-:Y:S01]  /*2560*/  IADD3 R75, P0, PT, R87, R54, RZ ;  /* 0x00000036574b7210 */ /* 0x000fe20007f1e0ff */
[----:B---3--:R0:W-:Y:S04]  /*2570*/  STL [UR6+0xb0], R92 ;  /* 0x0000b05cff007987 */ /* 0x0081e80008100806 */
[----:B0-----:R0:W3:Y:S02]  /*2580*/  LDG.E R92, desc[UR8][R70.64] ;  /* 0x00000008465c7981 */ /* 0x0010e4000c1e1900 */
[----:B0-----:R-:W-:Y:S01]  /*2590*/  IMAD.X R70, R78, 0x1, R10, P0 ;  /* 0x000000014e467824 */ /* 0x001fe200000e060a */
[----:B------:R-:W-:-:S04]  /*25a0*/  LEA R74, P0, R75, UR12, 0x2 ;  /* 0x0000000c4b4a7c11 */ /* 0x000fc8000f8010ff */
[----:B------:R-:W-:Y:S02]  /*25b0*/  LEA.HI.X R75, R75, UR13, R70, 0x2, P0 ;  /* 0x0000000d4b4b7c11 */ /* 0x000fe400080f1446 */
[----:B------:R-:W-:-:S03]  /*25c0*/  IADD3 R89, P0, PT, R87, R64, RZ ;  /* 0x0000004057597210 */ /* 0x000fc60007f1e0ff */
[----:B------:R-:W3:Y:S02]  /*25d0*/  LDG.E R74, desc[UR8][R74.64] ;  /* 0x000000084a4a7981 */ /* 0x000ee4000c1e1900 */
[----:B------:R-:W-:Y:S01]  /*25e0*/  IMAD.X R70, R78, 0x1, R5, P0 ;  /* 0x000000014e467824 */ /* 0x000fe200000e0605 */
[----:B------:R-:W-:-:S04]  /*25f0*/  LEA R88, P0, R89, UR12, 0x2 ;  /* 0x0000000c59587c11 */ /* 0x000fc8000f8010ff */
[----:B------:R-:W-:Y:S01]  /*2600*/  LEA.HI.X R89, R89, UR13, R70, 0x2, P0 ;  /* 0x0000000d59597c11 */ /* 0x000fe200080f1446 */
[----:B------:R0:W-:Y:S04]  /*2610*/  STL [UR6+0xb4], R79 ;  /* 0x0000b44fff007987 */ /* 0x0001e80008100806 */
[----:B0-----:R0:W3:Y:S01]  /*2620*/  LDG.E R79, desc[UR8][R88.64] ;  /* 0x00000008584f7981 */ /* 0x0010e2000c1e1900 */
[----:B------:R-:W-:-:S05]  /*2630*/  IADD3 R71, P0, PT, R87, R52, RZ ;  /* 0x0000003457477210 */ /* 0x000fca0007f1e0ff */
[----:B0-----:R-:W-:Y:S01]  /*2640*/  IMAD.X R88, R78, 0x1, R11, P0 ;  /* 0x000000014e587824 */ /* 0x001fe200000e060b */
[----:B------:R-:W-:-:S04]  /*2650*/  LEA R70, P0, R71, UR12, 0x2 ;  /* 0x0000000c47467c11 */ /* 0x000fc8000f8010ff */
[----:B------:R-:W-:Y:S01]  /*2660*/  LEA.HI.X R71, R71, UR13, R88, 0x2, P0 ;  /* 0x0000000d47477c11 */ /* 0x000fe200080f1458 */
[----:B----4-:R0:W-:Y:S04]  /*2670*/  STL [UR6+0xbc], R91 ;  /* 0x0000bc5bff007987 */ /* 0x0101e80008100806 */
[----:B0-----:R0:W4:Y:S04]  /*2680*/  LDG.E R91, desc[UR8][R70.64] ;  /* 0x00000008465b7981 */ /* 0x001128000c1e1900 */
[----:B------:R1:W-:Y:S02]  /*2690*/  STL [UR6+0xb8], R69 ;  /* 0x0000b845ff007987 */ /* 0x0003e40008100806 */
[----:B-1----:R-:W-:-:S02]  /*26a0*/  IADD3 R69, P0, PT, R87, R50, RZ ;  /* 0x0000003257457210 */ /* 0x002fc40007f1e0ff */
[----:B-----5:R1:W-:Y:S03]  /*26b0*/  STL [UR6+0xc0], R68 ;  /* 0x0000c044ff007987 */ /* 0x0203e60008100806 */
[----:B------:R-:W-:Y:S01]  /*26c0*/  IMAD.X R75, R78, 0x1, R12, P0 ;  /* 0x000000014e4b7824 */ /* 0x000fe200000e060c */
[----:B-1----:R-:W-:-:S04]  /*26d0*/  LEA R68, P0, R69, UR12, 0x2 ;  /* 0x0000000c45447c11 */ /* 0x002fc8000f8010ff */
[----:B------:R-:W-:Y:S02]  /*26e0*/  LEA.HI.X R69, R69, UR13, R75, 0x2, P0 ;  /* 0x0000000d45457c11 */ /* 0x000fe400080f144b */
[----:B------:R-:W-:-:S03]  /*26f0*/  IADD3 R89, P0, PT, R87, R48, RZ ;  /* 0x0000003057597210 */ /* 0x000fc60007f1e0ff */
[----:B------:R1:W5:Y:S02]  /*2700*/  LDG.E R75, desc[UR8][R68.64] ;  /* 0x00000008444b7981 */ /* 0x000364000c1e1900 */
[----:B0-----:R-:W-:Y:S01]  /*2710*/  IMAD.X R70, R78, 0x1, R13, P0 ;  /* 0x000000014e467824 */ /* 0x001fe200000e060d */
[----:B------:R-:W-:-:S04]  /*2720*/  LEA R88, P0, R89, UR12, 0x2 ;  /* 0x0000000c59587c11 */ /* 0x000fc8000f8010ff */
[----:B------:R-:W-:Y:S02]  /*2730*/  LEA.HI.X R89, R89, UR13, R70, 0x2, P0 ;  /* 0x0000000d59597c11 */ /* 0x000fe400080f1446 */
[----:B------:R-:W-:-:S03]  /*2740*/  IADD3 R71, P0, PT, R87, R46, RZ ;  /* 0x0000002e57477210 */ /* 0x000fc60007f1e0ff */
[----:B------:R0:W5:Y:S02]  /*2750*/  LDG.E R88, desc[UR8][R88.64] ;  /* 0x0000000858587981 */ /* 0x000164000c1e1900 */
[----:B-1----:R-:W-:Y:S01]  /*2760*/  IMAD.X R68, R78, 0x1, R14, P0 ;  /* 0x000000014e447824 */ /* 0x002fe200000e060e */
[----:B------:R-:W-:-:S04]  /*2770*/  LEA R70, P0, R71, UR12, 0x2 ;  /* 0x0000000c47467c11 */ /* 0x000fc8000f8010ff */
[----:B------:R-:W-:Y:S02]  /*2780*/  LEA.HI.X R71, R71, UR13, R68, 0x2, P0 ;  /* 0x0000000d47477c11 */ /* 0x000fe400080f1444 */
[----:B------:R-:W-:-:S03]  /*2790*/  IADD3 R69, P0, PT, R87, R40, RZ ;  /* 0x0000002857457210 */ /* 0x000fc60007f1e0ff */
[----:B------:R-:W5:Y:S02]  /*27a0*/  LDG.E R87, desc[UR8][R70.64] ;  /* 0x0000000846577981 */ /* 0x000f64000c1e1900 */
[----:B------:R-:W-:Y:S01]  /*27b0*/  IMAD.X R78, R78, 0x1, R17, P0 ;  /* 0x000000014e4e7824 */ /* 0x000fe200000e0611 */
[----:B------:R-:W-:-:S04]  /*27c0*/  LEA R68, P0, R69, UR12, 0x2 ;  /* 0x0000000c45447c11 */ /* 0x000fc8000f8010ff */
[----:B------:R-:W-:Y:S02]  /*27d0*/  LEA.HI.X R69, R69, UR13, R78, 0x2, P0 ;  /* 0x0000000d45457c11 */ /* 0x000fe400080f144e */
[----:B0-----:R-:W-:Y:S01]  /*27e0*/  IADD3 R89, P0, PT, R93, R30, RZ ;  /* 0x0000001e5d597210 */ /* 0x001fe20007f1e0ff */
[----:B------:R0:W-:Y:S04]  /*27f0*/  STL [UR6+0xc8], R90 ;  /* 0x0000c85aff007987 */ /* 0x0001e80008100806 */
[----:B------:R-:W-:Y:S01]  /*2800*/  IMAD.X R78, R83, 0x1, R22, P0 ;  /* 0x00000001534e7824 */ /* 0x000fe200000e0616 */
[----:B------:R1:W-:Y:S01]  /*2810*/  STL [UR6+0xc4], R86 ;  /* 0x0000c456ff007987 */ /* 0x0003e20008100806 */
[----:B0-----:R-:W-:-:S03]  /*2820*/  IADD3 R90, P0, PT, R89, R62, RZ ;  /* 0x0000003e595a7210 */ /* 0x001fc60007f1e0ff */
[----:B-1----:R0:W5:Y:S02]  /*2830*/  LDG.E R86, desc[UR8][R68.64] ;  /* 0x0000000844567981 */ /* 0x002164000c1e1900 */
[----:B0-----:R-:W-:Y:S01]  /*2840*/  IMAD.X R69, R78, 0x1, R6, P0 ;  /* 0x000000014e457824 */ /* 0x001fe200000e0606 */
[----:B------:R-:W-:-:S04]  /*2850*/  LEA R70, P0, R90, UR12, 0x2 ;  /* 0x0000000c5a467c11 */ /* 0x000fc8000f8010ff */
[----:B------:R-:W-:Y:S02]  /*2860*/  LEA.HI.X R71, R90, UR13, R69, 0x2, P0 ;  /* 0x0000000d5a477c11 */ /* 0x000fe400080f1445 */
[----:B------:R-:W-:Y:S01]  /*2870*/  IADD3 R69, P0, PT, R89, R60, RZ ;  /* 0x0000003c59457210 */ /* 0x000fe20007f1e0ff */
[----:B------:R0:W-:Y:S04]  /*2880*/  STL [UR6+0xcc], R72 ;  /* 0x0000cc48ff007987 */ /* 0x0001e80008100806 */
[----:B------:R-:W5:Y:S01]  /*2890*/  LDG.E R90, desc[UR8][R70.64] ;  /* 0x00000008465a7981 */ /* 0x000f62000c1e1900 */
[----:B0-----:R-:W-:Y:S01]  /*28a0*/  IMAD.X R72, R78, 0x1, R7, P0 ;  /* 0x000000014e487824 */ /* 0x001fe200000e0607 */
[C---:B------:R-:W-:Y:S02]  /*28b0*/  LEA R68, P0, R69.reuse, UR12, 0x2 ;  /* 0x0000000c45447c11 */ /* 0x040fe4000f8010ff */
[----:B------:R0:W-:Y:S02]  /*28c0*/  STL [UR6+0xd0], R73 ;  /* 0x0000d049ff007987 */ /* 0x0001e40008100806 */
[----:B------:R-:W-:-:S02]  /*28d0*/  LEA.HI.X R69, R69, UR13, R72, 0x2, P0 ;  /* 0x0000000d45457c11 */ /* 0x000fc400080f1448 */
[----:B0-----:R-:W-:Y:S01]  /*28e0*/  IADD3 R73, P0, PT, R89, R58, RZ ;  /* 0x0000003a59497210 */ /* 0x001fe20007f1e0ff */
        /* <DEDUP_REMOVED lines=11> */
[----:B0-----:R0:W5:Y:S04]  /*29a0*/  LDG.E R80, desc[UR8][R70.64] ;  /* 0x0000000846507981 */ /* 0x001168000c1e1900 */
[----:B------:R1:W-:Y:S01]  /*29b0*/  STL [UR6+0xd8], R81 ;  /* 0x0000d851ff007987 */ /* 0x0003e20008100806 */
[----:B0-----:R-:W-:Y:S01]  /*29c0*/  IMAD.X R70, R78, 0x1, R10, P0 ;  /* 0x000000014e467824 */ /* 0x001fe200000e060a */
[----:B------:R-:W-:-:S02]  /*29d0*/  LEA R68, P0, R69, UR12, 0x2 ;  /* 0x0000000c45447c11 */ /* 0x000fc4000f8010ff */
[----:B-1----:R0:W5:Y:S02]  /*29e0*/  LDG.E R81, desc[UR8][R72.64] ;  /* 0x0000000848517981 */ /* 0x002164000c1e1900 */
[----:B------:R-:W-:Y:S02]  /*29f0*/  LEA.HI.X R69, R69, UR13, R70, 0x2, P0 ;  /* 0x0000000d45457c11 */ /* 0x000fe400080f1446 */
[----:B0-----:R-:W-:Y:S01]  /*2a00*/  IADD3 R73, P0, PT, R89, R64, RZ ;  /* 0x0000004059497210 */ /* 0x001fe20007f1e0ff */
[----:B--2---:R0:W-:Y:S04]  /*2a10*/  STL [UR6+0xe0], R84 ;  /* 0x0000e054ff007987 */ /* 0x0041e80008100806 */
[----:B0-----:R0:W2:Y:S02]  /*2a20*/  LDG.E R84, desc[UR8][R68.64] ;  /* 0x0000000844547981 */ /* 0x0010a4000c1e1900 */
[----:B0-----:R-:W-:Y:S01]  /*2a30*/  IMAD.X R68, R78, 0x1, R5, P0 ;  /* 0x000000014e447824 */ /* 0x001fe200000e0605 */
[----:B------:R-:W-:-:S04]  /*2a40*/  LEA R72, P0, R73, UR12, 0x2 ;  /* 0x0000000c49487c11 */ /* 0x000fc8000f8010ff */
[----:B------:R-:W-:Y:S01]  /*2a50*/  LEA.HI.X R73, R73, UR13, R68, 0x2, P0 ;  /* 0x0000000d49497c11 */ /* 0x000fe200080f1444 */
[----:B------:R0:W-:Y:S01]  /*2a60*/  STL [UR6+0xe4], R85 ;  /* 0x0000e455ff007987 */ /* 0x0001e20008100806 */
[----:B------:R-:W-:-:S03]  /*2a70*/  IADD3 R71, P0, PT, R89, R52, RZ ;  /* 0x0000003459477210 */ /* 0x000fc60007f1e0ff */
[----:B0-----:R-:W2:Y:S02]  /*2a80*/  LDG.E R85, desc[UR8][R72.64] ;  /* 0x0000000848557981 */ /* 0x001ea4000c1e1900 */
[----:B------:R-:W-:Y:S01]  /*2a90*/  IMAD.X R68, R78, 0x1, R11, P0 ;  /* 0x000000014e447824 */ /* 0x000fe200000e060b */
        /* <DEDUP_REMOVED lines=8> */
[----:B------:R-:W-:Y:S01]  /*2b20*/  IADD3 R73, P0, PT, R89, R48, RZ ;  /* 0x0000003059497210 */ /* 0x000fe20007f1e0ff */
[----:B------:R0:W-:Y:S04]  /*2b30*/  STL [UR6+0xec], R74 ;  /* 0x0000ec4aff007987 */ /* 0x0001e80008100806 */
[----:B0-----:R0:W3:Y:S02]  /*2b40*/  LDG.E R74, desc[UR8][R68.64] ;  /* 0x00000008444a7981 */ /* 0x0010e4000c1e1900 */
[----:B0-----:R-:W-:Y:S01]  /*2b50*/  IMAD.X R68, R78, 0x1, R13, P0 ;  /* 0x000000014e447824 */ /* 0x001fe200000e060d */
[----:B------:R-:W-:-:S04]  /*2b60*/  LEA R72, P0, R73, UR12, 0x2 ;  /* 0x0000000c49487c11 */ /* 0x000fc8000f8010ff */
[----:B------:R-:W-:Y:S01]  /*2b70*/  LEA.HI.X R73, R73, UR13, R68, 0x2, P0 ;  /* 0x0000000d49497c11 */ /* 0x000fe200080f1444 */
[----:B------:R0:W-:Y:S04]  /*2b80*/  STL [UR6+0xf0], R79 ;  /* 0x0000f04fff007987 */ /* 0x0001e80008100806 */
[----:B0-----:R0:W3:Y:S01]  /*2b90*/  LDG.E R79, desc[UR8][R72.64] ;  /* 0x00000008484f7981 */ /* 0x0010e2000c1e1900 */
[----:B------:R-:W-:-:S05]  /*2ba0*/  IADD3 R71, P0, PT, R89, R46, RZ ;  /* 0x0000002e59477210 */ /* 0x000fca0007f1e0ff */
[----:B------:R-:W-:Y:S01]  /*2bb0*/  IMAD.X R68, R78, 0x1, R14, P0 ;  /* 0x000000014e447824 */ /* 0x000fe200000e060e */
[----:B------:R-:W-:-:S04]  /*2bc0*/  LEA R70, P0, R71, UR12, 0x2 ;  /* 0x0000000c47467c11 */ /* 0x000fc8000f8010ff */
[----:B------:R-:W-:Y:S01]  /*2bd0*/  LEA.HI.X R71, R71, UR13, R68, 0x2, P0 ;  /* 0x0000000d47477c11 */ /* 0x000fe200080f1444 */
[----:B----4-:R1:W-:Y:S04]  /*2be0*/  STL [UR6+0xf4], R91 ;  /* 0x0000f45bff007987 */ /* 0x0103e80008100806 */
[----:B-1----:R1:W4:Y:S01]  /*2bf0*/  LDG.E R91, desc[UR8][R70.64] ;  /* 0x00000008465b7981 */ /* 0x002322000c1e1900 */
[----:B------:R-:W-:-:S05]  /*2c00*/  IADD3 R89, P0, PT, R89, R40, RZ ;  /* 0x0000002859597210 */ /* 0x000fca0007f1e0ff */
[----:B------:R-:W-:Y:S01]  /*2c10*/  IMAD.X R78, R78, 0x1, R17, P0 ;  /* 0x000000014e4e7824 */ /* 0x000fe200000e0611 */
[----:B------:R-:W-:-:S04]  /*2c20*/  LEA R68, P0, R89, UR12, 0x2 ;  /* 0x0000000c59447c11 */ /* 0x000fc8000f8010ff */
[----:B------:R-:W-:Y:S02]  /*2c30*/  LEA.HI.X R69, R89, UR13, R78, 0x2, P0 ;  /* 0x0000000d59457c11 */ /* 0x000fe400080f144e */
[----:B------:R-:W-:Y:S01]  /*2c40*/  IADD3 R89, P0, PT, R93, R28, RZ ;  /* 0x0000001c5d597210 */ /* 0x000fe20007f1e0ff */
[----:B-----5:R5:W-:Y:S04]  /*2c50*/  STL [UR6+0xf8], R75 ;  /* 0x0000f84bff007987 */ /* 0x020be80008100806 */
[----:B------:R1:W4:Y:S01]  /*2c60*/  LDG.E R78, desc[UR8][R68.64] ;  /* 0x00000008444e7981 */ /* 0x000322000c1e1900 */
        /* <DEDUP_REMOVED lines=29> */
[----:B------:R1:W-:Y:S01]  /*2e40*/  STL [UR6+0x10c], R82 ;  /* 0x00010c52ff007987 */ /* 0x0003e20008100806 */
[----:B0-----:R-:W-:-:S03]  /*2e50*/  IADD3 R73, P0, PT, R89, R64, RZ ;  /* 0x0000004059497210 */ /* 0x001fc60007f1e0ff */
        /* <DEDUP_REMOVED lines=22> */
[----:B------:R0:W-:Y:S04]  /*2fc0*/  STL [UR6+0x11c], R85 ;  /* 0x00011c55ff007987 */ /* 0x0001e80008100806 */
[----:B0-----:R0:W2:Y:S01]  /*2fd0*/  LDG.E R85, desc[UR8][R72.64] ;  /* 0x0000000848557981 */ /* 0x0010a2000c1e1900 */
[----:B------:R-:W-:-:S05]  /*2fe0*/  IADD3 R71, P0, PT, R89, R46, RZ ;  /* 0x0000002e59477210 */ /* 0x000fca0007f1e0ff */
[----:B------:R-:W-:Y:S01]  /*2ff0*/  IMAD.X R68, R75, 0x1, R14, P0 ;  /* 0x000000014b447824 */ /* 0x000fe200000e060e */
[----:B------:R-:W-:-:S04]  /*3000*/  LEA R70, P0, R71, UR12, 0x2 ;  /* 0x0000000c47467c11 */ /* 0x000fc8000f8010ff */
[----:B------:R-:W-:Y:S02]  /*3010*/  LEA.HI.X R71, R71, UR13, R68, 0x2, P0 ;  /* 0x0000000d47477c11 */ /* 0x000fe400080f1444 */
[----:B------:R-:W-:-:S05]  /*3020*/  IADD3 R89, P0, PT, R89, R40, RZ ;  /* 0x0000002859597210 */ /* 0x000fca0007f1e0ff */
[----:B------:R-:W-:Y:S01]  /*3030*/  IMAD.X R75, R75, 0x1, R17, P0 ;  /* 0x000000014b4b7824 */ /* 0x000fe200000e0611 */
[C---:B------:R-:W-:Y:S01]  /*3040*/  LEA R68, P0, R89.reuse, UR12, 0x2 ;  /* 0x0000000c59447c11 */ /* 0x040fe2000f8010ff */
[----:B---3--:R1:W-:Y:S03]  /*3050*/  STL [UR6+0x120], R92 ;  /* 0x0001205cff007987 */ /* 0x0083e60008100806 */
[----:B------:R-:W-:Y:S02]  /*3060*/  LEA.HI.X R69, R89, UR13, R75, 0x2, P0 ;  /* 0x0000000d59457c11 */ /* 0x000fe400080f144b */
[----:B------:R-:W-:Y:S01]  /*3070*/  IADD3 R89, P0, PT, R93, R26, RZ ;  /* 0x0000001a5d597210 */ /* 0x000fe20007f1e0ff */
[----:B-1----:R1:W3:Y:S04]  /*3080*/  LDG.E R92, desc[UR8][R70.64] ;  /* 0x00000008465c7981 */ /* 0x0022e8000c1e1900 */
[----:B------:R1:W3:Y:S04]  /*3090*/  LDG.E R75, desc[UR8][R68.64] ;  /* 0x00000008444b7981 */ /* 0x0002e8000c1e1900 */
[----:B------:R-:W-:Y:S04]  /*30a0*/  STL [UR6+0x124], R74 ;  /* 0x0001244aff007987 */ /* 0x000fe80008100806 */
[----:B------:R0:W-:Y:S02]  /*30b0*/  STL [UR6+0x128], R79 ;  /* 0x0001284fff007987 */ /* 0x0001e40008100806 */
[----:B0-----:R-:W-:Y:S01]  /*30c0*/  IMAD.X R79, R83, 0x1, R76, P0 ;  /* 0x00000001534f7824 */ /* 0x001fe200000e064c */
[----:B------:R-:W-:-:S05]  /*30d0*/  IADD3 R72, P0, PT, R89, R62, RZ ;  /* 0x0000003e59487210 */ /* 0x000fca0007f1e0ff */
[----:B------:R-:W-:Y:S01]  /*30e0*/  IMAD.X R73, R79, 0x1, R6, P0 ;  /* 0x000000014f497824 */ /* 0x000fe200000e0606 */
[----:B-1----:R-:W-:-:S04]  /*30f0*/  LEA R70, P0, R72, UR12, 0x2 ;  /* 0x0000000c48467c11 */ /* 0x002fc8000f8010ff */
[----:B------:R-:W-:-:S05]  /*3100*/  LEA.HI.X R71, R72, UR13, R73, 0x2, P0 ;  /* 0x0000000d48477c11 */ /* 0x000fca00080f1449 */
[----:B------:R-:W3:Y:S01]  /*3110*/  LDG.E R74, desc[UR8][R70.64] ;  /* 0x00000008464a7981 */ /* 0x000ee2000c1e1900 */
[----:B------:R-:W-:-:S05]  /*3120*/  IADD3 R69, P0, PT, R89, R60, RZ ;  /* 0x0000003c59457210 */ /* 0x000fca0007f1e0ff */
[----:B------:R-:W-:Y:S01]  /*3130*/  IMAD.X R72, R79, 0x1, R7, P0 ;  /* 0x000000014f487824 */ /* 0x000fe200000e0607 */
[----:B------:R-:W-:-:S04]  /*3140*/  LEA R68, P0, R69, UR12, 0x2 ;  /* 0x0000000c45447c11 */ /* 0x000fc8000f8010ff */
[----:B------:R-:W-:Y:S01]  /*3150*/  LEA.HI.X R69, R69, UR13, R72, 0x2, P0 ;  /* 0x0000000d45457c11 */ /* 0x000fe200080f1448 */
[----:B----4-:R0:W-:Y:S04]  /*3160*/  STL [UR6+0x12c], R91 ;  /* 0x00012c5bff007987 */ /* 0x0101e80008100806 */
[----:B0-----:R0:W4:Y:S01]  /*3170*/  LDG.E R91, desc[UR8][R68.64] ;  /* 0x00000008445b7981 */ /* 0x001122000c1e1900 */
        /* <DEDUP_REMOVED lines=10> */
[----:B-----5:R1:W-:Y:S04]  /*3220*/  STL [UR6+0x134], R88 ;  /* 0x00013458ff007987 */ /* 0x0203e80008100806 */
[----:B0-----:R-:W5:Y:S04]  /*3230*/  LDG.E R78, desc[UR8][R72.64] ;  /* 0x00000008484e7981 */ /* 0x001f68000c1e1900 */
[----:B-1----:R0:W5:Y:S02]  /*3240*/  LDG.E R88, desc[UR8][R70.64] ;  /* 0x0000000846587981 */ /* 0x002164000c1e1900 */
[----:B0-----:R-:W-:Y:S01]  /*3250*/  IMAD.X R70, R79, 0x1, R10, P0 ;  /* 0x000000014f467824 */ /* 0x001fe200000e060a */
        /* <DEDUP_REMOVED lines=32> */
[----:B------:R-:W-:Y:S01]  /*3460*/  IMAD.X R79, R79, 0x1, R17, P0 ;  /* 0x000000014f4f7824 */ /* 0x000fe200000e0611 */
[C---:B------:R-:W-:Y:S01]  /*3470*/  LEA R68, P0, R89.reuse, UR12, 0x2 ;  /* 0x0000000c59447c11 */ /* 0x040fe2000f8010ff */
[----:B0-----:R0:W5:Y:S03]  /*3480*/  LDG.E R81, desc[UR8][R72.64] ;  /* 0x0000000848517981 */ /* 0x001166000c1e1900 */
[----:B------:R-:W-:Y:S01]  /*3490*/  LEA.HI.X R69, R89, UR13, R79, 0x2, P0 ;  /* 0x0000000d59457c11 */ /* 0x000fe200080f144f */
[----:B--2---:R-:W-:Y:S04]  /*34a0*/  STL [UR6+0x150], R84 ;  /* 0x00015054ff007987 */ /* 0x004fe80008100806 */
[----:B------:R1:W2:Y:S04]  /*34b0*/  LDG.E R79, desc[UR8][R68.64] ;  /* 0x00000008444f7981 */ /* 0x0002a8000c1e1900 */
[----:B------:R0:W-:Y:S02]  /*34c0*/  STL [UR6+0x154], R85 ;  /* 0x00015455ff007987 */ /* 0x0001e40008100806 */
[----:B0-----:R-:W-:-:S05]  /*34d0*/  IADD3 R85, P0, PT, R93, R24, RZ ;  /* 0x000000185d557210 */ /* 0x001fca0007f1e0ff */
[----:B------:R-:W-:Y:S01]  /*34e0*/  IMAD.X R84, R83, 0x1, R77, P0 ;  /* 0x0000000153547824 */ /* 0x000fe200000e064d */
[----:B------:R-:W-:-:S05]  /*34f0*/  IADD3 R73, P0, PT, R85, R62, RZ ;  /* 0x0000003e55497210 */ /* 0x000fca0007f1e0ff */
[C---:B------:R-:W-:Y:S01]  /*3500*/  IMAD.X R89, R84.reuse, 0x1, R6, P0 ;  /* 0x0000000154597824 */ /* 0x040fe200000e0606 */
[C---:B------:R-:W-:Y:S01]  /*3510*/  LEA R72, P0, R73.reuse, UR12, 0x2 ;  /* 0x0000000c49487c11 */ /* 0x040fe2000f8010ff */
[----:B------:R0:W-:Y:S03]  /*3520*/  STL [UR6+0x14c], R80 ;  /* 0x00014c50ff007987 */ /* 0x0001e60008100806 */
[----:B------:R-:W-:Y:S02]  /*3530*/  LEA.HI.X R73, R73, UR13, R89, 0x2, P0 ;  /* 0x0000000d49497c11 */ /* 0x000fe400080f1459 */
[----:B-1----:R-:W-:Y:S01]  /*3540*/  IADD3 R69, P0, PT, R85, R60, RZ ;  /* 0x0000003c55457210 */ /* 0x002fe20007f1e0ff */
[----:B0-----:R0:W2:Y:S04]  /*3550*/  LDG.E R80, desc[UR8][R70.64] ;  /* 0x0000000846507981 */ /* 0x0010a8000c1e1900 */
[----:B------:R-:W2:Y:S01]  /*3560*/  LDG.E R89, desc[UR8][R72.64] ;  /* 0x0000000848597981 */ /* 0x000ea2000c1e1900 */
        /* <DEDUP_REMOVED lines=9> */
[----:B------:R-:W-:-:S05]  /*3600*/  IADD3 R73, P0, PT, R85, R56, RZ ;  /* 0x0000003855497210 */ /* 0x000fca0007f1e0ff */
[----:B------:R-:W-:Y:S01]  /*3610*/  IMAD.X R68, R84, 0x1, R9, P0 ;  /* 0x0000000154447824 */ /* 0x000fe200000e0609 */
[C---:B------:R-:W-:Y:S01]  /*3620*/  LEA R72, P0, R73.reuse, UR12, 0x2 ;  /* 0x0000000c49487c11 */ /* 0x040fe2000f8010ff */
[----:B------:R0:W-:Y:S03]  /*3630*/  STL [UR6+0x15c], R75 ;  /* 0x00015c4bff007987 */ /* 0x0001e60008100806 */
[----:B------:R-:W-:Y:S01]  /*3640*/  LEA.HI.X R73, R73, UR13, R68, 0x2, P0 ;  /* 0x0000000d49497c11 */ /* 0x000fe200080f1444 */
[----:B0-----:R0:W3:Y:S04]  /*3650*/  LDG.E R75, desc[UR8][R70.64] ;  /* 0x00000008464b7981 */ /* 0x0010e8000c1e1900 */
[----:B------:R1:W-:Y:S04]  /*3660*/  STL [UR6+0x160], R74 ;  /* 0x0001604aff007987 */ /* 0x0003e80008100806 */
[----:B-1----:R-:W3:Y:S01]  /*3670*/  LDG.E R74, desc[UR8][R72.64] ;  /* 0x00000008484a7981 */ /* 0x002ee2000c1e1900 */
[----:B------:R-:W-:-:S05]  /*3680*/  IADD3 R69, P0, PT, R85, R54, RZ ;  /* 0x0000003655457210 */ /* 0x000fca0007f1e0ff */
[----:B0-----:R-:W-:Y:S01]  /*3690*/  IMAD.X R70, R84, 0x1, R10, P0 ;  /* 0x0000000154467824 */ /* 0x001fe200000e060a */
        /* <DEDUP_REMOVED lines=13> */
[----:B-----5:R0:W-:Y:S04]  /*3770*/  STL [UR6+0x168], R78 ;  /* 0x0001684eff007987 */ /* 0x0201e80008100806 */
[----:B0-----:R0:W5:Y:S02]  /*3780*/  LDG.E R78, desc[UR8][R70.64] ;  /* 0x00000008464e7981 */ /* 0x001164000c1e1900 */
[----:B0-----:R-:W-:Y:S01]  /*3790*/  IMAD.X R70, R84, 0x1, R12, P0 ;  /* 0x0000000154467824 */ /* 0x001fe200000e060c */
[C---:B------:R-:W-:Y:S01]  /*37a0*/  LEA R68, P0, R69.reuse, UR12, 0x2 ;  /* 0x0000000c45447c11 */ /* 0x040fe2000f8010ff */
[----:B------:R0:W-:Y:S03]  /*37b0*/  STL [UR6+0x16c], R88 ;  /* 0x00016c58ff007987 */ /* 0x0001e60008100806 */
[----:B------:R-:W-:-:S02]  /*37c0*/  LEA.HI.X R69, R69, UR13, R70, 0x2, P0 ;  /* 0x0000000d45457c11 */ /* 0x000fc400080f1446 */
[----:B------:R-:W-:Y:S01]  /*37d0*/  IADD3 R71, P0, PT, R85, R48, RZ ;  /* 0x0000003055477210 */ /* 0x000fe20007f1e0ff */
[----:B0-----:R-:W5:Y:S04]  /*37e0*/  LDG.E R88, desc[UR8][R72.64] ;  /* 0x0000000848587981 */ /* 0x001f68000c1e1900 */
[----:B------:R0:W-:Y:S04]  /*37f0*/  STL [UR6+0x170], R87 ;  /* 0x00017057ff007987 */ /* 0x0001e80008100806 */
[----:B0-----:R0:W5:Y:S02]  /*3800*/  LDG.E R87, desc[UR8][R68.64] ;  /* 0x0000000844577981 */ /* 0x001164000c1e1900 */
        /* <DEDUP_REMOVED lines=10> */
[----:B------:R0:W-:Y:S03]  /*38b0*/  STL [UR6+0x174], R86 ;  /* 0x00017456ff007987 */ /* 0x0001e60008100806 */
[----:B------:R-:W-:Y:S02]  /*38c0*/  LEA.HI.X R69, R85, UR13, R84, 0x2, P0 ;  /* 0x0000000d55457c11 */ /* 0x000fe400080f1454 */
[----:B------:R-:W-:Y:S01]  /*38d0*/  IADD3 R93, P0, PT, R93, R44, RZ ;  /* 0x0000002c5d5d7210 */ /* 0x000fe20007f1e0ff */
[----:B0-----:R0:W5:Y:S04]  /*38e0*/  LDG.E R86, desc[UR8][R70.64] ;  /* 0x0000000846567981 */ /* 0x001168000c1e1900 */
[----:B------:R1:W-:Y:S04]  /*38f0*/  STL [UR6+0x178], R90 ;  /* 0x0001785aff007987 */ /* 0x0003e80008100806 */
[----:B------:R0:W5:Y:S01]  /*3900*/  LDG.E R84, desc[UR8][R68.64] ;  /* 0x0000000844547981 */ /* 0x000162000c1e1900 */
[----:B-1----:R-:W-:Y:S01]  /*3910*/  IMAD.X R90, R83, 0x1, R15, P0 ;  /* 0x00000001535a7824 */ /* 0x002fe200000e060f */
[----:B0-----:R-:W-:-:S02]  /*3920*/  IADD3 R71, P0, PT, R93, R62, RZ ;  /* 0x0000003e5d477210 */ /* 0x001fc40007f1e0ff */
[----:B------:R0:W5:Y:S03]  /*3930*/  LDG.E R85, desc[UR8][R72.64] ;  /* 0x0000000848557981 */ /* 0x000166000c1e1900 */
[----:B------:R-:W-:Y:S01]  /*3940*/  IMAD.X R83, R90, 0x1, R6, P0 ;  /* 0x000000015a537824 */ /* 0x000fe200000e0606 */
[----:B------:R-:W-:-:S04]  /*3950*/  LEA R70, P0, R71, UR12, 0x2 ;  /* 0x0000000c47467c11 */ /* 0x000fc8000f8010ff */
[----:B------:R-:W-:Y:S02]  /*3960*/  LEA.HI.X R71, R71, UR13, R83, 0x2, P0 ;  /* 0x0000000d47477c11 */ /* 0x000fe400080f1453 */
[----:B------:R-:W-:-:S03]  /*3970*/  IADD3 R68, P0, PT, R93, R60, RZ ;  /* 0x0000003c5d447210 */ /* 0x000fc60007f1e0ff */
[----:B------:R1:W5:Y:S02]  /*3980*/  LDG.E R83, desc[UR8][R70.64] ;  /* 0x0000000846537981 */ /* 0x000364000c1e1900 */
[----:B0-----:R-:W-:Y:S01]  /*3990*/  IMAD.X R73, R90, 0x1, R7, P0 ;  /* 0x000000015a497824 */ /* 0x001fe200000e0607 */
[----:B------:R-:W-:-:S04]  /*39a0*/  LEA R72, P0, R68, UR12, 0x2 ;  /* 0x0000000c44487c11 */ /* 0x000fc8000f8010ff */
[----:B------:R-:W-:Y:S02]  /*39b0*/  LEA.HI.X R73, R68, UR13, R73, 0x2, P0 ;  /* 0x0000000d44497c11 */ /* 0x000fe400080f1449 */
[----:B------:R-:W-:-:S05]  /*39c0*/  IADD3 R69, P0, PT, R93, R58, RZ ;  /* 0x0000003a5d457210 */ /* 0x000fca0007f1e0ff */
[C---:B-1----:R-:W-:Y:S01]  /*39d0*/  IMAD.X R70, R90.reuse, 0x1, R8, P0 ;  /* 0x000000015a467824 */ /* 0x042fe200000e0608 */
[C---:B------:R-:W-:Y:S01]  /*39e0*/  LEA R68, P0, R69.reuse, UR12, 0x2 ;  /* 0x0000000c45447c11 */ /* 0x040fe2000f8010ff */
[----:B------:R0:W-:Y:S03]  /*39f0*/  STL [UR6+0x17c], R82 ;  /* 0x00017c52ff007987 */ /* 0x0001e60008100806 */
[----:B------:R-:W-:Y:S02]  /*3a00*/  LEA.HI.X R69, R69, UR13, R70, 0x2, P0 ;  /* 0x0000000d45457c11 */ /* 0x000fe400080f1446 */
[----:B------:R-:W-:Y:S01]  /*3a10*/  IADD3 R71, P0, PT, R93, R56, RZ ;  /* 0x000000385d477210 */ /* 0x000fe20007f1e0ff */
[----:B0-----:R-:W5:Y:S04]  /*3a20*/  LDG.E R82, desc[UR8][R72.64] ;  /* 0x0000000848527981 */ /* 0x001f68000c1e1900 */
        /* <DEDUP_REMOVED lines=10> */
[----:B--2---:R0:W-:Y:S04]  /*3ad0*/  STL [UR6+0x184], R80 ;  /* 0x00018450ff007987 */ /* 0x0041e80008100806 */
[----:B0-----:R0:W2:Y:S02]  /*3ae0*/  LDG.E R80, desc[UR8][R70.64] ;  /* 0x0000000846507981 */ /* 0x0010a4000c1e1900 */
[----:B0-----:R-:W-:Y:S01]  /*3af0*/  IMAD.X R70, R90, 0x1, R5, P0 ;  /* 0x000000015a467824 */ /* 0x001fe200000e0605 */
[C---:B------:R-:W-:Y:S01]  /*3b00*/  LEA R68, P0, R69.reuse, UR12, 0x2 ;  /* 0x0000000c45447c11 */ /* 0x040fe2000f8010ff */
[----:B------:R0:W-:Y:S03]  /*3b10*/  STL [UR6+0x188], R79 ;  /* 0x0001884fff007987 */ /* 0x0001e60008100806 */
[----:B------:R-:W-:-:S02]  /*3b20*/  LEA.HI.X R69, R69, UR13, R70, 0x2, P0 ;  /* 0x0000000d45457c11 */ /* 0x000fc400080f1446 */
[----:B------:R-:W-:Y:S01]  /*3b30*/  IADD3 R71, P0, PT, R93, R52, RZ ;  /* 0x000000345d477210 */ /* 0x000fe20007f1e0ff */
[----:B0-----:R-:W2:Y:S04]  /*3b40*/  LDG.E R79, desc[UR8][R72.64] ;  /* 0x00000008484f7981 */ /* 0x001ea8000c1e1900 */
[----:B------:R0:W-:Y:S04]  /*3b50*/  STL [UR6+0x18c], R89 ;  /* 0x00018c59ff007987 */ /* 0x0001e80008100806 */
[----:B0-----:R0:W2:Y:S02]  /*3b60*/  LDG.E R89, desc[UR8][R68.64] ;  /* 0x0000000844597981 */ /* 0x0010a4000c1e1900 */
[----:B0-----:R-:W-:Y:S01]  /*3b70*/  IMAD.X R68, R90, 0x1, R11, P0 ;  /* 0x000000015a447824 */ /* 0x001fe200000e060b */
[----:B------:R-:W-:-:S04]  /*3b80*/  LEA R70, P0, R71, UR12, 0x2 ;  /* 0x0000000c47467c11 */ /* 0x000fc8000f8010ff */
[----:B------:R-:W-:Y:S02]  /*3b90*/  LEA.HI.X R71, R71, UR13, R68, 0x2, P0 ;  /* 0x0000000d47477c11 */ /* 0x000fe400080f1444 */
[----:B------:R-:W-:-:S05]  /*3ba0*/  IADD3 R73, P0, PT, R93, R50, RZ ;  /* 0x000000325d497210 */ /* 0x000fca0007f1e0ff */
[C---:B------:R-:W-:Y:S01]  /*3bb0*/  IMAD.X R68, R90.reuse, 0x1, R12, P0 ;  /* 0x000000015a447824 */ /* 0x040fe200000e060c */
[C---:B------:R-:W-:Y:S01]  /*3bc0*/  LEA R72, P0, R73.reuse, UR12, 0x2 ;  /* 0x0000000c49487c11 */ /* 0x040fe2000f8010ff */
[----:B---3--:R0:W-:Y:S03]  /*3bd0*/  STL [UR6+0x190], R92 ;  /* 0x0001905cff007987 */ /* 0x0081e60008100806 */
[----:B------:R-:W-:Y:S02]  /*3be0*/  LEA.HI.X R73, R73, UR13, R68, 0x2, P0 ;  /* 0x0000000d49497c11 */ /* 0x000fe400080f1444 */
[----:B------:R-:W-:Y:S01]  /*3bf0*/  IADD3 R68, P0, PT, R93, R48, RZ ;  /* 0x000000305d447210 */ /* 0x000fe20007f1e0ff */
[----:B0-----:R0:W3:Y:S04]  /*3c00*/  LDG.E R92, desc[UR8][R70.64] ;  /* 0x00000008465c7981 */ /* 0x0010e8000c1e1900 */
[----:B------:R-:W-:Y:S01]  /*3c10*/  IMAD.X R69, R90, 0x1, R13, P0 ;  /* 0x000000015a457824 */ /* 0x000fe200000e060d */
[----:B------:R-:W-:Y:S04]  /*3c20*/  STL [UR6+0x194], R75 ;  /* 0x0001944bff007987 */ /* 0x000fe80008100806 */
[----:B------:R-:W3:Y:S04]  /*3c30*/  LDG.E R72, desc[UR8][R72.64] ;  /* 0x0000000848487981 */ /* 0x000ee8000c1e1900 */
[----:B------:R1:W-:Y:S02]  /*3c40*/  STL [UR6+0x198], R74 ;  /* 0x0001984aff007987 */ /* 0x0003e40008100806 */
[----:B-1----:R-:W-:-:S04]  /*3c50*/  LEA R74, P0, R68, UR12, 0x2 ;  /* 0x0000000c444a7c11 */ /* 0x002fc8000f8010ff */
[----:B------:R-:W-:Y:S02]  /*3c60*/  LEA.HI.X R75, R68, UR13, R69, 0x2, P0 ;  /* 0x0000000d444b7c11 */ /* 0x000fe400080f1445 */
[C---:B------:R-:W-:Y:S02]  /*3c70*/  IADD3 R69, P0, PT, R93.reuse, R46, RZ ;  /* 0x0000002e5d457210 */ /* 0x040fe40007f1e0ff */
[----:B------:R-:W-:Y:S02]  /*3c80*/  IADD3 R93, P1, PT, R93, R40, RZ ;  /* 0x000000285d5d7210 */ /* 0x000fe40007f3e0ff */
[----:B------:R-:W3:Y:S01]  /*3c90*/  LDG.E R75, desc[UR8][R74.64] ;  /* 0x000000084a4b7981 */ /* 0x000ee2000c1e1900 */
[C---:B0-----:R-:W-:Y:S01]  /*3ca0*/  IMAD.X R70, R90.reuse, 0x1, R14, P0 ;  /* 0x000000015a467824 */ /* 0x041fe200000e060e */
[----:B------:R-:W-:Y:S01]  /*3cb0*/  LEA R68, P0, R69, UR12, 0x2 ;  /* 0x0000000c45447c11 */ /* 0x000fe2000f8010ff */
[----:B------:R-:W-:-:S03]  /*3cc0*/  IMAD.X R90, R90, 0x1, R17, P1 ;  /* 0x000000015a5a7824 */ /* 0x000fc600008e0611 */
[----:B------:R-:W-:Y:S02]  /*3cd0*/  LEA.HI.X R69, R69, UR13, R70, 0x2, P0 ;  /* 0x0000000d45457c11 */ /* 0x000fe400080f1446 */
[C---:B------:R-:W-:Y:S01]  /*3ce0*/  LEA R70, P0, R93.reuse, UR12, 0x2 ;  /* 0x0000000c5d467c11 */ /* 0x040fe2000f8010ff */
[----:B----4-:R0:W-:Y:S03]  /*3cf0*/  STL [UR6+0x19c], R91 ;  /* 0x00019c5bff007987 */ /* 0x0101e60008100806 */
[----:B------:R-:W-:Y:S01]  /*3d00*/  LEA.HI.X R71, R93, UR13, R90, 0x2, P0 ;  /* 0x0000000d5d477c11 */ /* 0x000fe200080f145a */
[----:B------:R-:W4:Y:S04]  /*3d10*/  LDG.E R68, desc[UR8][R68.64] ;  /* 0x0000000844447981 */ /* 0x000f28000c1e1900 */
[----:B------:R-:W4:Y:S04]  /*3d20*/  LDG.E R70, desc[UR8][R70.64] ;  /* 0x0000000846467981 */ /* 0x000f28000c1e1900 */
[----:B-----5:R0:W-:Y:S04]  /*3d30*/  STL [UR6+0x1a0], R78 ;  /* 0x0001a04eff007987 */ /* 0x0201e80008100806 */
[----:B------:R0:W-:Y:S04]  /*3d40*/  STL [UR6+0x1a4], R88 ;  /* 0x0001a458ff007987 */ /* 0x0001e80008100806 */
[----:B------:R0:W-:Y:S01]  /*3d50*/  STL [UR6+0x1a8], R87 ;  /* 0x0001a857ff007987 */ /* 0x0001e20008100806 */
[----:B------:R-:W-:-:S04]  /*3d60*/  UIADD3 UR5, UPT, UPT, UR5, 0x1, URZ ;  /* 0x0000000105057890 */ /* 0x000fc8000fffe0ff */
[----:B------:R-:W-:Y:S01]  /*3d70*/  UISETP.NE.AND UP0, UPT, UR5, 0x6, UPT ;  /* 0x000000060500788c */ /* 0x000fe2000bf05270 */
[----:B------:R0:W-:Y:S04]  /*3d80*/  STL [UR6+0x1ac], R86 ;  /* 0x0001ac56ff007987 */ /* 0x0001e80008100806 */
[----:B------:R0:W-:Y:S04]  /*3d90*/  STL [UR6+0x1b0], R85 ;  /* 0x0001b055ff007987 */ /* 0x0001e80008100806 */
[----:B------:R0:W-:Y:S04]  /*3da0*/  STL [UR6+0x1b4], R84 ;  /* 0x0001b454ff007987 */ /* 0x0001e80008100806 */
[----:B------:R0:W-:Y:S04]  /*3db0*/  STL [UR6+0x1b8], R83 ;  /* 0x0001b853ff007987 */ /* 0x0001e80008100806 */
[----:B------:R0:W-:Y:S04]  /*3dc0*/  STL [UR6+0x1bc], R82 ;  /* 0x0001bc52ff007987 */ /* 0x0001e80008100806 */
[----:B------:R0:W-:Y:S01]  /*3dd0*/  STL [UR6+0x1c0], R81 ;  /* 0x0001c051ff007987 */ /* 0x0001e20008100806 */
[----:B------:R-:W-:-:S03]  /*3de0*/  UIADD3 UR4, UPT, UPT, UR4, 0x79, URZ ;  /* 0x0000007904047890 */ /* 0x000fc6000fffe0ff */
[----:B--2---:R0:W-:Y:S04]  /*3df0*/  STL [UR6+0x1c4], R80 ;  /* 0x0001c450ff007987 */ /* 0x0041e80008100806 */
[----:B------:R0:W-:Y:S04]  /*3e00*/  STL [UR6+0x1c8], R79 ;  /* 0x0001c84fff007987 */ /* 0x0001e80008100806 */
[----:B------:R0:W-:Y:S04]  /*3e10*/  STL [UR6+0x1cc], R89 ;  /* 0x0001cc59ff007987 */ /* 0x0001e80008100806 */
[----:B---3--:R0:W-:Y:S04]  /*3e20*/  STL [UR6+0x1d0], R92 ;  /* 0x0001d05cff007987 */ /* 0x0081e80008100806 */
[----:B------:R0:W-:Y:S04]  /*3e30*/  STL [UR6+0x1d4], R72 ;  /* 0x0001d448ff007987 */ /* 0x0001e80008100806 */
[----:B------:R0:W-:Y:S04]  /*3e40*/  STL [UR6+0x1d8], R75 ;  /* 0x0001d84bff007987 */ /* 0x0001e80008100806 */
[----:B----4-:R0:W-:Y:S04]  /*3e50*/  STL [UR6+0x1dc], R68 ;  /* 0x0001dc44ff007987 */ /* 0x0101e80008100806 */
[----:B------:R0:W-:Y:S01]  /*3e60*/  STL [UR6+0x1e0], R70 ;  /* 0x0001e046ff007987 */ /* 0x0001e20008100806 */
[----:B------:R-:W-:Y:S05]  /*3e70*/  BRA.U UP0, `(.L_x_64) ;  /* 0xffffffd100147547 */ /* 0x000fea000b83ffff */
[----:B------:R-:W-:Y:S01]  /*3e80*/  VIADD R22, R1, 0x20 ;  /* 0x0000002001167836 */ /* 0x000fe20000000000 */
[----:B------:R-:W-:Y:S01]  /*3e90*/  PRMT R2, RZ, 0x7610, R2 ;  /* 0x00007610ff027816 */ /* 0x000fe20000000002 */
[----:B------:R-:W-:Y:S01]  /*3ea0*/  UMOV UR4, URZ ;  /* 0x000000ff00047c82 */ /* 0x000fe20008000000 */
[----:B------:R-:W-:Y:S01]  /*3eb0*/  PRMT R5, RZ, 0x7610, R5 ;  /* 0x00007610ff057816 */ /* 0x000fe20000000005 */
[----:B------:R-:W-:-:S06]  /*3ec0*/  UMOV UR6, 0x532 ;  /* 0x0000053200067882 */ /* 0x000fcc0000000000 */
.L_x_70:
        /* <DEDUP_REMOVED lines=11> */
.L_x_66:
        /* <DEDUP_REMOVED lines=76> */
.L_x_65:
        /* <DEDUP_REMOVED lines=48> */
.L_x_68:
[----:B------:R-:W-:Y:S05]  /*4740*/  @!P0 BRA `(.L_x_67) ;  /* 0x0000000000cc8947 */ /* 0x000fea0003800000 */
[----:B------:R-:W-:-:S05]  /*4750*/  IMAD.MOV R0, RZ, RZ, -R2 ;  /* 0x000000ffff007224 */ /* 0x000fca00078e0a02 */
        /* <DEDUP_REMOVED lines=9> */
[----:B------:R-:W-:-:S09]  /*47f0*/  ULEA UR7, UR5, UR14, 0x2 ;  /* 0x0000000e05077291 */ /* 0x000fd2000f8e10ff */
[----:B------:R-:W3:Y:S04]  /*4800*/  LDL.64 R8, [UR7] ;  /* 0x00000007ff087983 */ /* 0x000ee80008100a00 */
[----:B------:R-:W4:Y:S04]  /*4810*/  LDL R7, [UR7+0x8] ;  /* 0x00000807ff077983 */ /* 0x000f280008100800 */
[----:B------:R-:W5:Y:S04]  /*4820*/  LDL R6, [UR7+0xc] ;  /* 0x00000c07ff067983 */ /* 0x000f680008100800 */
[----:B------:R-:W2:Y:S01]  /*4830*/  LDL R11, [UR7+0x10] ;  /* 0x00001007ff0b7983 */ /* 0x000ea20008100800 */
[----:B------:R-:W-:Y:S01]  /*4840*/  UIADD3 UR5, UPT, UPT, UR5, 0x4, URZ ;  /* 0x0000000405057890 */ /* 0x000fe2000fffe0ff */
[----:B---3--:R-:W-:Y:S01]  /*4850*/  FSETP.GT.AND P0, PT, R8, R9, PT ;  /* 0x000000090800720b */ /* 0x008fe20003f04000 */
[----:B------:R-:W-:-:S02]  /*4860*/  IMAD.MOV.U32 R12, RZ, RZ, R9 ;  /* 0x000000ffff0c7224 */ /* 0x000fc400078e0009 */
[----:B------:R-:W-:-:S10]  /*4870*/  IMAD.MOV.U32 R13, RZ, RZ, R8 ;  /* 0x000000ffff0d7224 */ /* 0x000fd400078e0008 */
[----:B------:R-:W-:Y:S01]  /*4880*/  @P0 IMAD.MOV.U32 R9, RZ, RZ, R8 ;  /* 0x000000ffff090224 */ /* 0x000fe200078e0008 */
[----:B------:R-:W-:Y:S04]  /*4890*/  @P0 STL.64 [UR7], R12 ;  /* 0x0000000cff000987 */ /* 0x000fe80008100a07 */
[----:B----4-:R-:W-:-:S13]  /*48a0*/  FSETP.GT.AND P1, PT, R9, R7, PT ;  /* 0x000000070900720b */ /* 0x010fda0003f24000 */
[----:B------:R3:W-:Y:S04]  /*48b0*/  @P1 STL [UR7+0x4], R7 ;  /* 0x00000407ff001987 */ /* 0x0007e80008100807 */
[----:B------:R-:W-:Y:S01]  /*48c0*/  @P1 STL [UR7+0x8], R9 ;  /* 0x00000809ff001987 */ /* 0x000fe20008100807 */
[----:B---3--:R-:W-:-:S05]  /*48d0*/  @P1 IMAD.MOV.U32 R7, RZ, RZ, R9 ;  /* 0x000000ffff071224 */ /* 0x008fca00078e0009 */
[----:B-----5:R-:W-:-:S13]  /*48e0*/  FSETP.GT.AND P0, PT, R7, R6, PT ;  /* 0x000000060700720b */ /* 0x020fda0003f04000 */
[----:B------:R3:W-:Y:S02]  /*48f0*/  @P0 STL.64 [UR7+0x8], R6 ;  /* 0x00000806ff000987 */ /* 0x0007e40008100a07 */
[----:B---3--:R-:W-:-:S05]  /*4900*/  @P0 IMAD.MOV.U32 R6, RZ, RZ, R7 ;  /* 0x000000ffff060224 */ /* 0x008fca00078e0007 */
[----:B--2---:R-:W-:-:S13]  /*4910*/  FSETP.GT.AND P0, PT, R6, R11, PT ;  /* 0x0000000b0600720b */ /* 0x004fda0003f04000 */
[----:B------:R3:W-:Y:S04]  /*4920*/  @P0 STL [UR7+0xc], R11 ;  /* 0x00000c0bff000987 */ /* 0x0007e80008100807 */
[----:B------:R3:W-:Y:S02]  /*4930*/  @P0 STL [UR7+0x10], R6 ;  /* 0x00001006ff000987 */ /* 0x0007e40008100807 */
.L_x_69:
[----:B------:R-:W-:Y:S05]  /*4940*/  @!P2 BRA `(.L_x_67) ;  /* 0x00000000004ca947 */ /* 0x000fea0003800000 */
[----:B------:R-:W-:-:S09]  /*4950*/  ULEA UR5, UR5, UR14, 0x2 ;  /* 0x0000000e05057291 */ /* 0x000fd2000f8e10ff */
[----:B---3--:R-:W3:Y:S01]  /*4960*/  LDL.64 R6, [UR5] ;  /* 0x00000005ff067983 */ /* 0x008ee20008100a00 */
[----:B------:R-:W-:Y:S02]  /*4970*/  ISETP.NE.AND P1, PT, R0, 0x1, PT ;  /* 0x000000010000780c */ /* 0x000fe40003f25270 */
[----:B---3--:R-:W-:Y:S01]  /*4980*/  FSETP.GT.AND P0, PT, R6, R7, PT ;  /* 0x000000070600720b */ /* 0x008fe20003f04000 */
[----:B------:R-:W-:Y:S02]  /*4990*/  IMAD.MOV.U32 R8, RZ, RZ, R7 ;  /* 0x000000ffff087224 */ /* 0x000fe400078e0007 */
[----:B------:R-:W-:-:S10]  /*49a0*/  IMAD.MOV.U32 R9, RZ, RZ, R6 ;  /* 0x000000ffff097224 */ /* 0x000fd400078e0006 */
[----:B------:R4:W-:Y:S01]  /*49b0*/  @P0 STL.64 [UR5], R8 ;  /* 0x00000008ff000987 */ /* 0x0009e20008100a05 */
[----:B------:R-:W-:Y:S01]  /*49c0*/  @P0 IMAD.MOV.U32 R7, RZ, RZ, R6 ;  /* 0x000000ffff070224 */ /* 0x000fe200078e0006 */
[----:B------:R-:W-:Y:S06]  /*49d0*/  @!P1 BRA `(.L_x_67) ;  /* 0x0000000000289947 */ /* 0x000fec0003800000 */
[----:B----4-:R-:W3:Y:S01]  /*49e0*/  LDL R9, [UR5+0x8] ;  /* 0x00000805ff097983 */ /* 0x010ee20008100800 */
[----:B------:R-:W-:Y:S02]  /*49f0*/  ISETP.NE.AND P1, PT, R0, 0x2, PT ;  /* 0x000000020000780c */ /* 0x000fe40003f25270 */
[----:B---3--:R-:W-:-:S13]  /*4a00*/  FSETP.GT.AND P0, PT, R7, R9, PT ;  /* 0x000000090700720b */ /* 0x008fda0003f04000 */
[----:B------:R3:W-:Y:S04]  /*4a10*/  @P0 STL [UR5+0x4], R9 ;  /* 0x00000409ff000987 */ /* 0x0007e80008100805 */
[----:B------:R4:W-:Y:S01]  /*4a20*/  @P0 STL [UR5+0x8], R7 ;  /* 0x00000807ff000987 */ /* 0x0009e20008100805 */
[----:B---3--:R-:W-:Y:S01]  /*4a30*/  @P0 IMAD.MOV.U32 R9, RZ, RZ, R7 ;  /* 0x000000ffff090224 */ /* 0x008fe200078e0007 */
[----:B------:R-:W-:Y:S06]  /*4a40*/  @!P1 BRA `(.L_x_67) ;  /* 0x00000000000c9947 */ /* 0x000fec0003800000 */
[----:B------:R-:W3:Y:S02]  /*4a50*/  LDL R8, [UR5+0xc] ;  /* 0x00000c05ff087983 */ /* 0x000ee40008100800 */
[----:B---3--:R-:W-:-:S13]  /*4a60*/  FSETP.GT.AND P0, PT, R9, R8, PT ;  /* 0x000000080900720b */ /* 0x008fda0003f04000 */
[----:B------:R3:W-:Y:S02]  /*4a70*/  @P0 STL.64 [UR5+0x8], R8 ;  /* 0x00000808ff000987 */ /* 0x0007e40008100a05 */
.L_x_67:
        /* <DEDUP_REMOVED lines=9> */
[----:B---34-:R-:W-:Y:S02]  /*4b10*/  SHF.L.U64.HI R8, R3, 0x2, R4 ;  /* 0x0000000203087819 */ /* 0x018fe40000010204 */
[----:B------:R-:W3:Y:S02]  /*4b20*/  LDL R3, [R1+0xa64] ;  /* 0x000a640001037983 */ /* 0x000ee40000100800 */
[----:B-----5:R-:W-:-:S04]  /*4b30*/  IADD3 R6, P0, PT, R5, UR12, RZ ;  /* 0x0000000c05067c10 */ /* 0x020fc8000ff1e0ff */
[----:B------:R-:W-:-:S05]  /*4b40*/  IADD3.X R7, PT, PT, R8, UR13, RZ, P0, !PT ;  /* 0x0000000d08077c10 */ /* 0x000fca00087fe4ff */
        /* <DEDUP_REMOVED lines=8> */
.L_x_71:
[----:B------:R-:W5:Y:S01]  /*4bd0*/  LDL R5, [R1+0xa64] ;  /* 0x000a640001057983 */ /* 0x000f620000100800 */
[----:B------:R-:W0:Y:S02]  /*4be0*/  LDCU.64 UR4, c[0x0][0x388] ;  /* 0x00007100ff0477ac */ /* 0x000e240008000a00 */
[----:B0-----:R-:W-:-:S04]  /*4bf0*/  LEA R2, P0, R3, UR4, 0x2 ;  /* 0x0000000403027c11 */ /* 0x001fc8000f8010ff */
[----:B------:R-:W-:-:S05]  /*4c00*/  LEA.HI.X R3, R3, UR5, R4, 0x2, P0 ;  /* 0x0000000503037c11 */ /* 0x000fca00080f1404 */
[----:B-----5:R-:W-:Y:S01]  /*4c10*/  STG.E desc[UR8][R2.64], R5 ;  /* 0x0000000502007986 */ /* 0x020fe2000c101908 */
[----:B------:R-:W-:Y:S05]  /*4c20*/  EXIT ;  /* 0x000000000000794d */ /* 0x000fea0003800000 */
.L_x_72:
        /* <DEDUP_REMOVED lines=13> */
.L_x_115:


//--------------------- .text.median_general_kernel3d_float_9 --------------------------
	.section	.text.median_general_kernel3d_float_9,"ax",@progbits
	.align	128
        .global         median_general_kernel3d_float_9
        .type           median_general_kernel3d_float_9,@function
        .size           median_general_kernel3d_float_9,(.L_x_116 - median_general_kernel3d_float_9)
        .other          median_general_kernel3d_float_9,@"STO_CUDA_ENTRY STV_DEFAULT"
median_general_kernel3d_float_9:
.text.median_general_kernel3d_float_9:
        /* <DEDUP_REMOVED lines=178> */
.L_x_73:
        /* <DEDUP_REMOVED lines=25> */
[----:B------:R-:W2:Y:S01]  /*0cb0*/  LDG.E R60, desc[UR8][R60.64] ;  /* 0x000000083c3c7981 */ /* 0x000ea2000c1e1900 */
[----:B------:R-:W-:-:S04]  /*0cc0*/  IADD3 R49, P0, PT, R56, R38, RZ ;  /* 0x0000002638317210 */ /* 0x000fc80007f1e0ff */
[----:B------:R-:W-:Y:S01]  /*0cd0*/  LEA R48, P1, R49, UR14, 0x2 ;  /* 0x0000000e31307c11 */ /* 0x000fe2000f8210ff */
[----:B------:R-:W-:Y:S01]  /*0ce0*/  IMAD.X R54, R58, 0x1, R6, P0 ;  /* 0x000000013a367824 */ /* 0x000fe200000e0606 */
[----:B------:R-:W-:-:S04]  /*0cf0*/  IADD3 R55, P0, PT, R56, R36, RZ ;  /* 0x0000002438377210 */ /* 0x000fc80007f1e0ff */
[----:B------:R-:W-:Y:S01]  /*0d00*/  LEA.HI.X R49, R49, UR15, R54, 0x2, P1 ;  /* 0x0000000f31317c11 */ /* 0x000fe200088f1436 */
[----:B------:R-:W-:Y:S01]  /*0d10*/  IMAD.X R59, R58, 0x1, R7, P0 ;  /* 0x000000013a3b7824 */ /* 0x000fe200000e0607 */
[----:B------:R-:W-:-:S03]  /*0d20*/  LEA R54, P1, R55, UR14, 0x2 ;  /* 0x0000000e37367c11 */ /* 0x000fc6000f8210ff */
[----:B------:R0:W3:Y:S01]  /*0d30*/  LDG.E R57, desc[UR8][R48.64] ;  /* 0x0000000830397981 */ /* 0x0000e2000c1e1900 */
[----:B------:R-:W-:-:S05]  /*0d40*/  LEA.HI.X R55, R55, UR15, R59, 0x2, P1 ;  /* 0x0000000f37377c11 */ /* 0x000fca00088f143b */
[----:B------:R-:W4:Y:S01]  /*0d50*/  LDG.E R54, desc[UR8][R54.64] ;  /* 0x0000000836367981 */ /* 0x000f22000c1e1900 */
[----:B------:R-:W-:Y:S01]  /*0d60*/  IADD3 R59, P0, PT, R56, R34, RZ ;  /* 0x00000022383b7210 */ /* 0x000fe20007f1e0ff */
[----:B------:R-:W-:-:S03]  /*0d70*/  ULEA UR6, UR4, UR18, 0x2 ;  /* 0x0000001204067291 */ /* 0x000fc6000f8e10ff */
[----:B0-----:R-:W-:Y:S01]  /*0d80*/  LEA R48, P1, R59, UR14, 0x2 ;  /* 0x0000000e3b307c11 */ /* 0x001fe2000f8210ff */
[----:B------:R-:W-:-:S05]  /*0d90*/  IMAD.X R61, R58, 0x1, R8, P0 ;  /* 0x000000013a3d7824 */ /* 0x000fca00000e0608 */
[----:B------:R-:W-:Y:S02]  /*0da0*/  LEA.HI.X R49, R59, UR15, R61, 0x2, P1 ;  /* 0x0000000f3b317c11 */ /* 0x000fe400088f143d */
[----:B------:R-:W-:-:S03]  /*0db0*/  IADD3 R61, P0, PT, R56, R42, RZ ;  /* 0x0000002a383d7210 */ /* 0x000fc60007f1e0ff */
[----:B------:R0:W5:Y:S02]  /*0dc0*/  LDG.E R59, desc[UR8][R48.64] ;  /* 0x00000008303b7981 */ /* 0x000164000c1e1900 */
[----:B0-----:R-:W-:Y:S02]  /*0dd0*/  LEA R48, P1, R61, UR14, 0x2 ;  /* 0x0000000e3d307c11 */ /* 0x001fe4000f8210ff */
[----:B--2---:R0:W-:Y:S02]  /*0de0*/  STL [UR6+0x24], R60 ;  /* 0x0000243cff007987 */ /* 0x0041e40008100806 */
[----:B0-----:R-:W-:-:S05]  /*0df0*/  IMAD.X R60, R58, 0x1, R2, P0 ;  /* 0x000000013a3c7824 */ /* 0x001fca00000e0602 */
[----:B------:R-:W-:Y:S02]  /*0e00*/  LEA.HI.X R49, R61, UR15, R60, 0x2, P1 ;  /* 0x0000000f3d317c11 */ /* 0x000fe400088f143c */
[----:B------:R-:W-:-:S03]  /*0e10*/  IADD3 R61, P0, PT, R56, R32, RZ ;  /* 0x00000020383d7210 */ /* 0x000fc60007f1e0ff */
[----:B------:R0:W2:Y:S02]  /*0e20*/  LDG.E R55, desc[UR8][R48.64] ;  /* 0x0000000830377981 */ /* 0x0000a4000c1e1900 */
[----:B------:R-:W-:Y:S02]  /*0e30*/  IMAD.X R60, R58, 0x1, R9, P0 ;  /* 0x000000013a3c7824 */ /* 0x000fe400000e0609 */
[----:B---3--:R1:W-:Y:S01]  /*0e40*/  STL [UR6+0x28], R57 ;  /* 0x00002839ff007987 */ /* 0x0083e20008100806 */
[----:B0-----:R-:W-:-:S04]  /*0e50*/  LEA R48, P1, R61, UR14, 0x2 ;  /* 0x0000000e3d307c11 */ /* 0x001fc8000f8210ff */
[----:B------:R-:W-:Y:S02]  /*0e60*/  LEA.HI.X R49, R61, UR15, R60, 0x2, P1 ;  /* 0x0000000f3d317c11 */ /* 0x000fe400088f143c */
[----:B------:R-:W-:-:S03]  /*0e70*/  IADD3 R60, P0, PT, R56, R30, RZ ;  /* 0x0000001e383c7210 */ /* 0x000fc60007f1e0ff */
[----:B-1----:R0:W3:Y:S02]  /*0e80*/  LDG.E R57, desc[UR8][R48.64] ;  /* 0x0000000830397981 */ /* 0x0020e4000c1e1900 */
[----:B------:R-:W-:Y:S02]  /*0e90*/  IMAD.X R61, R58, 0x1, R10, P0 ;  /* 0x000000013a3d7824 */ /* 0x000fe400000e060a */
[----:B----4-:R1:W-:Y:S01]  /*0ea0*/  STL [UR6+0x2c], R54 ;  /* 0x00002c36ff007987 */ /* 0x0103e20008100806 */
[----:B0-----:R-:W-:-:S04]  /*0eb0*/  LEA R48, P1, R60, UR14, 0x2 ;  /* 0x0000000e3c307c11 */ /* 0x001fc8000f8210ff */
[----:B------:R-:W-:-:S05]  /*0ec0*/  LEA.HI.X R49, R60, UR15, R61, 0x2, P1 ;  /* 0x0000000f3c317c11 */ /* 0x000fca00088f143d */
[----:B-1----:R0:W4:Y:S01]  /*0ed0*/  LDG.E R54, desc[UR8][R48.64] ;  /* 0x0000000830367981 */ /* 0x002122000c1e1900 */
[----:B------:R-:W-:-:S03]  /*0ee0*/  IADD3 R60, P0, PT, R56, R28, RZ ;  /* 0x0000001c383c7210 */ /* 0x000fc60007f1e0ff */
[----:B-----5:R1:W-:Y:S02]  /*0ef0*/  STL [UR6+0x30], R59 ;  /* 0x0000303bff007987 */ /* 0x0203e40008100806 */
[----:B------:R-:W-:Y:S01]  /*0f00*/  IMAD.X R61, R58, 0x1, R11, P0 ;  /* 0x000000013a3d7824 */ /* 0x000fe200000e060b */
[----:B0-----:R-:W-:-:S04]  /*0f10*/  LEA R48, P1, R60, UR14, 0x2 ;  /* 0x0000000e3c307c11 */ /* 0x001fc8000f8210ff */
[----:B------:R-:W-:Y:S02]  /*0f20*/  LEA.HI.X R49, R60, UR15, R61, 0x2, P1 ;  /* 0x0000000f3c317c11 */ /* 0x000fe400088f143d */
[----:B------:R-:W-:-:S03]  /*0f30*/  IADD3 R60, P0, PT, R56, R26, RZ ;  /* 0x0000001a383c7210 */ /* 0x000fc60007f1e0ff */
[----:B------:R0:W5:Y:S02]  /*0f40*/  LDG.E R56, desc[UR8][R48.64] ;  /* 0x0000000830387981 */ /* 0x000164000c1e1900 */
[----:B------:R-:W-:Y:S01]  /*0f50*/  IMAD.X R61, R58, 0x1, R12, P0 ;  /* 0x000000013a3d7824 */ /* 0x000fe200000e060c */
[----:B0-----:R-:W-:-:S04]  /*0f60*/  LEA R48, P0, R60, UR14, 0x2 ;  /* 0x0000000e3c307c11 */ /* 0x001fc8000f8010ff */
[----:B------:R-:W-:Y:S01]  /*0f70*/  LEA.HI.X R49, R60, UR15, R61, 0x2, P0 ;  /* 0x0000000f3c317c11 */ /* 0x000fe200080f143d */
[----:B-1----:R-:W-:-:S04]  /*0f80*/  IMAD R59, R0, UR7, RZ ;  /* 0x00000007003b7c24 */ /* 0x002fc8000f8e02ff */
[----:B------:R0:W5:Y:S02]  /*0f90*/  LDG.E R58, desc[UR8][R48.64] ;  /* 0x00000008303a7981 */ /* 0x000164000c1e1900 */
[----:B0-----:R-:W-:Y:S02]  /*0fa0*/  IMAD.WIDE.U32 R48, R0, UR13, R46 ;  /* 0x0000000d00307c25 */ /* 0x001fe4000f8e002e */
[----:B--2---:R-:W-:Y:S04]  /*0fb0*/  STL [UR6+0x34], R55 ;  /* 0x00003437ff007987 */ /* 0x004fe80008100806 */
[----:B---3--:R0:W-:Y:S02]  /*0fc0*/  STL [UR6+0x38], R57 ;  /* 0x00003839ff007987 */ /* 0x0081e40008100806 */
[----:B0-----:R-:W-:Y:S01]  /*0fd0*/  IMAD.IADD R57, R59, 0x1, R49 ;  /* 0x000000013b397824 */ /* 0x001fe200078e0231 */
[----:B------:R-:W-:-:S05]  /*0fe0*/  IADD3 R59, P0, PT, R40, R48, RZ ;  /* 0x00000030283b7210 */ /* 0x000fca0007f1e0ff */
[----:B------:R-:W-:Y:S01]  /*0ff0*/  IMAD.X R60, R57, 0x1, R5, P0 ;  /* 0x00000001393c7824 */ /* 0x000fe200000e0605 */
[----:B----4-:R0:W-:Y:S02]  /*1000*/  STL [UR6+0x3c], R54 ;  /* 0x00003c36ff007987 */ /* 0x0101e40008100806 */
[----:B0-----:R-:W-:-:S04]  /*1010*/  LEA R54, P0, R59, UR14, 0x2 ;  /* 0x0000000e3b367c11 */ /* 0x001fc8000f8010ff */
[----:B------:R-:W-:-:S05]  /*1020*/  LEA.HI.X R55, R59, UR15, R60, 0x2, P0 ;  /* 0x0000000f3b377c11 */ /* 0x000fca00080f143c */
[----:B------:R0:W2:Y:S01]  /*1030*/  LDG.E R49, desc[UR8][R54.64] ;  /* 0x0000000836317981 */ /* 0x0000a2000c1e1900 */
[----:B------:R-:W-:-:S03]  /*1040*/  IADD3 R59, P0, PT, R38, R48, RZ ;  /* 0x00000030263b7210 */ /* 0x000fc60007f1e0ff */
[----:B-----5:R1:W-:Y:S02]  /*1050*/  STL [UR6+0x40], R56 ;  /* 0x00004038ff007987 */ /* 0x0203e40008100806 */
[----:B------:R-:W-:Y:S01]  /*1060*/  IMAD.X R60, R57, 0x1, R6, P0 ;  /* 0x00000001393c7824 */ /* 0x000fe200000e0606 */
[----:B0-----:R-:W-:-:S04]  /*1070*/  LEA R54, P0, R59, UR14, 0x2 ;  /* 0x0000000e3b367c11 */ /* 0x001fc8000f8010ff */
[----:B------:R-:W-:Y:S02]  /*1080*/  LEA.HI.X R55, R59, UR15, R60, 0x2, P0 ;  /* 0x0000000f3b377c11 */ /* 0x000fe400080f143c */
[----:B------:R-:W-:-:S03]  /*1090*/  IADD3 R59, P0, PT, R36, R48, RZ ;  /* 0x00000030243b7210 */ /* 0x000fc60007f1e0ff */
[----:B-1----:R0:W3:Y:S02]  /*10a0*/  LDG.E R56, desc[UR8][R54.64] ;  /* 0x0000000836387981 */ /* 0x0020e4000c1e1900 */
[----:B------:R-:W-:Y:S02]  /*10b0*/  IMAD.X R60, R57, 0x1, R7, P0 ;  /* 0x00000001393c7824 */ /* 0x000fe400000e0607 */
[----:B------:R1:W-:Y:S01]  /*10c0*/  STL [UR6+0x44], R58 ;  /* 0x0000443aff007987 */ /* 0x0003e20008100806 */
[----:B0-----:R-:W-:-:S04]  /*10d0*/  LEA R54, P0, R59, UR14, 0x2 ;  /* 0x0000000e3b367c11 */ /* 0x001fc8000f8010ff */
[----:B------:R-:W-:-:S05]  /*10e0*/  LEA.HI.X R55, R59, UR15, R60, 0x2, P0 ;  /* 0x0000000f3b377c11 */ /* 0x000fca00080f143c */
[----:B-1----:R0:W4:Y:S01]  /*10f0*/  LDG.E R58, desc[UR8][R54.64] ;  /* 0x00000008363a7981 */ /* 0x002122000c1e1900 */
[----:B------:R-:W-:-:S05]  /*1100*/  IADD3 R59, P0, PT, R34, R48, RZ ;  /* 0x00000030223b7210 */ /* 0x000fca0007f1e0ff */
[----:B------:R-:W-:Y:S01]  /*1110*/  IMAD.X R60, R57, 0x1, R8, P0 ;  /* 0x00000001393c7824 */ /* 0x000fe200000e0608 */
[----:B0-----:R-:W-:-:S04]  /*1120*/  LEA R54, P0, R59, UR14, 0x2 ;  /* 0x0000000e3b367c11 */ /* 0x001fc8000f8010ff */
[----:B------:R-:W-:Y:S01]  /*1130*/  LEA.HI.X R55, R59, UR15, R60, 0x2, P0 ;  /* 0x0000000f3b377c11 */ /* 0x000fe200080f143c */
[----:B--2---:R0:W-:Y:S04]  /*1140*/  STL [UR6+0x90], R49 ;  /* 0x00009031ff007987 */ /* 0x0041e80008100806 */
[----:B0-----:R0:W2:Y:S01]  /*1150*/  LDG.E R49, desc[UR8][R54.64] ;  /* 0x0000000836317981 */ /* 0x0010a2000c1e1900 */
[----:B------:R-:W-:-:S05]  /*1160*/  IADD3 R59, P0, PT, R42, R48, RZ ;  /* 0x000000302a3b7210 */ /* 0x000fca0007f1e0ff */
[----:B------:R-:W-:Y:S01]  /*1170*/  IMAD.X R60, R57, 0x1, R2, P0 ;  /* 0x00000001393c7824 */ /* 0x000fe200000e0602 */
[C---:B0-----:R-:W-:Y:S01]  /*1180*/  LEA R54, P0, R59.reuse, UR14, 0x2 ;  /* 0x0000000e3b367c11 */ /* 0x041fe2000f8010ff */
[----:B---3--:R0:W-:Y:S03]  /*1190*/  STL [UR6+0x94], R56 ;  /* 0x00009438ff007987 */ /* 0x0081e60008100806 */
[----:B------:R-:W-:Y:S02]  /*11a0*/  LEA.HI.X R55, R59, UR15, R60, 0x2, P0 ;  /* 0x0000000f3b377c11 */ /* 0x000fe400080f143c */
[----:B------:R-:W-:-:S03]  /*11b0*/  IADD3 R59, P0, PT, R32, R48, RZ ;  /* 0x00000030203b7210 */ /* 0x000fc60007f1e0ff */
[----:B0-----:R0:W3:Y:S02]  /*11c0*/  LDG.E R56, desc[UR8][R54.64] ;  /* 0x0000000836387981 */ /* 0x0010e4000c1e1900 */
[----:B------:R-:W-:Y:S01]  /*11d0*/  IMAD.X R61, R57, 0x1, R9, P0 ;  /* 0x00000001393d7824 */ /* 0x000fe200000e0609 */
[----:B------:R-:W-:-:S04]  /*11e0*/  LEA R60, P0, R59, UR14, 0x2 ;  /* 0x0000000e3b3c7c11 */ /* 0x000fc8000f8010ff */
[----:B------:R-:W-:Y:S02]  /*11f0*/  LEA.HI.X R61, R59, UR15, R61, 0x2, P0 ;  /* 0x0000000f3b3d7c11 */ /* 0x000fe400080f143d */
[----:B------:R-:W-:Y:S01]  /*1200*/  IADD3 R59, P0, PT, R30, R48, RZ ;  /* 0x000000301e3b7210 */ /* 0x000fe20007f1e0ff */
[----:B----4-:R1:W-:Y:S04]  /*1210*/  STL [UR6+0x98], R58 ;  /* 0x0000983aff007987 */ /* 0x0103e80008100806 */
[----:B------:R4:W5:Y:S01]  /*1220*/  LDG.E R60, desc[UR8][R60.64] ;  /* 0x000000083c3c7981 */ /* 0x000962000c1e1900 */
[----:B-1----:R-:W-:Y:S01]  /*1230*/  IMAD.X R58, R57, 0x1, R10, P0 ;  /* 0x00000001393a7824 */ /* 0x002fe200000e060a */
[----:B0-----:R-:W-:-:S04]  /*1240*/  LEA R54, P0, R59, UR14, 0x2 ;  /* 0x0000000e3b367c11 */ /* 0x001fc8000f8010ff */
[----:B------:R-:W-:-:S06]  /*1250*/  LEA.HI.X R55, R59, UR15, R58, 0x2, P0 ;  /* 0x0000000f3b377c11 */ /* 0x000fcc00080f143a */
[----:B------:R-:W5:Y:S01]  /*1260*/  LDG.E R55, desc[UR8][R54.64] ;  /* 0x0000000836377981 */ /* 0x000f62000c1e1900 */
[-C--:B------:R-:W-:Y:S02]  /*1270*/  IADD3 R58, P0, PT, R28, R48.reuse, RZ ;  /* 0x000000301c3a7210 */ /* 0x080fe40007f1e0ff */
[----:B------:R-:W-:Y:S01]  /*1280*/  IADD3 R59, P1, PT, R26, R48, RZ ;  /* 0x000000301a3b7210 */ /* 0x000fe20007f3e0ff */
[----:B--2---:R0:W-:Y:S02]  /*1290*/  STL [UR6+0x9c], R49 ;  /* 0x00009c31ff007987 */ /* 0x0041e40008100806 */
[----:B0-----:R-:W-:Y:S01]  /*12a0*/  IMAD.X R49, R57, 0x1, R11, P0 ;  /* 0x0000000139317824 */ /* 0x001fe200000e060b */
[----:B------:R-:W-:-:S04]  /*12b0*/  LEA R48, P0, R58, UR14, 0x2 ;  /* 0x0000000e3a307c11 */ /* 0x000fc8000f8010ff */
[----:B------:R-:W-:-:S05]  /*12c0*/  LEA.HI.X R49, R58, UR15, R49, 0x2, P0 ;  /* 0x0000000f3a317c11 */ /* 0x000fca00080f1431 */
[----:B------:R0:W2:Y:S01]  /*12d0*/  LDG.E R54, desc[UR8][R48.64] ;  /* 0x0000000830367981 */ /* 0x0000a2000c1e1900 */
[----:B------:R-:W-:Y:S01]  /*12e0*/  IMAD.X R57, R57, 0x1, R12, P1 ;  /* 0x0000000139397824 */ /* 0x000fe200008e060c */
[----:B------:R-:W-:-:S04]  /*12f0*/  LEA R58, P0, R59, UR14, 0x2 ;  /* 0x0000000e3b3a7c11 */ /* 0x000fc8000f8010ff */
[----:B------:R-:W-:-:S05]  /*1300*/  LEA.HI.X R59, R59, UR15, R57, 0x2, P0 ;  /* 0x0000000f3b3b7c11 */ /* 0x000fca00080f1439 */
[----:B------:R1:W2:Y:S01]  /*1310*/  LDG.E R58, desc[UR8][R58.64] ;  /* 0x000000083a3a7981 */ /* 0x0002a2000c1e1900 */
        /* <DEDUP_REMOVED lines=15> */
[----:B---3--:R0:W-:Y:S04]  /*1410*/  STL [UR6+0xa0], R56 ;  /* 0x0000a038ff007987 */ /* 0x0081e80008100806 */
[----:B------:R-:W-:-:S05]  /*1420*/  LEA.HI.X R49, R49, UR15, R61, 0x2, P1 ;  /* 0x0000000f31317c11 */ /* 0x000fca00088f143d */
[----:B0-----:R0:W3:Y:S01]  /*1430*/  LDG.E R56, desc[UR8][R48.64] ;  /* 0x0000000830387981 */ /* 0x0010e2000c1e1900 */
[----:B------:R-:W-:-:S03]  /*1440*/  IADD3 R61, P0, PT, R57, R38, RZ ;  /* 0x00000026393d7210 */ /* 0x000fc60007f1e0ff */
[----:B-----5:R1:W-:Y:S01]  /*1450*/  STL [UR6+0xa4], R60 ;  /* 0x0000a43cff007987 */ /* 0x0203e20008100806 */
[----:B0-----:R-:W-:Y:S01]  /*1460*/  LEA R48, P1, R61, UR14, 0x2 ;  /* 0x0000000e3d307c11 */ /* 0x001fe2000f8210ff */
[----:B-1----:R-:W-:Y:S02]  /*1470*/  IMAD.X R60, R59, 0x1, R6, P0 ;  /* 0x000000013b3c7824 */ /* 0x002fe400000e0606 */
[----:B------:R0:W-:Y:S03]  /*1480*/  STL [UR6+0xa8], R55 ;  /* 0x0000a837ff007987 */ /* 0x0001e60008100806 */
[----:B------:R-:W-:-:S05]  /*1490*/  LEA.HI.X R49, R61, UR15, R60, 0x2, P1 ;  /* 0x0000000f3d317c11 */ /* 0x000fca00088f143c */
[----:B0-----:R0:W4:Y:S01]  /*14a0*/  LDG.E R55, desc[UR8][R48.64] ;  /* 0x0000000830377981 */ /* 0x001122000c1e1900 */
[----:B------:R-:W-:-:S05]  /*14b0*/  IADD3 R60, P0, PT, R57, R36, RZ ;  /* 0x00000024393c7210 */ /* 0x000fca0007f1e0ff */
[----:B------:R-:W-:Y:S01]  /*14c0*/  IMAD.X R61, R59, 0x1, R7, P0 ;  /* 0x000000013b3d7824 */ /* 0x000fe200000e0607 */
[----:B0-----:R-:W-:-:S04]  /*14d0*/  LEA R48, P1, R60, UR14, 0x2 ;  /* 0x0000000e3c307c11 */ /* 0x001fc8000f8210ff */
[----:B------:R-:W-:Y:S02]  /*14e0*/  LEA.HI.X R49, R60, UR15, R61, 0x2, P1 ;  /* 0x0000000f3c317c11 */ /* 0x000fe400088f143d */
[----:B------:R-:W-:-:S05]  /*14f0*/  IADD3 R60, P0, PT, R57, R34, RZ ;  /* 0x00000022393c7210 */ /* 0x000fca0007f1e0ff */
[----:B------:R-:W-:Y:S01]  /*1500*/  IMAD.X R61, R59, 0x1, R8, P0 ;  /* 0x000000013b3d7824 */ /* 0x000fe200000e0608 */
[----:B--2---:R0:W-:Y:S04]  /*1510*/  STL [UR6+0xac], R54 ;  /* 0x0000ac36ff007987 */ /* 0x0041e80008100806 */
[----:B0-----:R0:W2:Y:S02]  /*1520*/  LDG.E R54, desc[UR8][R48.64] ;  /* 0x0000000830367981 */ /* 0x0010a4000c1e1900 */
[----:B0-----:R-:W-:-:S04]  /*1530*/  LEA R48, P1, R60, UR14, 0x2 ;  /* 0x0000000e3c307c11 */ /* 0x001fc8000f8210ff */
[----:B------:R-:W-:Y:S01]  /*1540*/  LEA.HI.X R49, R60, UR15, R61, 0x2, P1 ;  /* 0x0000000f3c317c11 */ /* 0x000fe200088f143d */
[----:B------:R0:W-:Y:S04]  /*1550*/  STL [UR6+0xb0], R58 ;  /* 0x0000b03aff007987 */ /* 0x0001e80008100806 */
[----:B0-----:R0:W5:Y:S01]  /*1560*/  LDG.E R58, desc[UR8][R48.64] ;  /* 0x00000008303a7981 */ /* 0x001162000c1e1900 */
[----:B------:R-:W-:-:S05]  /*1570*/  IADD3 R60, P0, PT, R57, R42, RZ ;  /* 0x0000002a393c7210 */ /* 0x000fca0007f1e0ff */
[----:B------:R-:W-:Y:S01]  /*1580*/  IMAD.X R61, R59, 0x1, R2, P0 ;  /* 0x000000013b3d7824 */ /* 0x000fe200000e0602 */
[----:B0-----:R-:W-:-:S04]  /*1590*/  LEA R48, P1, R60, UR14, 0x2 ;  /* 0x0000000e3c307c11 */ /* 0x001fc8000f8210ff */
[----:B------:R-:W-:Y:S02]  /*15a0*/  LEA.HI.X R49, R60, UR15, R61, 0x2, P1 ;  /* 0x0000000f3c317c11 */ /* 0x000fe400088f143d */
[----:B------:R-:W-:Y:S01]  /*15b0*/  IADD3 R60, P0, PT, R57, R32, RZ ;  /* 0x00000020393c7210 */ /* 0x000fe20007f1e0ff */
[----:B---3--:R0:W-:Y:S04]  /*15c0*/  STL [UR6], R56 ;  /* 0x00000038ff007987 */ /* 0x0081e80008100806 */
[----:B0-----:R0:W3:Y:S01]  /*15d0*/  LDG.E R56, desc[UR8][R48.64] ;  /* 0x0000000830387981 */ /* 0x0010e2000c1e1900 */
[----:B------:R-:W-:Y:S01]  /*15e0*/  IMAD.X R61, R59, 0x1, R9, P0 ;  /* 0x000000013b3d7824 */ /* 0x000fe200000e0609 */
[----:B0-----:R-:W-:-:S04]  /*15f0*/  LEA R48, P1, R60, UR14, 0x2 ;  /* 0x0000000e3c307c11 */ /* 0x001fc8000f8210ff */
[----:B------:R-:W-:Y:S01]  /*1600*/  LEA.HI.X R49, R60, UR15, R61, 0x2, P1 ;  /* 0x0000000f3c317c11 */ /* 0x000fe200088f143d */
[----:B----4-:R0:W-:Y:S01]  /*1610*/  STL [UR6+0x4], R55 ;  /* 0x00000437ff007987 */ /* 0x0101e20008100806 */
[----:B------:R-:W-:-:S03]  /*1620*/  IADD3 R60, P0, PT, R57, R30, RZ ;  /* 0x0000001e393c7210 */ /* 0x000fc60007f1e0ff */
[----:B0-----:R0:W4:Y:S02]  /*1630*/  LDG.E R55, desc[UR8][R48.64] ;  /* 0x0000000830377981 */ /* 0x001124000c1e1900 */
[----:B------:R-:W-:Y:S01]  /*1640*/  IMAD.X R61, R59, 0x1, R10, P0 ;  /* 0x000000013b3d7824 */ /* 0x000fe200000e060a */
[----:B0-----:R-:W-:-:S04]  /*1650*/  LEA R48, P1, R60, UR14, 0x2 ;  /* 0x0000000e3c307c11 */ /* 0x001fc8000f8210ff */
[----:B------:R-:W-:Y:S02]  /*1660*/  LEA.HI.X R49, R60, UR15, R61, 0x2, P1 ;  /* 0x0000000f3c317c11 */ /* 0x000fe400088f143d */
[----:B------:R-:W-:-:S05]  /*1670*/  IADD3 R60, P0, PT, R57, R28, RZ ;  /* 0x0000001c393c7210 */ /* 0x000fca0007f1e0ff */
[----:B------:R-:W-:Y:S01]  /*1680*/  IMAD.X R61, R59, 0x1, R11, P0 ;  /* 0x000000013b3d7824 */ /* 0x000fe200000e060b */
[----:B------:R-:W-:Y:S01]  /*1690*/  IADD3 R57, P0, PT, R57, R26, RZ ;  /* 0x0000001a39397210 */ /* 0x000fe20007f1e0ff */
[----:B--2---:R0:W-:Y:S04]  /*16a0*/  STL [UR6+0x8], R54 ;  /* 0x00000836ff007987 */ /* 0x0041e80008100806 */
[----:B0-----:R0:W2:Y:S02]  /*16b0*/  LDG.E R54, desc[UR8][R48.64] ;  /* 0x0000000830367981 */ /* 0x0010a4000c1e1900 */
[----:B0-----:R-:W-:-:S04]  /*16c0*/  LEA R48, P1, R60, UR14, 0x2 ;  /* 0x0000000e3c307c11 */ /* 0x001fc8000f8210ff */
[----:B------:R-:W-:Y:S01]  /*16d0*/  LEA.HI.X R49, R60, UR15, R61, 0x2, P1 ;  /* 0x0000000f3c317c11 */ /* 0x000fe200088f143d */
[----:B-----5:R0:W-:Y:S04]  /*16e0*/  STL [UR6+0xc], R58 ;  /* 0x00000c3aff007987 */ /* 0x0201e80008100806 */
[----:B0-----:R0:W5:Y:S01]  /*16f0*/  LDG.E R58, desc[UR8][R48.64] ;  /* 0x00000008303a7981 */ /* 0x001162000c1e1900 */
[----:B------:R-:W-:Y:S01]  /*1700*/  IMAD.X R60, R59, 0x1, R12, P0 ;  /* 0x000000013b3c7824 */ /* 0x000fe200000e060c */
[----:B0-----:R-:W-:-:S04]  /*1710*/  LEA R48, P0, R57, UR14, 0x2 ;  /* 0x0000000e39307c11 */ /* 0x001fc8000f8010ff */
[----:B------:R-:W-:-:S05]  /*1720*/  LEA.HI.X R49, R57, UR15, R60, 0x2, P0 ;  /* 0x0000000f39317c11 */ /* 0x000fca00080f143c */
[----:B------:R0:W5:Y:S04]  /*1730*/  LDG.E R57, desc[UR8][R48.64] ;  /* 0x0000000830397981 */ /* 0x000168000c1e1900 */
[----:B---3--:R1:W-:Y:S02]  /*1740*/  STL [UR6+0x10], R56 ;  /* 0x00001038ff007987 */ /* 0x0083e40008100806 */
[----:B-1----:R-:W-:-:S05]  /*1750*/  IADD3 R56, P0, PT, R46, R24, RZ ;  /* 0x000000182e387210 */ /* 0x002fca0007f1e0ff */
[----:B------:R-:W-:Y:S01]  /*1760*/  IMAD.X R59, R47, 0x1, R13, P0 ;  /* 0x000000012f3b7824 */ /* 0x000fe200000e060d */
[----:B------:R-:W-:-:S05]  /*1770*/  IADD3 R60, P0, PT, R56, R40, RZ ;  /* 0x00000028383c7210 */ /* 0x000fca0007f1e0ff */
[----:B------:R-:W-:Y:S01]  /*1780*/  IMAD.X R61, R59, 0x1, R5, P0 ;  /* 0x000000013b3d7824 */ /* 0x000fe200000e0605 */
[----:B0-----:R-:W-:-:S04]  /*1790*/  LEA R48, P0, R60, UR14, 0x2 ;  /* 0x0000000e3c307c11 */ /* 0x001fc8000f8010ff */
[----:B------:R-:W-:Y:S01]  /*17a0*/  LEA.HI.X R49, R60, UR15, R61, 0x2, P0 ;  /* 0x0000000f3c317c11 */ /* 0x000fe200080f143d */
[----:B----4-:R0:W-:Y:S01]  /*17b0*/  STL [UR6+0x14], R55 ;  /* 0x00001437ff007987 */ /* 0x0101e20008100806 */
[----:B------:R-:W-:-:S03]  /*17c0*/  IADD3 R60, P0, PT, R56, R38, RZ ;  /* 0x00000026383c7210 */ /* 0x000fc60007f1e0ff */
[----:B0-----:R0:W3:Y:S02]  /*17d0*/  LDG.E R55, desc[UR8][R48.64] ;  /* 0x0000000830377981 */ /* 0x0010e4000c1e1900 */
        /* <DEDUP_REMOVED lines=9> */
[----:B-----5:R0:W-:Y:S01]  /*1870*/  STL [UR6+0x1c], R58 ;  /* 0x00001c3aff007987 */ /* 0x0201e20008100806 */
[----:B------:R-:W-:-:S03]  /*1880*/  IADD3 R60, P0, PT, R56, R34, RZ ;  /* 0x00000022383c7210 */ /* 0x000fc60007f1e0ff */
[----:B0-----:R0:W4:Y:S02]  /*1890*/  LDG.E R58, desc[UR8][R48.64] ;  /* 0x00000008303a7981 */ /* 0x001124000c1e1900 */
[----:B------:R-:W-:Y:S01]  /*18a0*/  IMAD.X R61, R59, 0x1, R8, P0 ;  /* 0x000000013b3d7824 */ /* 0x000fe200000e0608 */
        /* <DEDUP_REMOVED lines=8> */
[----:B------:R-:W-:-:S05]  /*1930*/  IADD3 R60, P0, PT, R56, R32, RZ ;  /* 0x00000020383c7210 */ /* 0x000fca0007f1e0ff */
[----:B------:R-:W-:Y:S01]  /*1940*/  IMAD.X R61, R59, 0x1, R9, P0 ;  /* 0x000000013b3d7824 */ /* 0x000fe200000e0609 */
[----:B---3--:R0:W-:Y:S04]  /*1950*/  STL [UR6+0x48], R55 ;  /* 0x00004837ff007987 */ /* 0x0081e80008100806 */
[----:B0-----:R0:W3:Y:S02]  /*1960*/  LDG.E R55, desc[UR8][R48.64] ;  /* 0x0000000830377981 */ /* 0x0010e4000c1e1900 */
        /* <DEDUP_REMOVED lines=14> */
[----:B------:R-:W-:Y:S01]  /*1a50*/  IADD3 R56, P0, PT, R56, R26, RZ ;  /* 0x0000001a38387210 */ /* 0x000fe20007f1e0ff */
[----:B-----5:R0:W-:Y:S04]  /*1a60*/  STL [UR6+0x54], R57 ;  /* 0x00005439ff007987 */ /* 0x0201e80008100806 */
[----:B------:R-:W-:Y:S01]  /*1a70*/  IMAD.X R59, R59, 0x1, R12, P0 ;  /* 0x000000013b3b7824 */ /* 0x000fe200000e060c */
[----:B0-----:R0:W5:Y:S02]  /*1a80*/  LDG.E R57, desc[UR8][R48.64] ;  /* 0x0000000830397981 */ /* 0x001164000c1e1900 */
        /* <DEDUP_REMOVED lines=22> */
[----:B------:R-:W-:Y:S01]  /*1bf0*/  IADD3 R60, P0, PT, R55, R34, RZ ;  /* 0x00000022373c7210 */ /* 0x000fe20007f1e0ff */
[----:B-----5:R0:W-:Y:S04]  /*1c00*/  STL [UR6+0x64], R57 ;  /* 0x00006439ff007987 */ /* 0x0201e80008100806 */
[----:B------:R-:W-:Y:S01]  /*1c10*/  IMAD.X R61, R59, 0x1, R8, P0 ;  /* 0x000000013b3d7824 */ /* 0x000fe200000e0608 */
[----:B0-----:R0:W4:Y:S02]  /*1c20*/  LDG.E R57, desc[UR8][R48.64] ;  /* 0x0000000830397981 */ /* 0x001124000c1e1900 */
        /* <DEDUP_REMOVED lines=14> */
[----:B---3--:R0:W-:Y:S01]  /*1d10*/  STL [UR6+0x70], R58 ;  /* 0x0000703aff007987 */ /* 0x0081e20008100806 */
[----:B------:R-:W-:-:S03]  /*1d20*/  IADD3 R60, P0, PT, R55, R30, RZ ;  /* 0x0000001e373c7210 */ /* 0x000fc60007f1e0ff */
[----:B0-----:R0:W3:Y:S02]  /*1d30*/  LDG.E R58, desc[UR8][R48.64] ;  /* 0x00000008303a7981 */ /* 0x0010e4000c1e1900 */
[----:B------:R-:W-:Y:S01]  /*1d40*/  IMAD.X R61, R59, 0x1, R10, P0 ;  /* 0x000000013b3d7824 */ /* 0x000fe200000e060a */
[----:B0-----:R-:W-:-:S04]  /*1d50*/  LEA R48, P0, R60, UR14, 0x2 ;  /* 0x0000000e3c307c11 */ /* 0x001fc8000f8010ff */
[----:B------:R-:W-:Y:S02]  /*1d60*/  LEA.HI.X R49, R60, UR15, R61, 0x2, P0 ;  /* 0x0000000f3c317c11 */ /* 0x000fe400080f143d */
[----:B------:R-:W-:Y:S01]  /*1d70*/  IADD3 R60, P0, PT, R55, R28, RZ ;  /* 0x0000001c373c7210 */ /* 0x000fe20007f1e0ff */
[----:B----4-:R0:W-:Y:S04]  /*1d80*/  STL [UR6+0x74], R57 ;  /* 0x00007439ff007987 */ /* 0x0101e80008100806 */
[----:B------:R-:W-:Y:S01]  /*1d90*/  IMAD.X R61, R59, 0x1, R11, P0 ;  /* 0x000000013b3d7824 */ /* 0x000fe200000e060b */
[----:B0-----:R0:W4:Y:S02]  /*1da0*/  LDG.E R57, desc[UR8][R48.64] ;  /* 0x0000000830397981 */ /* 0x001124000c1e1900 */
[----:B0-----:R-:W-:-:S04]  /*1db0*/  LEA R48, P0, R60, UR14, 0x2 ;  /* 0x0000000e3c307c11 */ /* 0x001fc8000f8010ff */
[----:B------:R-:W-:Y:S01]  /*1dc0*/  LEA.HI.X R49, R60, UR15, R61, 0x2, P0 ;  /* 0x0000000f3c317c11 */ /* 0x000fe200080f143d */
[----:B-----5:R0:W-:Y:S04]  /*1dd0*/  STL [UR6+0x78], R56 ;  /* 0x00007838ff007987 */ /* 0x0201e80008100806 */
[----:B0-----:R0:W5:Y:S01]  /*1de0*/  LDG.E R56, desc[UR8][R48.64] ;  /* 0x0000000830387981 */ /* 0x001162000c1e1900 */
[----:B------:R-:W-:-:S05]  /*1df0*/  IADD3 R55, P0, PT, R55, R26, RZ ;  /* 0x0000001a37377210 */ /* 0x000fca0007f1e0ff */
[----:B------:R-:W-:Y:S01]  /*1e00*/  IMAD.X R60, R59, 0x1, R12, P0 ;  /* 0x000000013b3c7824 */ /* 0x000fe200000e060c */
[----:B0-----:R-:W-:-:S04]  /*1e10*/  LEA R48, P0, R55, UR14, 0x2 ;  /* 0x0000000e37307c11 */ /* 0x001fc8000f8010ff */
[----:B------:R-:W-:-:S05]  /*1e20*/  LEA.HI.X R49, R55, UR15, R60, 0x2, P0 ;  /* 0x0000000f37317c11 */ /* 0x000fca00080f143c */
[----:B------:R0:W5:Y:S04]  /*1e30*/  LDG.E R55, desc[UR8][R48.64] ;  /* 0x0000000830377981 */ /* 0x000168000c1e1900 */
[----:B--2---:R1:W-:Y:S02]  /*1e40*/  STL [UR6+0x7c], R54 ;  /* 0x00007c36ff007987 */ /* 0x0043e40008100806 */
[----:B-1----:R-:W-:-:S05]  /*1e50*/  IADD3 R54, P0, PT, R46, R20, RZ ;  /* 0x000000142e367210 */ /* 0x002fca0007f1e0ff */
[----:B------:R-:W-:Y:S01]  /*1e60*/  IMAD.X R59, R47, 0x1, R51, P0 ;  /* 0x000000012f3b7824 */ /* 0x000fe200000e0633 */
[----:B------:R-:W-:-:S05]  /*1e70*/  IADD3 R60, P0, PT, R54, R40, RZ ;  /* 0x00000028363c7210 */ /* 0x000fca0007f1e0ff */
[----:B------:R-:W-:Y:S01]  /*1e80*/  IMAD.X R61, R59, 0x1, R5, P0 ;  /* 0x000000013b3d7824 */ /* 0x000fe200000e0605 */
[----:B0-----:R-:W-:-:S04]  /*1e90*/  LEA R48, P0, R60, UR14, 0x2 ;  /* 0x0000000e3c307c11 */ /* 0x001fc8000f8010ff */
[----:B------:R-:W-:Y:S01]  /*1ea0*/  LEA.HI.X R49, R60, UR15, R61, 0x2, P0 ;  /* 0x0000000f3c317c11 */ /* 0x000fe200080f143d */
[----:B---3--:R0:W-:Y:S01]  /*1eb0*/  STL [UR6+0x80], R58 ;  /* 0x0000803aff007987 */ /* 0x0081e20008100806 */
[----:B------:R-:W-:-:S03]  /*1ec0*/  IADD3 R60, P0, PT, R54, R38, RZ ;  /* 0x00000026363c7210 */ /* 0x000fc60007f1e0ff */
[----:B0-----:R0:W2:Y:S02]  /*1ed0*/  LDG.E R58, desc[UR8][R48.64] ;  /* 0x00000008303a7981 */ /* 0x0010a4000c1e1900 */
[----:B------:R-:W-:Y:S01]  /*1ee0*/  IMAD.X R61, R59, 0x1, R6, P0 ;  /* 0x000000013b3d7824 */ /* 0x000fe200000e0606 */
[----:B0-----:R-:W-:-:S04]  /*1ef0*/  LEA R48, P0, R60, UR14, 0x2 ;  /* 0x0000000e3c307c11 */ /* 0x001fc8000f8010ff */
[----:B------:R-:W-:Y:S02]  /*1f00*/  LEA.HI.X R49, R60, UR15, R61, 0x2, P0 ;  /* 0x0000000f3c317c11 */ /* 0x000fe400080f143d */
[----:B------:R-:W-:Y:S01]  /*1f10*/  IADD3 R60, P0, PT, R54, R36, RZ ;  /* 0x00000024363c7210 */ /* 0x000fe20007f1e0ff */
[----:B----4-:R0:W-:Y:S04]  /*1f20*/  STL [UR6+0x84], R57 ;  /* 0x00008439ff007987 */ /* 0x0101e80008100806 */
[----:B------:R-:W-:Y:S01]  /*1f30*/  IMAD.X R61, R59, 0x1, R7, P0 ;  /* 0x000000013b3d7824 */ /* 0x000fe200000e0607 */
[----:B0-----:R0:W3:Y:S02]  /*1f40*/  LDG.E R57, desc[UR8][R48.64] ;  /* 0x0000000830397981 */ /* 0x0010e4000c1e1900 */
[----:B0-----:R-:W-:-:S04]  /*1f50*/  LEA R48, P0, R60, UR14, 0x2 ;  /* 0x0000000e3c307c11 */ /* 0x001fc8000f8010ff */
[----:B------:R-:W-:Y:S01]  /*1f60*/  LEA.HI.X R49, R60, UR15, R61, 0x2, P0 ;  /* 0x0000000f3c317c11 */ /* 0x000fe200080f143d */
[----:B-----5:R0:W-:Y:S04]  /*1f70*/  STL [UR6+0x88], R56 ;  /* 0x00008838ff007987 */ /* 0x0201e80008100806 */
[----:B0-----:R0:W4:Y:S01]  /*1f80*/  LDG.E R56, desc[UR8][R48.64] ;  /* 0x0000000830387981 */ /* 0x001122000c1e1900 */
[----:B------:R-:W-:-:S05]  /*1f90*/  IADD3 R60, P0, PT, R54, R34, RZ ;  /* 0x00000022363c7210 */ /* 0x000fca0007f1e0ff */
        /* <DEDUP_REMOVED lines=14> */
[----:B------:R-:W-:Y:S02]  /*2080*/  LEA.HI.X R49, R60, UR15, R61, 0x2, P0 ;  /* 0x0000000f3c317c11 */ /* 0x000fe400080f143d */
[----:B------:R-:W-:Y:S01]  /*2090*/  IADD3 R60, P0, PT, R54, R30, RZ ;  /* 0x0000001e363c7210 */ /* 0x000fe20007f1e0ff */
[----:B---3--:R0:W-:Y:S04]  /*20a0*/  STL [UR6+0xb8], R57 ;  /* 0x0000b839ff007987 */ /* 0x0081e80008100806 */
[----:B------:R-:W-:Y:S01]  /*20b0*/  IMAD.X R61, R59, 0x1, R10, P0 ;  /* 0x000000013b3d7824 */ /* 0x000fe200000e060a */
[----:B0-----:R0:W3:Y:S02]  /*20c0*/  LDG.E R57, desc[UR8][R48.64] ;  /* 0x0000000830397981 */ /* 0x0010e4000c1e1900 */
[----:B0-----:R-:W-:-:S04]  /*20d0*/  LEA R48, P0, R60, UR14, 0x2 ;  /* 0x0000000e3c307c11 */ /* 0x001fc8000f8010ff */
[----:B------:R-:W-:Y:S01]  /*20e0*/  LEA.HI.X R49, R60, UR15, R61, 0x2, P0 ;  /* 0x0000000f3c317c11 */ /* 0x000fe200080f143d */
[----:B----4-:R0:W-:Y:S04]  /*20f0*/  STL [UR6+0xbc], R56 ;  /* 0x0000bc38ff007987 */ /* 0x0101e80008100806 */
[----:B0-----:R0:W4:Y:S01]  /*2100*/  LDG.E R56, desc[UR8][R48.64] ;  /* 0x0000000830387981 */ /* 0x001122000c1e1900 */
[----:B------:R-:W-:-:S05]  /*2110*/  IADD3 R60, P0, PT, R54, R28, RZ ;  /* 0x0000001c363c7210 */ /* 0x000fca0007f1e0ff */
        /* <DEDUP_REMOVED lines=16> */
[----:B------:R-:W-:Y:S02]  /*2220*/  LEA.HI.X R49, R60, UR15, R61, 0x2, P0 ;  /* 0x0000000f3c317c11 */ /* 0x000fe400080f143d */
[----:B------:R-:W-:Y:S01]  /*2230*/  IADD3 R60, P0, PT, R58, R38, RZ ;  /* 0x000000263a3c7210 */ /* 0x000fe20007f1e0ff */
[----:B---3--:R0:W-:Y:S04]  /*2240*/  STL [UR6+0xc8], R57 ;  /* 0x0000c839ff007987 */ /* 0x0081e80008100806 */
[----:B------:R-:W-:Y:S01]  /*2250*/  IMAD.X R61, R59, 0x1, R6, P0 ;  /* 0x000000013b3d7824 */ /* 0x000fe200000e0606 */
[----:B0-----:R0:W2:Y:S02]  /*2260*/  LDG.E R57, desc[UR8][R48.64] ;  /* 0x0000000830397981 */ /* 0x0010a4000c1e1900 */
[----:B0-----:R-:W-:-:S04]  /*2270*/  LEA R48, P0, R60, UR14, 0x2 ;  /* 0x0000000e3c307c11 */ /* 0x001fc8000f8010ff */
[----:B------:R-:W-:Y:S01]  /*2280*/  LEA.HI.X R49, R60, UR15, R61, 0x2, P0 ;  /* 0x0000000f3c317c11 */ /* 0x000fe200080f143d */
[----:B----4-:R0:W-:Y:S04]  /*2290*/  STL [UR6+0xcc], R56 ;  /* 0x0000cc38ff007987 */ /* 0x0101e80008100806 */
[----:B0-----:R0:W3:Y:S01]  /*22a0*/  LDG.E R56, desc[UR8][R48.64] ;  /* 0x0000000830387981 */ /* 0x0010e2000c1e1900 */
[----:B------:R-:W-:-:S05]  /*22b0*/  IADD3 R60, P0, PT, R58, R36, RZ ;  /* 0x000000243a3c7210 */ /* 0x000fca0007f1e0ff */
        /* <DEDUP_REMOVED lines=21> */
[----:B---3--:R0:W-:Y:S04]  /*2410*/  STL [UR6+0xdc], R56 ;  /* 0x0000dc38ff007987 */ /* 0x0081e80008100806 */
[----:B0-----:R0:W3:Y:S01]  /*2420*/  LDG.E R56, desc[UR8][R48.64] ;  /* 0x0000000830387981 */ /* 0x0010e2000c1e1900 */
[----:B------:R-:W-:-:S05]  /*2430*/  IADD3 R60, P0, PT, R58, R30, RZ ;  /* 0x0000001e3a3c7210 */ /* 0x000fca0007f1e0ff */
        /* <DEDUP_REMOVED lines=17> */
[----:B-1----:R-:W-:Y:S02]  /*2550*/  IADD3 R57, P0, PT, R46, R16, RZ ;  /* 0x000000102e397210 */ /* 0x002fe40007f1e0ff */
[----:B---3--:R1:W-:Y:S03]  /*2560*/  STL [UR6+0xec], R56 ;  /* 0x0000ec38ff007987 */ /* 0x0083e60008100806 */
[----:B-1----:R-:W-:Y:S01]  /*2570*/  IMAD.X R56, R47, 0x1, R53, P0 ;  /* 0x000000012f387824 */ /* 0x002fe200000e0635 */
[----:B------:R-:W-:-:S05]  /*2580*/  IADD3 R58, P0, PT, R57, R40, RZ ;  /* 0x00000028393a7210 */ /* 0x000fca0007f1e0ff */
[----:B------:R-:W-:Y:S01]  /*2590*/  IMAD.X R61, R56, 0x1, R5, P0 ;  /* 0x00000001383d7824 */ /* 0x000fe200000e0605 */
[----:B0-----:R-:W-:-:S04]  /*25a0*/  LEA R48, P0, R58, UR14, 0x2 ;  /* 0x0000000e3a307c11 */ /* 0x001fc8000f8010ff */
[----:B------:R-:W-:-:S05]  /*25b0*/  LEA.HI.X R49, R58, UR15, R61, 0x2, P0 ;  /* 0x0000000f3a317c11 */ /* 0x000fca00080f143d */
[----:B------:R0:W2:Y:S01]  /*25c0*/  LDG.E R58, desc[UR8][R48.64] ;  /* 0x00000008303a7981 */ /* 0x0000a2000c1e1900 */
[----:B------:R-:W-:-:S05]  /*25d0*/  IADD3 R60, P0, PT, R57, R38, RZ ;  /* 0x00000026393c7210 */ /* 0x000fca0007f1e0ff */
        /* <DEDUP_REMOVED lines=32> */
[----:B------:R-:W-:Y:S02]  /*27e0*/  LEA.HI.X R49, R60, UR15, R61, 0x2, P0 ;  /* 0x0000000f3c317c11 */ /* 0x000fe400080f143d */
[----:B------:R-:W-:Y:S01]  /*27f0*/  IADD3 R60, P0, PT, R57, R28, RZ ;  /* 0x0000001c393c7210 */ /* 0x000fe20007f1e0ff */
[----:B----4-:R0:W-:Y:S04]  /*2800*/  STL [UR6+0x104], R54 ;  /* 0x00010436ff007987 */ /* 0x0101e80008100806 */
[----:B------:R-:W-:Y:S01]  /*2810*/  IMAD.X R61, R56, 0x1, R11, P0 ;  /* 0x00000001383d7824 */ /* 0x000fe200000e060b */
[----:B0-----:R0:W4:Y:S02]  /*2820*/  LDG.E R54, desc[UR8][R48.64] ;  /* 0x0000000830367981 */ /* 0x001124000c1e1900 */
[----:B0-----:R-:W-:-:S04]  /*2830*/  LEA R48, P0, R60, UR14, 0x2 ;  /* 0x0000000e3c307c11 */ /* 0x001fc8000f8010ff */
[----:B------:R-:W-:Y:S02]  /*2840*/  LEA.HI.X R49, R60, UR15, R61, 0x2, P0 ;  /* 0x0000000f3c317c11 */ /* 0x000fe400080f143d */
[----:B------:R-:W-:-:S03]  /*2850*/  IADD3 R60, P0, PT, R57, R26, RZ ;  /* 0x0000001a393c7210 */ /* 0x000fc60007f1e0ff */
[----:B------:R0:W4:Y:S02]  /*2860*/  LDG.E R57, desc[UR8][R48.64] ;  /* 0x0000000830397981 */ /* 0x000124000c1e1900 */
[----:B------:R-:W-:Y:S01]  /*2870*/  IMAD.X R61, R56, 0x1, R12, P0 ;  /* 0x00000001383d7824 */ /* 0x000fe200000e060c */
[----:B0-----:R-:W-:-:S04]  /*2880*/  LEA R48, P0, R60, UR14, 0x2 ;  /* 0x0000000e3c307c11 */ /* 0x001fc8000f8010ff */
[----:B------:R-:W-:Y:S02]  /*2890*/  LEA.HI.X R49, R60, UR15, R61, 0x2, P0 ;  /* 0x0000000f3c317c11 */ /* 0x000fe400080f143d */
[----:B------:R-:W-:-:S04]  /*28a0*/  IADD3 R61, P1, PT, R0, 0x4, RZ ;  /* 0x00000004003d7810 */ /* 0x000fc80007f3e0ff */
[----:B------:R-:W-:Y:S01]  /*28b0*/  ISETP.GE.U32.AND P0, PT, R61, UR16, PT ;  /* 0x000000103d007c0c */ /* 0x000fe2000bf06070 */
[----:B------:R-:W-:-:S05]  /*28c0*/  IMAD.X R56, RZ, RZ, RZ, P1 ;  /* 0x000000ffff387224 */ /* 0x000fca00008e06ff */
[C---:B------:R-:W-:Y:S01]  /*28d0*/  ISETP.GE.U32.AND.EX P0, PT, R56.reuse, RZ, PT, P0 ;  /* 0x000000ff3800720c */ /* 0x040fe20003f06100 */
[----:B-----5:R0:W-:Y:S03]  /*28e0*/  STL [UR6+0x108], R59 ;  /* 0x0001083bff007987 */ /* 0x0201e60008100806 */
[----:B------:R-:W-:Y:S02]  /*28f0*/  SEL R56, R56, RZ, !P0 ;  /* 0x000000ff38387207 */ /* 0x000fe40004000000 */
[----:B0-----:R-:W-:-:S03]  /*2900*/  SEL R59, R61, R0, !P0 ;  /* 0x000000003d3b7207 */ /* 0x001fc60004000000 */
[----:B------:R-:W-:Y:S02]  /*2910*/  IMAD R60, R56, UR17, RZ ;  /* 0x00000011383c7c24 */ /* 0x000fe4000f8e02ff */
[----:B------:R0:W5:Y:S02]  /*2920*/  LDG.E R56, desc[UR8][R48.64] ;  /* 0x0000000830387981 */ /* 0x000164000c1e1900 */
        /* <DEDUP_REMOVED lines=10> */
[----:B------:R0:W5:Y:S02]  /*29d0*/  LDG.E R59, desc[UR8][R46.64] ;  /* 0x000000082e3b7981 */ /* 0x000164000c1e1900 */
[----:B------:R-:W-:Y:S01]  /*29e0*/  IMAD.X R61, R49, 0x1, R6, P0 ;  /* 0x00000001313d7824 */ /* 0x000fe200000e0606 */
[----:B0-----:R-:W-:-:S04]  /*29f0*/  LEA R46, P1, R60, UR14, 0x2 ;  /* 0x0000000e3c2e7c11 */ /* 0x001fc8000f8210ff */
[----:B------:R-:W-:Y:S01]  /*2a00*/  LEA.HI.X R47, R60, UR15, R61, 0x2, P1 ;  /* 0x0000000f3c2f7c11 */ /* 0x000fe200088f143d */
[----:B--2---:R0:W-:Y:S04]  /*2a10*/  STL [UR6+0x10c], R58 ;  /* 0x00010c3aff007987 */ /* 0x0041e80008100806 */
[----:B0-----:R0:W2:Y:S01]  /*2a20*/  LDG.E R58, desc[UR8][R46.64] ;  /* 0x000000082e3a7981 */ /* 0x0010a2000c1e1900 */
[----:B------:R-:W-:-:S05]  /*2a30*/  IADD3 R60, P0, PT, R48, R36, RZ ;  /* 0x00000024303c7210 */ /* 0x000fca0007f1e0ff */
[----:B------:R-:W-:Y:S01]  /*2a40*/  IMAD.X R61, R49, 0x1, R7, P0 ;  /* 0x00000001313d7824 */ /* 0x000fe200000e0607 */
        /* <DEDUP_REMOVED lines=14> */
[----:B------:R-:W-:Y:S01]  /*2b30*/  IADD3 R60, P0, PT, R48, R32, RZ ;  /* 0x00000020303c7210 */ /* 0x000fe20007f1e0ff */
[----:B------:R0:W-:Y:S04]  /*2b40*/  STL [UR6+0x118], R57 ;  /* 0x00011839ff007987 */ /* 0x0001e80008100806 */
[----:B------:R-:W-:Y:S01]  /*2b50*/  IMAD.X R61, R49, 0x1, R9, P0 ;  /* 0x00000001313d7824 */ /* 0x000fe200000e0609 */
[----:B0-----:R0:W4:Y:S02]  /*2b60*/  LDG.E R57, desc[UR8][R46.64] ;  /* 0x000000082e397981 */ /* 0x001124000c1e1900 */
[----:B0-----:R-:W-:-:S04]  /*2b70*/  LEA R46, P1, R60, UR14, 0x2 ;  /* 0x0000000e3c2e7c11 */ /* 0x001fc8000f8210ff */
[----:B------:R-:W-:Y:S02]  /*2b80*/  LEA.HI.X R47, R60, UR15, R61, 0x2, P1 ;  /* 0x0000000f3c2f7c11 */ /* 0x000fe400088f143d */
[----:B------:R-:W-:-:S05]  /*2b90*/  IADD3 R60, P0, PT, R48, R30, RZ ;  /* 0x0000001e303c7210 */ /* 0x000fca0007f1e0ff */
[----:B------:R-:W-:Y:S01]  /*2ba0*/  IMAD.X R61, R49, 0x1, R10, P0 ;  /* 0x00000001313d7824 */ /* 0x000fe200000e060a */
[----:B-----5:R0:W-:Y:S04]  /*2bb0*/  STL [UR6+0x11c], R56 ;  /* 0x00011c38ff007987 */ /* 0x0201e80008100806 */
[----:B0-----:R0:W5:Y:S02]  /*2bc0*/  LDG.E R56, desc[UR8][R46.64] ;  /* 0x000000082e387981 */ /* 0x001164000c1e1900 */
[----:B0-----:R-:W-:-:S04]  /*2bd0*/  LEA R46, P1, R60, UR14, 0x2 ;  /* 0x0000000e3c2e7c11 */ /* 0x001fc8000f8210ff */
[----:B------:R-:W-:Y:S02]  /*2be0*/  LEA.HI.X R47, R60, UR15, R61, 0x2, P1 ;  /* 0x0000000f3c2f7c11 */ /* 0x000fe400088f143d */
[----:B------:R-:W-:-:S03]  /*2bf0*/  IADD3 R61, P2, PT, R48, R26, RZ ;  /* 0x0000001a303d7210 */ /* 0x000fc60007f5e0ff */
[----:B------:R0:W5:Y:S04]  /*2c00*/  LDG.E R60, desc[UR8][R46.64] ;  /* 0x000000082e3c7981 */ /* 0x000168000c1e1900 */
[----:B------:R-:W-:Y:S04]  /*2c10*/  STL [UR6+0x120], R59 ;  /* 0x0001203bff007987 */ /* 0x000fe80008100806 */
[----:B--2---:R1:W-:Y:S02]  /*2c20*/  STL [UR6+0x124], R58 ;  /* 0x0001243aff007987 */ /* 0x0043e40008100806 */
[----:B-1----:R-:W-:-:S04]  /*2c30*/  IADD3 R58, P0, PT, R48, R28, RZ ;  /* 0x0000001c303a7210 */ /* 0x002fc80007f1e0ff */
[----:B0-----:R-:W-:Y:S01]  /*2c40*/  LEA R46, P1, R58, UR14, 0x2 ;  /* 0x0000000e3a2e7c11 */ /* 0x001fe2000f8210ff */
[C---:B------:R-:W-:Y:S02]  /*2c50*/  IMAD.X R48, R49.reuse, 0x1, R11, P0 ;  /* 0x0000000131307824 */ /* 0x040fe400000e060b */
[----:B------:R-:W-:-:S03]  /*2c60*/  IMAD.X R49, R49, 0x1, R12, P2 ;  /* 0x0000000131317824 */ /* 0x000fc600010e060c */
[----:B------:R-:W-:Y:S02]  /*2c70*/  LEA.HI.X R47, R58, UR15, R48, 0x2, P1 ;  /* 0x0000000f3a2f7c11 */ /* 0x000fe400088f1430 */
[----:B------:R-:W-:-:S03]  /*2c80*/  LEA R48, P0, R61, UR14, 0x2 ;  /* 0x0000000e3d307c11 */ /* 0x000fc6000f8010ff */
[----:B------:R-:W2:Y:S01]  /*2c90*/  LDG.E R59, desc[UR8][R46.64] ;  /* 0x000000082e3b7981 */ /* 0x000ea2000c1e1900 */
[----:B------:R-:W-:-:S05]  /*2ca0*/  LEA.HI.X R49, R61, UR15, R49, 0x2, P0 ;  /* 0x0000000f3d317c11 */ /* 0x000fca00080f1431 */
[----:B------:R-:W2:Y:S04]  /*2cb0*/  LDG.E R48, desc[UR8][R48.64] ;  /* 0x0000000830307981 */ /* 0x000ea8000c1e1900 */
[----:B---3--:R0:W-:Y:S01]  /*2cc0*/  STL [UR6+0x128], R55 ;  /* 0x00012837ff007987 */ /* 0x0081e20008100806 */
[----:B------:R-:W-:-:S04]  /*2cd0*/  UIADD3 UR5, UPT, UPT, UR5, 0x1, URZ ;  /* 0x0000000105057890 */ /* 0x000fc8000fffe0ff */
[----:B------:R-:W-:Y:S01]  /*2ce0*/  UISETP.NE.AND UP0, UPT, UR5, 0x5, UPT ;  /* 0x000000050500788c */ /* 0x000fe2000bf05270 */
[----:B----4-:R0:W-:Y:S01]  /*2cf0*/  STL [UR6+0x12c], R54 ;  /* 0x00012c36ff007987 */ /* 0x0101e20008100806 */
[----:B------:R-:W-:-:S03]  /*2d00*/  UIADD3 UR4, UPT, UPT, UR4, 0x51, URZ ;  /* 0x0000005104047890 */ /* 0x000fc6000fffe0ff */
[----:B------:R0:W-:Y:S04]  /*2d10*/  STL [UR6+0x130], R57 ;  /* 0x00013039ff007987 */ /* 0x0001e80008100806 */
[----:B-----5:R0:W-:Y:S04]  /*2d20*/  STL [UR6+0x134], R56 ;  /* 0x00013438ff007987 */ /* 0x0201e80008100806 */
[----:B------:R0:W-:Y:S04]  /*2d30*/  STL [UR6+0x138], R60 ;  /* 0x0001383cff007987 */ /* 0x0001e80008100806 */
[----:B--2---:R0:W-:Y:S04]  /*2d40*/  STL [UR6+0x13c], R59 ;  /* 0x00013c3bff007987 */ /* 0x0041e80008100806 */
[----:B------:R0:W-:Y:S01]  /*2d50*/  STL [UR6+0x140], R48 ;  /* 0x00014030ff007987 */ /* 0x0001e20008100806 */
[----:B------:R-:W-:Y:S05]  /*2d60*/  BRA.U UP0, `(.L_x_73) ;  /* 0xffffffdd006c7547 */ /* 0x000fea000b83ffff */
[----:B------:R-:W-:Y:S01]  /*2d70*/  VIADD R22, R1, 0x20 ;  /* 0x0000002001167836 */ /* 0x000fe20000000000 */
[----:B------:R-:W-:Y:S01]  /*2d80*/  PRMT R2, RZ, 0x7610, R2 ;  /* 0x00007610ff027816 */ /* 0x000fe20000000002 */
[----:B------:R-:W-:Y:S01]  /*2d90*/  UMOV UR4, URZ ;  /* 0x000000ff00047c82 */ /* 0x000fe20008000000 */
[----:B------:R-:W-:Y:S01]  /*2da0*/  PRMT R5, RZ, 0x7610, R5 ;  /* 0x00007610ff057816 */ /* 0x000fe20000000005 */
[----:B------:R-:W-:-:S06]  /*2db0*/  UMOV UR6, 0x2d8 ;  /* 0x000002d800067882 */ /* 0x000fcc0000000000 */
.L_x_79:
        /* <DEDUP_REMOVED lines=11> */
.L_x_75:
        /* <DEDUP_REMOVED lines=76> */
.L_x_74:
        /* <DEDUP_REMOVED lines=48> */
.L_x_77:
[----:B------:R-:W-:Y:S05]  /*3630*/  @!P0 BRA `(.L_x_76) ;  /* 0x0000000000c88947 */ /* 0x000fea0003800000 */
[----:B------:R-:W-:-:S05]  /*3640*/  IMAD.MOV R0, RZ, RZ, -R2 ;  /* 0x000000ffff007224 */ /* 0x000fca00078e0a02 */
[----:B------:R-:W-:-:S04]  /*3650*/  PRMT R0, R0, 0x7710, RZ ;  /* 0x0000771000007816 */ /* 0x000fc800000000ff */
        /* <DEDUP_REMOVED lines=28> */
.L_x_78:
        /* <DEDUP_REMOVED lines=20> */
.L_x_76:
        /* <DEDUP_REMOVED lines=21> */
.L_x_80:
[----:B------:R-:W5:Y:S01]  /*3ab0*/  LDL R5, [R1+0x5b0] ;  /* 0x0005b00001057983 */ /* 0x000f620000100800 */
[----:B------:R-:W0:Y:S02]  /*3ac0*/  LDCU.64 UR4, c[0x0][0x388] ;  /* 0x00007100ff0477ac */ /* 0x000e240008000a00 */
[----:B0-----:R-:W-:-:S04]  /*3ad0*/  LEA R2, P0, R3, UR4, 0x2 ;  /* 0x0000000403027c11 */ /* 0x001fc8000f8010ff */
[----:B------:R-:W-:-:S05]  /*3ae0*/  LEA.HI.X R3, R3, UR5, R4, 0x2, P0 ;  /* 0x0000000503037c11 */ /* 0x000fca00080f1404 */
[----:B-----5:R-:W-:Y:S01]  /*3af0*/  STG.E desc[UR8][R2.64], R5 ;  /* 0x0000000502007986 */ /* 0x020fe2000c101908 */
[----:B------:R-:W-:Y:S05]  /*3b00*/  EXIT ;  /* 0x000000000000794d */ /* 0x000fea0003800000 */
.L_x_81:
        /* <DEDUP_REMOVED lines=15> */
.L_x_116:


//--------------------- .text.median_general_kernel3d_float_7 --------------------------
	.section	.text.median_general_kernel3d_float_7,"ax",@progbits
	.align	128
        .global         median_general_kernel3d_float_7
        .type           median_general_kernel3d_float_7,@function
        .size           median_general_kernel3d_float_7,(.L_x_117 - median_general_kernel3d_float_7)
        .other          median_general_kernel3d_float_7,@"STO_CUDA_ENTRY STV_DEFAULT"
median_general_kernel3d_float_7:
.text.median_general_kernel3d_float_7:
        /* <DEDUP_REMOVED lines=157> */
.L_x_82:
        /* <DEDUP_REMOVED lines=17> */
[----:B------:R0:W2:Y:S02]  /*0ae0*/  LDG.E R55, desc[UR8][R44.64] ;  /* 0x000000082c377981 */ /* 0x0000a4000c1e1900 */
[----:B------:R-:W-:Y:S01]  /*0af0*/  IMAD.X R48, R52, 0x1, R7, P0 ;  /* 0x0000000134307824 */ /* 0x000fe200000e0607 */
[----:B------:R-:W-:-:S04]  /*0b00*/  LEA R46, P0, R47, UR12, 0x2 ;  /* 0x0000000c2f2e7c11 */ /* 0x000fc8000f8010ff */
[----:B------:R-:W-:Y:S02]  /*0b10*/  LEA.HI.X R47, R47, UR13, R48, 0x2, P0 ;  /* 0x0000000d2f2f7c11 */ /* 0x000fe400080f1430 */
[----:B------:R-:W-:-:S03]  /*0b20*/  IADD3 R49, P0, PT, R57, R34, RZ ;  /* 0x0000002239317210 */ /* 0x000fc60007f1e0ff */
[----:B------:R1:W3:Y:S02]  /*0b30*/  LDG.E R54, desc[UR8][R46.64] ;  /* 0x000000082e367981 */ /* 0x0002e4000c1e1900 */
        /* <DEDUP_REMOVED lines=12> */
[----:B------:R-:W-:-:S05]  /*0c00*/  LEA.HI.X R47, R47, UR13, R56, 0x2, P0 ;  /* 0x0000000d2f2f7c11 */ /* 0x000fca00080f1438 */
[----:B------:R1:W5:Y:S01]  /*0c10*/  LDG.E R53, desc[UR8][R46.64] ;  /* 0x000000082e357981 */ /* 0x000362000c1e1900 */
[----:B----4-:R-:W-:-:S05]  /*0c20*/  IADD3 R49, P0, PT, R57, R30, RZ ;  /* 0x0000001e39317210 */ /* 0x010fca0007f1e0ff */
[----:B------:R-:W-:Y:S01]  /*0c30*/  IMAD.X R56, R52, 0x1, R10, P0 ;  /* 0x0000000134387824 */ /* 0x000fe200000e060a */
[----:B------:R-:W-:-:S04]  /*0c40*/  LEA R48, P0, R49, UR12, 0x2 ;  /* 0x0000000c31307c11 */ /* 0x000fc8000f8010ff */
[----:B------:R-:W-:Y:S02]  /*0c50*/  LEA.HI.X R49, R49, UR13, R56, 0x2, P0 ;  /* 0x0000000d31317c11 */ /* 0x000fe400080f1438 */
[----:B------:R-:W-:-:S03]  /*0c60*/  IADD3 R57, P0, PT, R57, R24, RZ ;  /* 0x0000001839397210 */ /* 0x000fc60007f1e0ff */
[----:B------:R4:W5:Y:S01]  /*0c70*/  LDG.E R56, desc[UR8][R48.64] ;  /* 0x0000000830387981 */ /* 0x000962000c1e1900 */
[----:B------:R-:W-:Y:S01]  /*0c80*/  ULEA UR6, UR4, UR14, 0x2 ;  /* 0x0000000e04067291 */ /* 0x000fe2000f8e10ff */
[----:B------:R-:W-:Y:S01]  /*0c90*/  IMAD.X R52, R52, 0x1, R13, P0 ;  /* 0x0000000134347824 */ /* 0x000fe200000e060d */
[----:B0-----:R-:W-:-:S04]  /*0ca0*/  LEA R44, P0, R57, UR12, 0x2 ;  /* 0x0000000c392c7c11 */ /* 0x001fc8000f8010ff */
[----:B------:R-:W-:Y:S02]  /*0cb0*/  LEA.HI.X R45, R57, UR13, R52, 0x2, P0 ;  /* 0x0000000d392d7c11 */ /* 0x000fe400080f1434 */
[----:B-1----:R-:W-:-:S03]  /*0cc0*/  IADD3 R47, P0, PT, R61, R22, RZ ;  /* 0x000000163d2f7210 */ /* 0x002fc60007f1e0ff */
[----:B------:R0:W5:Y:S02]  /*0cd0*/  LDG.E R57, desc[UR8][R44.64] ;  /* 0x000000082c397981 */ /* 0x000164000c1e1900 */
[----:B------:R-:W-:Y:S01]  /*0ce0*/  IMAD.X R46, R58, 0x1, R14, P0 ;  /* 0x000000013a2e7824 */ /* 0x000fe200000e060e */
[----:B------:R-:W-:-:S05]  /*0cf0*/  IADD3 R52, P0, PT, R47, R38, RZ ;  /* 0x000000262f347210 */ /* 0x000fca0007f1e0ff */
[----:B----4-:R-:W-:Y:S01]  /*0d00*/  IMAD.X R49, R46, 0x1, R6, P0 ;  /* 0x000000012e317824 */ /* 0x010fe200000e0606 */
[----:B------:R-:W-:-:S04]  /*0d10*/  LEA R48, P0, R52, UR12, 0x2 ;  /* 0x0000000c34307c11 */ /* 0x000fc8000f8010ff */
[----:B------:R-:W-:-:S05]  /*0d20*/  LEA.HI.X R49, R52, UR13, R49, 0x2, P0 ;  /* 0x0000000d34317c11 */ /* 0x000fca00080f1431 */
[----:B------:R1:W4:Y:S01]  /*0d30*/  LDG.E R52, desc[UR8][R48.64] ;  /* 0x0000000830347981 */ /* 0x000322000c1e1900 */
[----:B0-----:R-:W-:-:S05]  /*0d40*/  IADD3 R45, P0, PT, R47, R36, RZ ;  /* 0x000000242f2d7210 */ /* 0x001fca0007f1e0ff */
[----:B-1----:R-:W-:Y:S01]  /*0d50*/  IMAD.X R48, R46, 0x1, R7, P0 ;  /* 0x000000012e307824 */ /* 0x002fe200000e0607 */
[----:B------:R-:W-:-:S04]  /*0d60*/  LEA R44, P0, R45, UR12, 0x2 ;  /* 0x0000000c2d2c7c11 */ /* 0x000fc8000f8010ff */
[----:B------:R-:W-:-:S06]  /*0d70*/  LEA.HI.X R45, R45, UR13, R48, 0x2, P0 ;  /* 0x0000000d2d2d7c11 */ /* 0x000fcc00080f1430 */
[----:B------:R0:W4:Y:S04]  /*0d80*/  LDG.E R45, desc[UR8][R44.64] ;  /* 0x000000082c2d7981 */ /* 0x000128000c1e1900 */
[----:B--2---:R1:W-:Y:S02]  /*0d90*/  STL [UR6], R55 ;  /* 0x00000037ff007987 */ /* 0x0043e40008100806 */
[----:B-1----:R-:W-:Y:S02]  /*0da0*/  IADD3 R55, P0, PT, R47, R34, RZ ;  /* 0x000000222f377210 */ /* 0x002fe40007f1e0ff */
[----:B---3--:R1:W-:Y:S03]  /*0db0*/  STL [UR6+0x4], R54 ;  /* 0x00000436ff007987 */ /* 0x0083e60008100806 */
[----:B0-----:R-:W-:Y:S01]  /*0dc0*/  IMAD.X R44, R46, 0x1, R8, P0 ;  /* 0x000000012e2c7824 */ /* 0x001fe200000e0608 */
[----:B-1----:R-:W-:-:S04]  /*0dd0*/  LEA R54, P0, R55, UR12, 0x2 ;  /* 0x0000000c37367c11 */ /* 0x002fc8000f8010ff */
[----:B------:R-:W-:Y:S02]  /*0de0*/  LEA.HI.X R55, R55, UR13, R44, 0x2, P0 ;  /* 0x0000000d37377c11 */ /* 0x000fe400080f142c */
[----:B------:R-:W-:-:S05]  /*0df0*/  IADD3 R49, P0, PT, R47, R40, RZ ;  /* 0x000000282f317210 */ /* 0x000fca0007f1e0ff */
[----:B------:R-:W-:Y:S01]  /*0e00*/  IMAD.X R44, R46, 0x1, R5, P0 ;  /* 0x000000012e2c7824 */ /* 0x000fe200000e0605 */
[C---:B------:R-:W-:Y:S01]  /*0e10*/  LEA R48, P0, R49.reuse, UR12, 0x2 ;  /* 0x0000000c31307c11 */ /* 0x040fe2000f8010ff */
[----:B-----5:R0:W-:Y:S03]  /*0e20*/  STL [UR6+0x8], R59 ;  /* 0x0000083bff007987 */ /* 0x0201e60008100806 */
[----:B------:R-:W-:Y:S01]  /*0e30*/  LEA.HI.X R49, R49, UR13, R44, 0x2, P0 ;  /* 0x0000000d31317c11 */ /* 0x000fe200080f142c */
[----:B0-----:R-:W2:Y:S04]  /*0e40*/  LDG.E R59, desc[UR8][R54.64] ;  /* 0x00000008363b7981 */ /* 0x001ea8000c1e1900 */
[----:B------:R0:W3:Y:S02]  /*0e50*/  LDG.E R44, desc[UR8][R48.64] ;  /* 0x00000008302c7981 */ /* 0x0000e4000c1e1900 */
[----:B0-----:R-:W-:-:S05]  /*0e60*/  IADD3 R48, P0, PT, R47, R32, RZ ;  /* 0x000000202f307210 */ /* 0x001fca0007f1e0ff */
[----:B------:R-:W-:Y:S01]  /*0e70*/  IMAD.X R49, R46, 0x1, R9, P0 ;  /* 0x000000012e317824 */ /* 0x000fe200000e0609 */
[C---:B------:R-:W-:Y:S01]  /*0e80*/  LEA R54, P0, R48.reuse, UR12, 0x2 ;  /* 0x0000000c30367c11 */ /* 0x040fe2000f8010ff */
[----:B------:R0:W-:Y:S03]  /*0e90*/  STL [UR6+0xc], R60 ;  /* 0x00000c3cff007987 */ /* 0x0001e60008100806 */
[----:B------:R-:W-:Y:S02]  /*0ea0*/  LEA.HI.X R55, R48, UR13, R49, 0x2, P0 ;  /* 0x0000000d30377c11 */ /* 0x000fe400080f1431 */
[----:B0-----:R-:W-:Y:S01]  /*0eb0*/  IADD3 R60, P0, PT, R47, R30, RZ ;  /* 0x0000001e2f3c7210 */ /* 0x001fe20007f1e0ff */
[----:B------:R0:W-:Y:S04]  /*0ec0*/  STL [UR6+0x10], R53 ;  /* 0x00001035ff007987 */ /* 0x0001e80008100806 */
[----:B------:R-:W-:Y:S01]  /*0ed0*/  IMAD.X R49, R46, 0x1, R10, P0 ;  /* 0x000000012e317824 */ /* 0x000fe200000e060a */
[C---:B------:R-:W-:Y:S01]  /*0ee0*/  LEA R48, P0, R60.reuse, UR12, 0x2 ;  /* 0x0000000c3c307c11 */ /* 0x040fe2000f8010ff */
[----:B------:R1:W5:Y:S03]  /*0ef0*/  LDG.E R54, desc[UR8][R54.64] ;  /* 0x0000000836367981 */ /* 0x000366000c1e1900 */
[----:B------:R-:W-:-:S05]  /*0f00*/  LEA.HI.X R49, R60, UR13, R49, 0x2, P0 ;  /* 0x0000000d3c317c11 */ /* 0x000fca00080f1431 */
[----:B0-----:R-:W5:Y:S01]  /*0f10*/  LDG.E R53, desc[UR8][R48.64] ;  /* 0x0000000830357981 */ /* 0x001f62000c1e1900 */
[----:B------:R-:W-:-:S05]  /*0f20*/  IADD3 R47, P0, PT, R47, R24, RZ ;  /* 0x000000182f2f7210 */ /* 0x000fca0007f1e0ff */
[----:B------:R-:W-:Y:S01]  /*0f30*/  IMAD.X R60, R46, 0x1, R13, P0 ;  /* 0x000000012e3c7824 */ /* 0x000fe200000e060d */
[----:B------:R-:W-:-:S04]  /*0f40*/  LEA R46, P0, R47, UR12, 0x2 ;  /* 0x0000000c2f2e7c11 */ /* 0x000fc8000f8010ff */
[----:B------:R-:W-:-:S05]  /*0f50*/  LEA.HI.X R47, R47, UR13, R60, 0x2, P0 ;  /* 0x0000000d2f2f7c11 */ /* 0x000fca00080f143c */
[----:B------:R0:W5:Y:S01]  /*0f60*/  LDG.E R60, desc[UR8][R46.64] ;  /* 0x000000082e3c7981 */ /* 0x000162000c1e1900 */
[----:B-1----:R-:W-:-:S03]  /*0f70*/  IADD3 R55, P0, PT, R61, R20, RZ ;  /* 0x000000143d377210 */ /* 0x002fc60007f1e0ff */
[----:B----4-:R1:W-:Y:S02]  /*0f80*/  STL [UR6+0x1c], R52 ;  /* 0x00001c34ff007987 */ /* 0x0103e40008100806 */
[----:B-1----:R-:W-:Y:S01]  /*0f90*/  IMAD.X R52, R58, 0x1, R15, P0 ;  /* 0x000000013a347824 */ /* 0x002fe200000e060f */
[----:B0-----:R-:W-:Y:S01]  /*0fa0*/  IADD3 R46, P0, PT, R55, R38, RZ ;  /* 0x00000026372e7210 */ /* 0x001fe20007f1e0ff */
[----:B------:R0:W-:Y:S04]  /*0fb0*/  STL [UR6+0x14], R56 ;  /* 0x00001438ff007987 */ /* 0x0001e80008100806 */
[----:B------:R-:W-:Y:S01]  /*0fc0*/  IMAD.X R49, R52, 0x1, R6, P0 ;  /* 0x0000000134317824 */ /* 0x000fe200000e0606 */
[----:B------:R1:W-:Y:S01]  /*0fd0*/  STL [UR6+0x18], R57 ;  /* 0x00001839ff007987 */ /* 0x0003e20008100806 */
[----:B0-----:R-:W-:-:S04]  /*0fe0*/  LEA R56, P0, R46, UR12, 0x2 ;  /* 0x0000000c2e387c11 */ /* 0x001fc8000f8010ff */
[----:B-1----:R-:W-:Y:S02]  /*0ff0*/  LEA.HI.X R57, R46, UR13, R49, 0x2, P0 ;  /* 0x0000000d2e397c11 */ /* 0x002fe400080f1431 */
[----:B------:R-:W-:-:S03]  /*1000*/  IADD3 R47, P0, PT, R55, R36, RZ ;  /* 0x00000024372f7210 */ /* 0x000fc60007f1e0ff */
[----:B------:R-:W4:Y:S02]  /*1010*/  LDG.E R56, desc[UR8][R56.64] ;  /* 0x0000000838387981 */ /* 0x000f24000c1e1900 */
[----:B------:R-:W-:Y:S01]  /*1020*/  IMAD.X R48, R52, 0x1, R7, P0 ;  /* 0x0000000134307824 */ /* 0x000fe200000e0607 */
[----:B------:R-:W-:-:S04]  /*1030*/  LEA R46, P0, R47, UR12, 0x2 ;  /* 0x0000000c2f2e7c11 */ /* 0x000fc8000f8010ff */
[----:B------:R-:W-:Y:S02]  /*1040*/  LEA.HI.X R47, R47, UR13, R48, 0x2, P0 ;  /* 0x0000000d2f2f7c11 */ /* 0x000fe400080f1430 */
[----:B------:R-:W-:-:S03]  /*1050*/  IADD3 R49, P0, PT, R55, R34, RZ ;  /* 0x0000002237317210 */ /* 0x000fc60007f1e0ff */
[----:B------:R0:W4:Y:S02]  /*1060*/  LDG.E R57, desc[UR8][R46.64] ;  /* 0x000000082e397981 */ /* 0x000124000c1e1900 */
[----:B0-----:R-:W-:Y:S01]  /*1070*/  IMAD.X R46, R52, 0x1, R8, P0 ;  /* 0x00000001342e7824 */ /* 0x001fe200000e0608 */
[C---:B------:R-:W-:Y:S01]  /*1080*/  LEA R48, P0, R49.reuse, UR12, 0x2 ;  /* 0x0000000c31307c11 */ /* 0x040fe2000f8010ff */
[----:B------:R0:W-:Y:S03]  /*1090*/  STL [UR6+0x20], R45 ;  /* 0x0000202dff007987 */ /* 0x0001e60008100806 */
[----:B------:R-:W-:Y:S02]  /*10a0*/  LEA.HI.X R49, R49, UR13, R46, 0x2, P0 ;  /* 0x0000000d31317c11 */ /* 0x000fe400080f142e */
[----:B0-----:R-:W-:-:S05]  /*10b0*/  IADD3 R45, P0, PT, R55, R40, RZ ;  /* 0x00000028372d7210 */ /* 0x001fca0007f1e0ff */
[----:B------:R-:W-:Y:S01]  /*10c0*/  IMAD.X R46, R52, 0x1, R5, P0 ;  /* 0x00000001342e7824 */ /* 0x000fe200000e0605 */
[----:B--2---:R0:W-:Y:S04]  /*10d0*/  STL [UR6+0x24], R59 ;  /* 0x0000243bff007987 */ /* 0x0041e80008100806 */
[----:B---3--:R1:W-:Y:S04]  /*10e0*/  STL [UR6+0x28], R44 ;  /* 0x0000282cff007987 */ /* 0x0083e80008100806 */
[----:B0-----:R0:W2:Y:S01]  /*10f0*/  LDG.E R59, desc[UR8][R48.64] ;  /* 0x00000008303b7981 */ /* 0x0010a2000c1e1900 */
[----:B-1----:R-:W-:-:S04]  /*1100*/  LEA R44, P0, R45, UR12, 0x2 ;  /* 0x0000000c2d2c7c11 */ /* 0x002fc8000f8010ff */
[----:B------:R-:W-:Y:S02]  /*1110*/  LEA.HI.X R45, R45, UR13, R46, 0x2, P0 ;  /* 0x0000000d2d2d7c11 */ /* 0x000fe400080f142e */
[----:B------:R-:W-:-:S04]  /*1120*/  IADD3 R47, P0, PT, R55, R32, RZ ;  /* 0x00000020372f7210 */ /* 0x000fc80007f1e0ff */
[----:B------:R-:W3:Y:S01]  /*1130*/  LDG.E R45, desc[UR8][R44.64] ;  /* 0x000000082c2d7981 */ /* 0x000ee2000c1e1900 */
[----:B0-----:R-:W-:Y:S01]  /*1140*/  IMAD.X R48, R52, 0x1, R9, P0 ;  /* 0x0000000134307824 */ /* 0x001fe200000e0609 */
[----:B------:R-:W-:-:S04]  /*1150*/  LEA R46, P0, R47, UR12, 0x2 ;  /* 0x0000000c2f2e7c11 */ /* 0x000fc8000f8010ff */
[----:B------:R-:W-:-:S05]  /*1160*/  LEA.HI.X R47, R47, UR13, R48, 0x2, P0 ;  /* 0x0000000d2f2f7c11 */ /* 0x000fca00080f1430 */
[----:B------:R0:W3:Y:S01]  /*1170*/  LDG.E R44, desc[UR8][R46.64] ;  /* 0x000000082e2c7981 */ /* 0x0000e2000c1e1900 */
[----:B------:R-:W-:-:S05]  /*1180*/  IADD3 R49, P0, PT, R55, R30, RZ ;  /* 0x0000001e37317210 */ /* 0x000fca0007f1e0ff */
[----:B0-----:R-:W-:Y:S01]  /*1190*/  IMAD.X R46, R52, 0x1, R10, P0 ;  /* 0x00000001342e7824 */ /* 0x001fe200000e060a */
[----:B------:R-:W-:-:S04]  /*11a0*/  LEA R48, P0, R49, UR12, 0x2 ;  /* 0x0000000c31307c11 */ /* 0x000fc8000f8010ff */
[----:B------:R-:W-:Y:S02]  /*11b0*/  LEA.HI.X R49, R49, UR13, R46, 0x2, P0 ;  /* 0x0000000d31317c11 */ /* 0x000fe400080f142e */
[----:B------:R-:W-:Y:S01]  /*11c0*/  IADD3 R55, P0, PT, R55, R24, RZ ;  /* 0x0000001837377210 */ /* 0x000fe20007f1e0ff */
[----:B-----5:R0:W-:Y:S04]  /*11d0*/  STL [UR6+0x30], R53 ;  /* 0x00003035ff007987 */ /* 0x0201e80008100806 */
[----:B------:R1:W-:Y:S01]  /*11e0*/  STL [UR6+0x2c], R54 ;  /* 0x00002c36ff007987 */ /* 0x0003e20008100806 */
[----:B------:R-:W-:-:S03]  /*11f0*/  IMAD.X R52, R52, 0x1, R13, P0 ;  /* 0x0000000134347824 */ /* 0x000fc600000e060d */
[----:B0-----:R0:W5:Y:S01]  /*1200*/  LDG.E R53, desc[UR8][R48.64] ;  /* 0x0000000830357981 */ /* 0x001162000c1e1900 */
[----:B-1----:R-:W-:-:S04]  /*1210*/  LEA R54, P0, R55, UR12, 0x2 ;  /* 0x0000000c37367c11 */ /* 0x002fc8000f8010ff */
[----:B------:R-:W-:Y:S02]  /*1220*/  LEA.HI.X R55, R55, UR13, R52, 0x2, P0 ;  /* 0x0000000d37377c11 */ /* 0x000fe400080f1434 */
[----:B------:R-:W-:-:S03]  /*1230*/  IADD3 R47, P0, PT, R61, R42, RZ ;  /* 0x0000002a3d2f7210 */ /* 0x000fc60007f1e0ff */
[----:B------:R1:W5:Y:S02]  /*1240*/  LDG.E R52, desc[UR8][R54.64] ;  /* 0x0000000836347981 */ /* 0x000364000c1e1900 */
[----:B------:R-:W-:Y:S01]  /*1250*/  IMAD.X R46, R58, 0x1, R2, P0 ;  /* 0x000000013a2e7824 */ /* 0x000fe200000e0602 */
[----:B0-----:R-:W-:-:S05]  /*1260*/  IADD3 R49, P0, PT, R47, R38, RZ ;  /* 0x000000262f317210 */ /* 0x001fca0007f1e0ff */
[----:B-1----:R-:W-:Y:S01]  /*1270*/  IMAD.X R54, R46, 0x1, R6, P0 ;  /* 0x000000012e367824 */ /* 0x002fe200000e0606 */
[----:B------:R-:W-:-:S04]  /*1280*/  LEA R48, P0, R49, UR12, 0x2 ;  /* 0x0000000c31307c11 */ /* 0x000fc8000f8010ff */
[----:B------:R-:W-:Y:S01]  /*1290*/  LEA.HI.X R49, R49, UR13, R54, 0x2, P0 ;  /* 0x0000000d31317c11 */ /* 0x000fe200080f1436 */
[----:B------:R0:W-:Y:S04]  /*12a0*/  STL [UR6+0x34], R60 ;  /* 0x0000343cff007987 */ /* 0x0001e80008100806 */
[----:B0-----:R0:W5:Y:S01]  /*12b0*/  LDG.E R60, desc[UR8][R48.64] ;  /* 0x00000008303c7981 */ /* 0x001162000c1e1900 */
[----:B------:R-:W-:-:S03]  /*12c0*/  IADD3 R54, P0, PT, R47, R36, RZ ;  /* 0x000000242f367210 */ /* 0x000fc60007f1e0ff */
[----:B----4-:R1:W-:Y:S02]  /*12d0*/  STL [UR6+0x38], R56 ;  /* 0x00003838ff007987 */ /* 0x0103e40008100806 */
[----:B------:R-:W-:Y:S02]  /*12e0*/  IMAD.X R55, R46, 0x1, R7, P0 ;  /* 0x000000012e377824 */ /* 0x000fe400000e0607 */
[----:B------:R4:W-:Y:S01]  /*12f0*/  STL [UR6+0x3c], R57 ;  /* 0x00003c39ff007987 */ /* 0x0009e20008100806 */
[----:B-1----:R-:W-:-:S04]  /*1300*/  LEA R56, P0, R54, UR12, 0x2 ;  /* 0x0000000c36387c11 */ /* 0x002fc8000f8010ff */
[----:B----4-:R-:W-:Y:S02]  /*1310*/  LEA.HI.X R57, R54, UR13, R55, 0x2, P0 ;  /* 0x0000000d36397c11 */ /* 0x010fe400080f1437 */
[----:B------:R-:W-:-:S03]  /*1320*/  IADD3 R55, P0, PT, R47, R34, RZ ;  /* 0x000000222f377210 */ /* 0x000fc60007f1e0ff */
[----:B------:R-:W4:Y:S02]  /*1330*/  LDG.E R56, desc[UR8][R56.64] ;  /* 0x0000000838387981 */ /* 0x000f24000c1e1900 */
[----:B0-----:R-:W-:Y:S01]  /*1340*/  IMAD.X R48, R46, 0x1, R8, P0 ;  /* 0x000000012e307824 */ /* 0x001fe200000e0608 */
[----:B------:R-:W-:-:S04]  /*1350*/  LEA R54, P0, R55, UR12, 0x2 ;  /* 0x0000000c37367c11 */ /* 0x000fc8000f8010ff */
[----:B------:R-:W-:Y:S02]  /*1360*/  LEA.HI.X R55, R55, UR13, R48, 0x2, P0 ;  /* 0x0000000d37377c11 */ /* 0x000fe400080f1430 */
[----:B------:R-:W-:Y:S01]  /*1370*/  IADD3 R49, P0, PT, R47, R40, RZ ;  /* 0x000000282f317210 */ /* 0x000fe20007f1e0ff */
[----:B--2---:R0:W-:Y:S04]  /*1380*/  STL [UR6+0x40], R59 ;  /* 0x0000403bff007987 */ /* 0x0041e80008100806 */
[----:B0-----:R0:W2:Y:S02]  /*1390*/  LDG.E R59, desc[UR8][R54.64] ;  /* 0x00000008363b7981 */ /* 0x0010a4000c1e1900 */
[----:B0-----:R-:W-:Y:S01]  /*13a0*/  IMAD.X R54, R46, 0x1, R5, P0 ;  /* 0x000000012e367824 */ /* 0x001fe200000e0605 */
[----:B------:R-:W-:-:S04]  /*13b0*/  LEA R48, P0, R49, UR12, 0x2 ;  /* 0x0000000c31307c11 */ /* 0x000fc8000f8010ff */
[----:B------:R-:W-:-:S05]  /*13c0*/  LEA.HI.X R49, R49, UR13, R54, 0x2, P0 ;  /* 0x0000000d31317c11 */ /* 0x000fca00080f1436 */
[----:B------:R0:W2:Y:S04]  /*13d0*/  LDG.E R57, desc[UR8][R48.64] ;  /* 0x0000000830397981 */ /* 0x0000a8000c1e1900 */
[----:B---3--:R1:W-:Y:S02]  /*13e0*/  STL [UR6+0x44], R45 ;  /* 0x0000442dff007987 */ /* 0x0083e40008100806 */
[----:B-1----:R-:W-:Y:S02]  /*13f0*/  IADD3 R45, P0, PT, R47, R32, RZ ;  /* 0x000000202f2d7210 */ /* 0x002fe40007f1e0ff */
[----:B------:R1:W-:Y:S03]  /*1400*/  STL [UR6+0x48], R44 ;  /* 0x0000482cff007987 */ /* 0x0003e60008100806 */
[----:B0-----:R-:W-:Y:S01]  /*1410*/  IMAD.X R48, R46, 0x1, R9, P0 ;  /* 0x000000012e307824 */ /* 0x001fe200000e0609 */
[----:B-1----:R-:W-:-:S04]  /*1420*/  LEA R44, P0, R45, UR12, 0x2 ;  /* 0x0000000c2d2c7c11 */ /* 0x002fc8000f8010ff */
[----:B------:R-:W-:Y:S02]  /*1430*/  LEA.HI.X R45, R45, UR13, R48, 0x2, P0 ;  /* 0x0000000d2d2d7c11 */ /* 0x000fe400080f1430 */
[----:B------:R-:W-:-:S03]  /*1440*/  IADD3 R54, P0, PT, R47, R30, RZ ;  /* 0x0000001e2f367210 */ /* 0x000fc60007f1e0ff */
[----:B------:R0:W3:Y:S02]  /*1450*/  LDG.E R55, desc[UR8][R44.64] ;  /* 0x000000082c377981 */ /* 0x0000e4000c1e1900 */
[----:B0-----:R-:W-:Y:S01]  /*1460*/  IMAD.X R45, R46, 0x1, R10, P0 ;  /* 0x000000012e2d7824 */ /* 0x001fe200000e060a */
[----:B------:R-:W-:-:S04]  /*1470*/  LEA R48, P0, R54, UR12, 0x2 ;  /* 0x0000000c36307c11 */ /* 0x000fc8000f8010ff */
[----:B------:R-:W-:Y:S02]  /*1480*/  LEA.HI.X R49, R54, UR13, R45, 0x2, P0 ;  /* 0x0000000d36317c11 */ /* 0x000fe400080f142d */
[----:B------:R-:W-:-:S03]  /*1490*/  IADD3 R47, P0, PT, R47, R24, RZ ;  /* 0x000000182f2f7210 */ /* 0x000fc60007f1e0ff */
[----:B------:R-:W3:Y:S02]  /*14a0*/  LDG.E R54, desc[UR8][R48.64] ;  /* 0x0000000830367981 */ /* 0x000ee4000c1e1900 */
[----:B------:R-:W-:Y:S01]  /*14b0*/  IMAD.X R44, R46, 0x1, R13, P0 ;  /* 0x000000012e2c7824 */ /* 0x000fe200000e060d */
[----:B------:R-:W-:-:S04]  /*14c0*/  LEA R46, P0, R47, UR12, 0x2 ;  /* 0x0000000c2f2e7c11 */ /* 0x000fc8000f8010ff */
[----:B------:R-:W-:Y:S02]  /*14d0*/  LEA.HI.X R47, R47, UR13, R44, 0x2, P0 ;  /* 0x0000000d2f2f7c11 */ /* 0x000fe400080f142c */
[----:B------:R-:W-:Y:S01]  /*14e0*/  IADD3 R45, P0, PT, R61, R18, RZ ;  /* 0x000000123d2d7210 */ /* 0x000fe20007f1e0ff */
[----:B-----5:R0:W-:Y:S04]  /*14f0*/  STL [UR6+0x4c], R53 ;  /* 0x00004c35ff007987 */ /* 0x0201e80008100806 */
[----:B------:R-:W-:Y:S01]  /*1500*/  IMAD.X R44, R58, 0x1, R50, P0 ;  /* 0x000000013a2c7824 */ /* 0x000fe200000e0632 */
[----:B0-----:R0:W5:Y:S02]  /*1510*/  LDG.E R53, desc[UR8][R46.64] ;  /* 0x000000082e357981 */ /* 0x001164000c1e1900 */
[----:B0-----:R-:W-:-:S05]  /*1520*/  IADD3 R46, P0, PT, R45, R38, RZ ;  /* 0x000000262d2e7210 */ /* 0x001fca0007f1e0ff */
        /* <DEDUP_REMOVED lines=10> */
[----:B0-----:R0:W5:Y:S02]  /*15d0*/  LDG.E R60, desc[UR8][R46.64] ;  /* 0x000000082e3c7981 */ /* 0x001164000c1e1900 */
[----:B0-----:R-:W-:-:S05]  /*15e0*/  IADD3 R46, P0, PT, R45, R34, RZ ;  /* 0x000000222d2e7210 */ /* 0x001fca0007f1e0ff */
[----:B------:R-:W-:Y:S01]  /*15f0*/  IMAD.X R47, R44, 0x1, R8, P0 ;  /* 0x000000012c2f7824 */ /* 0x000fe200000e0608 */
[----:B------:R-:W-:-:S04]  /*1600*/  LEA R48, P0, R46, UR12, 0x2 ;  /* 0x0000000c2e307c11 */ /* 0x000fc8000f8010ff */
[----:B------:R-:W-:Y:S02]  /*1610*/  LEA.HI.X R49, R46, UR13, R47, 0x2, P0 ;  /* 0x0000000d2e317c11 */ /* 0x000fe400080f142f */
[----:B------:R-:W-:Y:S01]  /*1620*/  IADD3 R46, P0, PT, R45, R40, RZ ;  /* 0x000000282d2e7210 */ /* 0x000fe20007f1e0ff */
[----:B----4-:R0:W-:Y:S04]  /*1630*/  STL [UR6+0x58], R56 ;  /* 0x00005838ff007987 */ /* 0x0101e80008100806 */
[----:B------:R-:W-:Y:S01]  /*1640*/  IMAD.X R47, R44, 0x1, R5, P0 ;  /* 0x000000012c2f7824 */ /* 0x000fe200000e0605 */
[C---:B0-----:R-:W-:Y:S01]  /*1650*/  LEA R56, P0, R46.reuse, UR12, 0x2 ;  /* 0x0000000c2e387c11 */ /* 0x041fe2000f8010ff */
[----:B--2---:R0:W-:Y:S04]  /*1660*/  STL [UR6+0x5c], R59 ;  /* 0x00005c3bff007987 */ /* 0x0041e80008100806 */
[----:B0-----:R0:W2:Y:S04]  /*1670*/  LDG.E R59, desc[UR8][R48.64] ;  /* 0x00000008303b7981 */ /* 0x0010a8000c1e1900 */
[----:B------:R1:W-:Y:S02]  /*1680*/  STL [UR6+0x60], R57 ;  /* 0x00006039ff007987 */ /* 0x0003e40008100806 */
[----:B-1----:R-:W-:-:S02]  /*1690*/  LEA.HI.X R57, R46, UR13, R47, 0x2, P0 ;  /* 0x0000000d2e397c11 */ /* 0x002fc400080f142f */
[----:B------:R-:W-:-:S03]  /*16a0*/  IADD3 R47, P0, PT, R45, R32, RZ ;  /* 0x000000202d2f7210 */ /* 0x000fc60007f1e0ff */
[----:B------:R-:W4:Y:S02]  /*16b0*/  LDG.E R56, desc[UR8][R56.64] ;  /* 0x0000000838387981 */ /* 0x000f24000c1e1900 */
        /* <DEDUP_REMOVED lines=11> */
[----:B------:R-:W-:Y:S01]  /*1770*/  IMAD.X R57, R44, 0x1, R13, P0 ;  /* 0x000000012c397824 */ /* 0x000fe200000e060d */
[C---:B------:R-:W-:Y:S01]  /*1780*/  LEA R44, P0, R45.reuse, UR12, 0x2 ;  /* 0x0000000c2d2c7c11 */ /* 0x040fe2000f8010ff */
[----:B0-----:R-:W3:Y:S03]  /*1790*/  LDG.E R54, desc[UR8][R48.64] ;  /* 0x0000000830367981 */ /* 0x001ee6000c1e1900 */
[----:B------:R-:W-:-:S02]  /*17a0*/  LEA.HI.X R45, R45, UR13, R57, 0x2, P0 ;  /* 0x0000000d2d2d7c11 */ /* 0x000fc400080f1439 */
[----:B------:R-:W-:-:S03]  /*17b0*/  IADD3 R47, P0, PT, R61, R16, RZ ;  /* 0x000000103d2f7210 */ /* 0x000fc60007f1e0ff */
[----:B------:R0:W3:Y:S02]  /*17c0*/  LDG.E R57, desc[UR8][R44.64] ;  /* 0x000000082c397981 */ /* 0x0000e4000c1e1900 */
[----:B------:R-:W-:Y:S01]  /*17d0*/  IMAD.X R46, R58, 0x1, R51, P0 ;  /* 0x000000013a2e7824 */ /* 0x000fe200000e0633 */
[----:B0-----:R-:W-:-:S05]  /*17e0*/  IADD3 R44, P0, PT, R47, R38, RZ ;  /* 0x000000262f2c7210 */ /* 0x001fca0007f1e0ff */
[----:B------:R-:W-:Y:S01]  /*17f0*/  IMAD.X R49, R46, 0x1, R6, P0 ;  /* 0x000000012e317824 */ /* 0x000fe200000e0606 */
[----:B------:R-:W-:-:S04]  /*1800*/  LEA R48, P0, R44, UR12, 0x2 ;  /* 0x0000000c2c307c11 */ /* 0x000fc8000f8010ff */
[----:B------:R-:W-:Y:S02]  /*1810*/  LEA.HI.X R49, R44, UR13, R49, 0x2, P0 ;  /* 0x0000000d2c317c11 */ /* 0x000fe400080f1431 */
[----:B------:R-:W-:Y:S01]  /*1820*/  IADD3 R45, P0, PT, R47, R36, RZ ;  /* 0x000000242f2d7210 */ /* 0x000fe20007f1e0ff */
[----:B-----5:R0:W-:Y:S04]  /*1830*/  STL [UR6+0x6c], R53 ;  /* 0x00006c35ff007987 */ /* 0x0201e80008100806 */
[----:B------:R-:W5:Y:S01]  /*1840*/  LDG.E R49, desc[UR8][R48.64] ;  /* 0x0000000830317981 */ /* 0x000f62000c1e1900 */
[----:B0-----:R-:W-:Y:S01]  /*1850*/  IMAD.X R53, R46, 0x1, R7, P0 ;  /* 0x000000012e357824 */ /* 0x001fe200000e0607 */
[----:B------:R-:W-:-:S04]  /*1860*/  LEA R44, P0, R45, UR12, 0x2 ;  /* 0x0000000c2d2c7c11 */ /* 0x000fc8000f8010ff */
[----:B------:R-:W-:Y:S02]  /*1870*/  LEA.HI.X R45, R45, UR13, R53, 0x2, P0 ;  /* 0x0000000d2d2d7c11 */ /* 0x000fe400080f1435 */
[----:B------:R-:W-:Y:S01]  /*1880*/  IADD3 R53, P0, PT, R47, R34, RZ ;  /* 0x000000222f357210 */ /* 0x000fe20007f1e0ff */
[----:B------:R-:W-:Y:S04]  /*1890*/  STL [UR6+0x70], R52 ;  /* 0x00007034ff007987 */ /* 0x000fe80008100806 */
[----:B------:R0:W-:Y:S04]  /*18a0*/  STL [UR6+0x74], R60 ;  /* 0x0000743cff007987 */ /* 0x0001e80008100806 */
[----:B0-----:R0:W5:Y:S02]  /*18b0*/  LDG.E R60, desc[UR8][R44.64] ;  /* 0x000000082c3c7981 */ /* 0x001164000c1e1900 */
[----:B0-----:R-:W-:Y:S01]  /*18c0*/  IMAD.X R44, R46, 0x1, R8, P0 ;  /* 0x000000012e2c7824 */ /* 0x001fe200000e0608 */
[----:B------:R-:W-:-:S04]  /*18d0*/  LEA R52, P0, R53, UR12, 0x2 ;  /* 0x0000000c35347c11 */ /* 0x000fc8000f8010ff */
[----:B------:R-:W-:-:S05]  /*18e0*/  LEA.HI.X R53, R53, UR13, R44, 0x2, P0 ;  /* 0x0000000d35357c11 */ /* 0x000fca00080f142c */
[----:B------:R0:W5:Y:S01]  /*18f0*/  LDG.E R48, desc[UR8][R52.64] ;  /* 0x0000000834307981 */ /* 0x000162000c1e1900 */
[----:B------:R-:W-:-:S05]  /*1900*/  IADD3 R45, P0, PT, R47, R40, RZ ;  /* 0x000000282f2d7210 */ /* 0x000fca0007f1e0ff */
[----:B0-----:R-:W-:Y:S01]  /*1910*/  IMAD.X R52, R46, 0x1, R5, P0 ;  /* 0x000000012e347824 */ /* 0x001fe200000e0605 */
[----:B------:R-:W-:-:S04]  /*1920*/  LEA R44, P0, R45, UR12, 0x2 ;  /* 0x0000000c2d2c7c11 */ /* 0x000fc8000f8010ff */
[----:B------:R-:W-:Y:S01]  /*1930*/  LEA.HI.X R45, R45, UR13, R52, 0x2, P0 ;  /* 0x0000000d2d2d7c11 */ /* 0x000fe200080f1434 */
[----:B--2---:R0:W-:Y:S04]  /*1940*/  STL [UR6+0x78], R59 ;  /* 0x0000783bff007987 */ /* 0x0041e80008100806 */
[----:B0-----:R0:W2:Y:S02]  /*1950*/  LDG.E R59, desc[UR8][R44.64] ;  /* 0x000000082c3b7981 */ /* 0x0010a4000c1e1900 */
[----:B0-----:R-:W-:-:S05]  /*1960*/  IADD3 R44, P0, PT, R47, R32, RZ ;  /* 0x000000202f2c7210 */ /* 0x001fca0007f1e0ff */
[----:B------:R-:W-:Y:S01]  /*1970*/  IMAD.X R45, R46, 0x1, R9, P0 ;  /* 0x000000012e2d7824 */ /* 0x000fe200000e0609 */
[C---:B------:R-:W-:Y:S01]  /*1980*/  LEA R52, P0, R44.reuse, UR12, 0x2 ;  /* 0x0000000c2c347c11 */ /* 0x040fe2000f8010ff */
[----:B----4-:R0:W-:Y:S03]  /*1990*/  STL [UR6+0x7c], R56 ;  /* 0x00007c38ff007987 */ /* 0x0101e60008100806 */
[----:B------:R-:W-:Y:S02]  /*19a0*/  LEA.HI.X R53, R44, UR13, R45, 0x2, P0 ;  /* 0x0000000d2c357c11 */ /* 0x000fe400080f142d */
[----:B0-----:R-:W-:-:S03]  /*19b0*/  IADD3 R56, P0, PT, R47, R30, RZ ;  /* 0x0000001e2f387210 */ /* 0x001fc60007f1e0ff */
[----:B------:R0:W4:Y:S01]  /*19c0*/  LDG.E R52, desc[UR8][R52.64] ;  /* 0x0000000834347981 */ /* 0x000122000c1e1900 */
        /* <DEDUP_REMOVED lines=8> */
[----:B------:R1:W4:Y:S04]  /*1a50*/  LDG.E R56, desc[UR8][R44.64] ;  /* 0x000000082c387981 */ /* 0x000328000c1e1900 */
[----:B------:R-:W-:Y:S01]  /*1a60*/  IMAD.X R58, R58, 0x1, R11, P0 ;  /* 0x000000013a3a7824 */ /* 0x000fe200000e060b */
[----:B0-----:R-:W-:Y:S01]  /*1a70*/  IADD3 R53, P0, PT, R61, R38, RZ ;  /* 0x000000263d357210 */ /* 0x001fe20007f1e0ff */
[----:B---3--:R0:W-:Y:S04]  /*1a80*/  STL [UR6+0x80], R55 ;  /* 0x00008037ff007987 */ /* 0x0081e80008100806 */
[----:B0-----:R-:W3:Y:S04]  /*1a90*/  LDG.E R55, desc[UR8][R46.64] ;  /* 0x000000082e377981 */ /* 0x001ee8000c1e1900 */
[----:B------:R0:W-:Y:S02]  /*1aa0*/  STL [UR6+0x84], R54 ;  /* 0x00008436ff007987 */ /* 0x0001e40008100806 */
        /* <DEDUP_REMOVED lines=9> */
[----:B------:R0:W3:Y:S02]  /*1b40*/  LDG.E R53, desc[UR8][R46.64] ;  /* 0x000000082e357981 */ /* 0x0000e4000c1e1900 */
[----:B0-----:R-:W-:Y:S01]  /*1b50*/  IMAD.X R46, R58, 0x1, R8, P0 ;  /* 0x000000013a2e7824 */ /* 0x001fe200000e0608 */
[----:B------:R-:W-:-:S04]  /*1b60*/  LEA R44, P0, R45, UR12, 0x2 ;  /* 0x0000000c2d2c7c11 */ /* 0x000fc8000f8010ff */
[----:B------:R-:W-:Y:S01]  /*1b70*/  LEA.HI.X R45, R45, UR13, R46, 0x2, P0 ;  /* 0x0000000d2d2d7c11 */ /* 0x000fe200080f142e */
[----:B------:R0:W-:Y:S04]  /*1b80*/  STL [UR6+0x88], R57 ;  /* 0x00008839ff007987 */ /* 0x0001e80008100806 */
[----:B0-----:R0:W3:Y:S02]  /*1b90*/  LDG.E R57, desc[UR8][R44.64] ;  /* 0x000000082c397981 */ /* 0x0010e4000c1e1900 */
[----:B0-----:R-:W-:-:S05]  /*1ba0*/  IADD3 R44, P0, PT, R61, R40, RZ ;  /* 0x000000283d2c7210 */ /* 0x001fca0007f1e0ff */
[----:B------:R-:W-:Y:S01]  /*1bb0*/  IMAD.X R45, R58, 0x1, R5, P0 ;  /* 0x000000013a2d7824 */ /* 0x000fe200000e0605 */
[C---:B------:R-:W-:Y:S01]  /*1bc0*/  LEA R46, P0, R44.reuse, UR12, 0x2 ;  /* 0x0000000c2c2e7c11 */ /* 0x040fe2000f8010ff */
[----:B-----5:R0:W-:Y:S03]  /*1bd0*/  STL [UR6+0x8c], R49 ;  /* 0x00008c31ff007987 */ /* 0x0201e60008100806 */
[----:B------:R-:W-:Y:S02]  /*1be0*/  LEA.HI.X R47, R44, UR13, R45, 0x2, P0 ;  /* 0x0000000d2c2f7c11 */ /* 0x000fe400080f142d */
[----:B0-----:R-:W-:Y:S01]  /*1bf0*/  IADD3 R49, P0, PT, R61, R32, RZ ;  /* 0x000000203d317210 */ /* 0x001fe20007f1e0ff */
[----:B------:R0:W-:Y:S04]  /*1c00*/  STL [UR6+0x94], R48 ;  /* 0x00009430ff007987 */ /* 0x0001e80008100806 */
[----:B------:R-:W-:Y:S01]  /*1c10*/  IMAD.X R44, R58, 0x1, R9, P0 ;  /* 0x000000013a2c7824 */ /* 0x000fe200000e0609 */
[----:B0-----:R-:W-:-:S04]  /*1c20*/  LEA R48, P0, R49, UR12, 0x2 ;  /* 0x0000000c31307c11 */ /* 0x001fc8000f8010ff */
[----:B------:R-:W-:Y:S02]  /*1c30*/  LEA.HI.X R49, R49, UR13, R44, 0x2, P0 ;  /* 0x0000000d31317c11 */ /* 0x000fe400080f142c */
[C---:B------:R-:W-:Y:S01]  /*1c40*/  IADD3 R45, P0, PT, R61.reuse, R30, RZ ;  /* 0x0000001e3d2d7210 */ /* 0x040fe20007f1e0ff */
[----:B------:R0:W-:Y:S01]  /*1c50*/  STL [UR6+0x90], R60 ;  /* 0x0000903cff007987 */ /* 0x0001e20008100806 */
[----:B------:R-:W-:-:S03]  /*1c60*/  IADD3 R61, P1, PT, R61, R24, RZ ;  /* 0x000000183d3d7210 */ /* 0x000fc60007f3e0ff */
[----:B------:R-:W5:Y:S04]  /*1c70*/  LDG.E R49, desc[UR8][R48.64] ;  /* 0x0000000830317981 */ /* 0x000f68000c1e1900 */
[----:B0-----:R0:W5:Y:S02]  /*1c80*/  LDG.E R60, desc[UR8][R46.64] ;  /* 0x000000082e3c7981 */ /* 0x001164000c1e1900 */
[C---:B0-----:R-:W-:Y:S01]  /*1c90*/  IMAD.X R46, R58.reuse, 0x1, R10, P0 ;  /* 0x000000013a2e7824 */ /* 0x041fe200000e060a */
[----:B------:R-:W-:Y:S01]  /*1ca0*/  LEA R44, P0, R45, UR12, 0x2 ;  /* 0x0000000c2d2c7c11 */ /* 0x000fe2000f8010ff */
[----:B------:R-:W-:-:S03]  /*1cb0*/  IMAD.X R58, R58, 0x1, R13, P1 ;  /* 0x000000013a3a7824 */ /* 0x000fc600008e060d */
[----:B------:R-:W-:Y:S02]  /*1cc0*/  LEA.HI.X R45, R45, UR13, R46, 0x2, P0 ;  /* 0x0000000d2d2d7c11 */ /* 0x000fe400080f142e */
[----:B------:R-:W-:-:S03]  /*1cd0*/  LEA R46, P0, R61, UR12, 0x2 ;  /* 0x0000000c3d2e7c11 */ /* 0x000fc6000f8010ff */
[----:B------:R-:W5:Y:S01]  /*1ce0*/  LDG.E R44, desc[UR8][R44.64] ;  /* 0x000000082c2c7981 */ /* 0x000f62000c1e1900 */
[----:B------:R-:W-:-:S05]  /*1cf0*/  LEA.HI.X R47, R61, UR13, R58, 0x2, P0 ;  /* 0x0000000d3d2f7c11 */ /* 0x000fca00080f143a */
[----:B------:R-:W5:Y:S01]  /*1d00*/  LDG.E R46, desc[UR8][R46.64] ;  /* 0x000000082e2e7981 */ /* 0x000f62000c1e1900 */
[----:B------:R-:W-:-:S04]  /*1d10*/  UIADD3 UR5, UPT, UPT, UR5, 0x1, URZ ;  /* 0x0000000105057890 */ /* 0x000fc8000fffe0ff */
[----:B------:R-:W-:Y:S02]  /*1d20*/  UISETP.NE.AND UP0, UPT, UR5, 0x4, UPT ;  /* 0x000000040500788c */ /* 0x000fe4000bf05270 */
[----:B------:R-:W-:Y:S01]  /*1d30*/  UIADD3 UR4, UPT, UPT, UR4, 0x31, URZ ;  /* 0x0000003104047890 */ /* 0x000fe2000fffe0ff */
[----:B--2---:R0:W-:Y:S04]  /*1d40*/  STL [UR6+0x98], R59 ;  /* 0x0000983bff007987 */ /* 0x0041e80008100806 */
[----:B----4-:R0:W-:Y:S04]  /*1d50*/  STL [UR6+0x9c], R52 ;  /* 0x00009c34ff007987 */ /* 0x0101e80008100806 */
[----:B------:R0:W-:Y:S04]  /*1d60*/  STL [UR6+0xa0], R56 ;  /* 0x0000a038ff007987 */ /* 0x0001e80008100806 */
[----:B---3--:R0:W-:Y:S04]  /*1d70*/  STL [UR6+0xa4], R55 ;  /* 0x0000a437ff007987 */ /* 0x0081e80008100806 */
[----:B------:R0:W-:Y:S04]  /*1d80*/  STL [UR6+0xa8], R54 ;  /* 0x0000a836ff007987 */ /* 0x0001e80008100806 */
[----:B------:R0:W-:Y:S04]  /*1d90*/  STL [UR6+0xac], R53 ;  /* 0x0000ac35ff007987 */ /* 0x0001e80008100806 */
[----:B------:R0:W-:Y:S04]  /*1da0*/  STL [UR6+0xb0], R57 ;  /* 0x0000b039ff007987 */ /* 0x0001e80008100806 */
[----:B-----5:R0:W-:Y:S04]  /*1db0*/  STL [UR6+0xb8], R49 ;  /* 0x0000b831ff007987 */ /* 0x0201e80008100806 */
[----:B------:R0:W-:Y:S04]  /*1dc0*/  STL [UR6+0xb4], R60 ;  /* 0x0000b43cff007987 */ /* 0x0001e80008100806 */
[----:B------:R0:W-:Y:S04]  /*1dd0*/  STL [UR6+0xbc], R44 ;  /* 0x0000bc2cff007987 */ /* 0x0001e80008100806 */
[----:B------:R0:W-:Y:S01]  /*1de0*/  STL [UR6+0xc0], R46 ;  /* 0x0000c02eff007987 */ /* 0x0001e20008100806 */
[----:B------:R-:W-:Y:S05]  /*1df0*/  BRA.U UP0, `(.L_x_82) ;  /* 0xffffffe900f47547 */ /* 0x000fea000b83ffff */
[----:B------:R-:W-:Y:S01]  /*1e00*/  VIADD R22, R1, 0x20 ;  /* 0x0000002001167836 */ /* 0x000fe20000000000 */
[----:B------:R-:W-:Y:S01]  /*1e10*/  PRMT R2, RZ, 0x7610, R2 ;  /* 0x00007610ff027816 */ /* 0x000fe20000000002 */
[----:B------:R-:W-:Y:S01]  /*1e20*/  UMOV UR4, URZ ;  /* 0x000000ff00047c82 */ /* 0x000fe20008000000 */
[----:B------:R-:W-:Y:S01]  /*1e30*/  PRMT R5, RZ, 0x7610, R5 ;  /* 0x00007610ff057816 */ /* 0x000fe20000000005 */
[----:B------:R-:W-:-:S06]  /*1e40*/  UMOV UR6, 0x156 ;  /* 0x0000015600067882 */ /* 0x000fcc0000000000 */
.L_x_88:
        /* <DEDUP_REMOVED lines=11> */
.L_x_84:
        /* <DEDUP_REMOVED lines=76> */
.L_x_83:
        /* <DEDUP_REMOVED lines=48> */
.L_x_86:
        /* <DEDUP_REMOVED lines=32> */
.L_x_87:
        /* <DEDUP_REMOVED lines=20> */
.L_x_85:
        /* <DEDUP_REMOVED lines=21> */
.L_x_89:
[----:B------:R-:W5:Y:S01]  /*2b50*/  LDL R5, [R1+0x2ac] ;  /* 0x0002ac0001057983 */ /* 0x000f620000100800 */
[----:B------:R-:W0:Y:S02]  /*2b60*/  LDCU.64 UR4, c[0x0][0x388] ;  /* 0x00007100ff0477ac */ /* 0x000e240008000a00 */
[----:B0-----:R-:W-:-:S04]  /*2b70*/  LEA R2, P0, R3, UR4, 0x2 ;  /* 0x0000000403027c11 */ /* 0x001fc8000f8010ff */
[----:B------:R-:W-:-:S05]  /*2b80*/  LEA.HI.X R3, R3, UR5, R4, 0x2, P0 ;  /* 0x0000000503037c11 */ /* 0x000fca00080f1404 */
[----:B-----5:R-:W-:Y:S01]  /*2b90*/  STG.E desc[UR8][R2.64], R5 ;  /* 0x0000000502007986 */ /* 0x020fe2000c101908 */
[----:B------:R-:W-:Y:S05]  /*2ba0*/  EXIT ;  /* 0x000000000000794d */ /* 0x000fea0003800000 */
.L_x_90:
        /* <DEDUP_REMOVED lines=13> */
.L_x_117:


//--------------------- .text.median_general_kernel3d_float_5 --------------------------
	.section	.text.median_general_kernel3d_float_5,"ax",@progbits
	.align	128
        .global         median_general_kernel3d_float_5
        .type           median_general_kernel3d_float_5,@function
        .size           median_general_kernel3d_float_5,(.L_x_118 - median_general_kernel3d_float_5)
        .other          median_general_kernel3d_float_5,@"STO_CUDA_ENTRY STV_DEFAULT"
median_general_kernel3d_float_5:
.text.median_general_kernel3d_float_5:
        /* <DEDUP_REMOVED lines=119> */
.L_x_91:
        /* <DEDUP_REMOVED lines=18> */
[----:B------:R-:W2:Y:S01]  /*0890*/  LDG.E R42, desc[UR8][R36.64] ;  /* 0x00000008242a7981 */ /* 0x000ea2000c1e1900 */
[C---:B------:R-:W-:Y:S02]  /*08a0*/  IADD3 R32, P0, PT, R33.reuse, R16, RZ ;  /* 0x0000001021207210 */ /* 0x040fe40007f1e0ff */
[----:B------:R-:W-:-:S03]  /*08b0*/  IADD3 R33, P1, PT, R33, R14, RZ ;  /* 0x0000000e21217210 */ /* 0x000fc60007f3e0ff */
[----:B------:R-:W-:Y:S01]  /*08c0*/  IMAD.X R35, R40, 0x1, R9, P0 ;  /* 0x0000000128237824 */ /* 0x000fe200000e0609 */
[----:B------:R-:W-:Y:S01]  /*08d0*/  LEA R34, P0, R32, UR12, 0x2 ;  /* 0x0000000c20227c11 */ /* 0x000fe2000f8010ff */
[----:B------:R-:W-:-:S03]  /*08e0*/  IMAD.X R44, R40, 0x1, R10, P1 ;  /* 0x00000001282c7824 */ /* 0x000fc600008e060a */
[----:B------:R-:W-:Y:S02]  /*08f0*/  LEA.HI.X R35, R32, UR13, R35, 0x2, P0 ;  /* 0x0000000d20237c11 */ /* 0x000fe400080f1423 */
[----:B------:R-:W-:-:S03]  /*0900*/  LEA R32, P0, R33, UR12, 0x2 ;  /* 0x0000000c21207c11 */ /* 0x000fc6000f8010ff */
[----:B------:R-:W3:Y:S01]  /*0910*/  LDG.E R43, desc[UR8][R34.64] ;  /* 0x00000008222b7981 */ /* 0x000ee2000c1e1900 */
[----:B------:R-:W-:-:S05]  /*0920*/  LEA.HI.X R33, R33, UR13, R44, 0x2, P0 ;  /* 0x0000000d21217c11 */ /* 0x000fca00080f142c */
[----:B------:R0:W4:Y:S02]  /*0930*/  LDG.E R35, desc[UR8][R32.64] ;  /* 0x0000000820237981 */ /* 0x000124000c1e1900 */
[----:B0-----:R-:W-:-:S05]  /*0940*/  IMAD.IADD R33, R45, 0x1, R26 ;  /* 0x000000012d217824 */ /* 0x001fca00078e021a */
[----:B------:R-:W-:-:S05]  /*0950*/  IADD3 R37, P0, PT, R33, R20, RZ ;  /* 0x0000001421257210 */ /* 0x000fca0007f1e0ff */
        /* <DEDUP_REMOVED lines=9> */
[----:B------:R-:W-:-:S05]  /*09f0*/  IADD3 RZ, P0, PT, R45, R24, RZ ;  /* 0x000000182dff7210 */ /* 0x000fca0007f1e0ff */
[----:B------:R-:W-:Y:S01]  /*0a00*/  IMAD.X R40, R41, 0x1, R11, P0 ;  /* 0x0000000129287824 */ /* 0x000fe200000e060b */
[----:B--2---:R0:W-:Y:S04]  /*0a10*/  STL [UR6], R42 ;  /* 0x0000002aff007987 */ /* 0x0041e80008100806 */
[----:B0-----:R0:W2:Y:S02]  /*0a20*/  LDG.E R42, desc[UR8][R32.64] ;  /* 0x00000008202a7981 */ /* 0x0010a4000c1e1900 */
[----:B0-----:R-:W-:-:S05]  /*0a30*/  IMAD.IADD R33, R45, 0x1, R24 ;  /* 0x000000012d217824 */ /* 0x001fca00078e0218 */
[----:B------:R-:W-:-:S05]  /*0a40*/  IADD3 R36, P0, PT, R33, R18, RZ ;  /* 0x0000001221247210 */ /* 0x000fca0007f1e0ff */
[----:B------:R-:W-:Y:S01]  /*0a50*/  IMAD.X R37, R40, 0x1, R7, P0 ;  /* 0x0000000128257824 */ /* 0x000fe200000e0607 */
[C---:B------:R-:W-:Y:S01]  /*0a60*/  LEA R34, P0, R36.reuse, UR12, 0x2 ;  /* 0x0000000c24227c11 */ /* 0x040fe2000f8010ff */
[----:B----4-:R0:W-:Y:S03]  /*0a70*/  STL [UR6+0xc], R35 ;  /* 0x00000c23ff007987 */ /* 0x0101e60008100806 */
[----:B0-----:R-:W-:-:S05]  /*0a80*/  LEA.HI.X R35, R36, UR13, R37, 0x2, P0 ;  /* 0x0000000d24237c11 */ /* 0x001fca00080f1425 */
[----:B------:R-:W4:Y:S01]  /*0a90*/  LDG.E R34, desc[UR8][R34.64] ;  /* 0x0000000822227981 */ /* 0x000f22000c1e1900 */
[----:B------:R-:W-:-:S05]  /*0aa0*/  IADD3 R32, P0, PT, R33, R16, RZ ;  /* 0x0000001021207210 */ /* 0x000fca0007f1e0ff */
[----:B------:R-:W-:Y:S01]  /*0ab0*/  IMAD.X R37, R40, 0x1, R9, P0 ;  /* 0x0000000128257824 */ /* 0x000fe200000e0609 */
[----:B------:R-:W-:-:S04]  /*0ac0*/  LEA R36, P0, R32, UR12, 0x2 ;  /* 0x0000000c20247c11 */ /* 0x000fc8000f8010ff */
[----:B------:R-:W-:Y:S02]  /*0ad0*/  LEA.HI.X R37, R32, UR13, R37, 0x2, P0 ;  /* 0x0000000d20257c11 */ /* 0x000fe400080f1425 */
[----:B------:R-:W-:Y:S01]  /*0ae0*/  IADD3 R33, P0, PT, R33, R14, RZ ;  /* 0x0000000e21217210 */ /* 0x000fe20007f1e0ff */
[----:B---3--:R0:W-:Y:S04]  /*0af0*/  STL [UR6+0x4], R43 ;  /* 0x0000042bff007987 */ /* 0x0081e80008100806 */
[----:B------:R1:W3:Y:S01]  /*0b00*/  LDG.E R36, desc[UR8][R36.64] ;  /* 0x0000000824247981 */ /* 0x0002e2000c1e1900 */
[----:B0-----:R-:W-:Y:S01]  /*0b10*/  IMAD.X R43, R40, 0x1, R10, P0 ;  /* 0x00000001282b7824 */ /* 0x001fe200000e060a */
[----:B------:R-:W-:Y:S01]  /*0b20*/  LEA R32, P0, R33, UR12, 0x2 ;  /* 0x0000000c21207c11 */ /* 0x000fe2000f8010ff */
[----:B-1----:R-:W-:-:S03]  /*0b30*/  IMAD.IADD R37, R45, 0x1, R24 ;  /* 0x000000012d257824 */ /* 0x002fc600078e0218 */
[----:B------:R-:W-:Y:S02]  /*0b40*/  LEA.HI.X R33, R33, UR13, R43, 0x2, P0 ;  /* 0x0000000d21217c11 */ /* 0x000fe400080f142b */
[----:B------:R-:W-:Y:S01]  /*0b50*/  IADD3 R35, P0, PT, R37, R20, RZ ;  /* 0x0000001425237210 */ /* 0x000fe20007f1e0ff */
[----:B-----5:R0:W-:Y:S04]  /*0b60*/  STL [UR6+0x8], R44 ;  /* 0x0000082cff007987 */ /* 0x0201e80008100806 */
[----:B------:R1:W5:Y:S01]  /*0b70*/  LDG.E R43, desc[UR8][R32.64] ;  /* 0x00000008202b7981 */ /* 0x000362000c1e1900 */
[----:B0-----:R-:W-:-:S03]  /*0b80*/  IMAD.X R44, R40, 0x1, R5, P0 ;  /* 0x00000001282c7824 */ /* 0x001fc600000e0605 */
[----:B--2---:R-:W-:Y:S04]  /*0b90*/  STL [UR6+0x10], R42 ;  /* 0x0000102aff007987 */ /* 0x004fe80008100806 */
[----:B----4-:R0:W-:Y:S02]  /*0ba0*/  STL [UR6+0x14], R34 ;  /* 0x00001422ff007987 */ /* 0x0101e40008100806 */
[----:B0-----:R-:W-:-:S04]  /*0bb0*/  LEA R34, P0, R35, UR12, 0x2 ;  /* 0x0000000c23227c11 */ /* 0x001fc8000f8010ff */
[----:B------:R-:W-:Y:S02]  /*0bc0*/  LEA.HI.X R35, R35, UR13, R44, 0x2, P0 ;  /* 0x0000000d23237c11 */ /* 0x000fe400080f142c */
[----:B------:R-:W-:-:S03]  /*0bd0*/  IADD3 R37, P0, PT, R37, R12, RZ ;  /* 0x0000000c25257210 */ /* 0x000fc60007f1e0ff */
[----:B------:R-:W2:Y:S02]  /*0be0*/  LDG.E R44, desc[UR8][R34.64] ;  /* 0x00000008222c7981 */ /* 0x000ea4000c1e1900 */
[----:B------:R-:W-:Y:S01]  /*0bf0*/  IMAD.X R40, R40, 0x1, R38, P0 ;  /* 0x0000000128287824 */ /* 0x000fe200000e0626 */
[----:B-1----:R-:W-:-:S04]  /*0c00*/  LEA R32, P0, R37, UR12, 0x2 ;  /* 0x0000000c25207c11 */ /* 0x002fc8000f8010ff */
[----:B------:R-:W-:Y:S02]  /*0c10*/  LEA.HI.X R33, R37, UR13, R40, 0x2, P0 ;  /* 0x0000000d25217c11 */ /* 0x000fe400080f1428 */
[----:B------:R-:W-:-:S03]  /*0c20*/  IADD3 RZ, P0, PT, R45, R30, RZ ;  /* 0x0000001e2dff7210 */ /* 0x000fc60007f1e0ff */
[----:B------:R0:W4:Y:S02]  /*0c30*/  LDG.E R42, desc[UR8][R32.64] ;  /* 0x00000008202a7981 */ /* 0x000124000c1e1900 */
[----:B------:R-:W-:Y:S02]  /*0c40*/  IMAD.X R40, R41, 0x1, R2, P0 ;  /* 0x0000000129287824 */ /* 0x000fe400000e0602 */
[----:B0-----:R-:W-:-:S05]  /*0c50*/  IMAD.IADD R33, R45, 0x1, R30 ;  /* 0x000000012d217824 */ /* 0x001fca00078e021e */
[----:B------:R-:W-:-:S05]  /*0c60*/  IADD3 R35, P0, PT, R33, R18, RZ ;  /* 0x0000001221237210 */ /* 0x000fca0007f1e0ff */
[----:B------:R-:W-:Y:S01]  /*0c70*/  IMAD.X R37, R40, 0x1, R7, P0 ;  /* 0x0000000128257824 */ /* 0x000fe200000e0607 */
[----:B------:R-:W-:-:S04]  /*0c80*/  LEA R34, P0, R35, UR12, 0x2 ;  /* 0x0000000c23227c11 */ /* 0x000fc8000f8010ff */
[----:B------:R-:W-:-:S05]  /*0c90*/  LEA.HI.X R35, R35, UR13, R37, 0x2, P0 ;  /* 0x0000000d23237c11 */ /* 0x000fca00080f1425 */
[----:B------:R-:W4:Y:S01]  /*0ca0*/  LDG.E R34, desc[UR8][R34.64] ;  /* 0x0000000822227981 */ /* 0x000f22000c1e1900 */
[----:B------:R-:W-:-:S03]  /*0cb0*/  IADD3 R32, P0, PT, R33, R16, RZ ;  /* 0x0000001021207210 */ /* 0x000fc60007f1e0ff */
[----:B---3--:R0:W-:Y:S02]  /*0cc0*/  STL [UR6+0x18], R36 ;  /* 0x00001824ff007987 */ /* 0x0081e40008100806 */
[----:B------:R-:W-:Y:S01]  /*0cd0*/  IMAD.X R37, R40, 0x1, R9, P0 ;  /* 0x0000000128257824 */ /* 0x000fe200000e0609 */
[----:B0-----:R-:W-:-:S04]  /*0ce0*/  LEA R36, P0, R32, UR12, 0x2 ;  /* 0x0000000c20247c11 */ /* 0x001fc8000f8010ff */
[----:B------:R-:W-:Y:S02]  /*0cf0*/  LEA.HI.X R37, R32, UR13, R37, 0x2, P0 ;  /* 0x0000000d20257c11 */ /* 0x000fe400080f1425 */
[----:B------:R-:W-:Y:S01]  /*0d00*/  IADD3 R33, P0, PT, R33, R14, RZ ;  /* 0x0000000e21217210 */ /* 0x000fe20007f1e0ff */
[----:B-----5:R0:W-:Y:S04]  /*0d10*/  STL [UR6+0x20], R43 ;  /* 0x0000202bff007987 */ /* 0x0201e80008100806 */
[----:B------:R-:W3:Y:S01]  /*0d20*/  LDG.E R37, desc[UR8][R36.64] ;  /* 0x0000000824257981 */ /* 0x000ee2000c1e1900 */
[----:B0-----:R-:W-:Y:S01]  /*0d30*/  IMAD.X R43, R40, 0x1, R10, P0 ;  /* 0x00000001282b7824 */ /* 0x001fe200000e060a */
[----:B------:R-:W-:-:S04]  /*0d40*/  LEA R32, P0, R33, UR12, 0x2 ;  /* 0x0000000c21207c11 */ /* 0x000fc8000f8010ff */
[----:B------:R-:W-:-:S05]  /*0d50*/  LEA.HI.X R33, R33, UR13, R43, 0x2, P0 ;  /* 0x0000000d21217c11 */ /* 0x000fca00080f142b */
[----:B------:R0:W5:Y:S02]  /*0d60*/  LDG.E R43, desc[UR8][R32.64] ;  /* 0x00000008202b7981 */ /* 0x000164000c1e1900 */
[----:B0-----:R-:W-:-:S05]  /*0d70*/  IMAD.IADD R33, R45, 0x1, R30 ;  /* 0x000000012d217824 */ /* 0x001fca00078e021e */
[----:B------:R-:W-:Y:S01]  /*0d80*/  IADD3 R35, P0, PT, R33, R20, RZ ;  /* 0x0000001421237210 */ /* 0x000fe20007f1e0ff */
[----:B--2---:R0:W-:Y:S04]  /*0d90*/  STL [UR6+0x1c], R44 ;  /* 0x00001c2cff007987 */ /* 0x0041e80008100806 */
[----:B0-----:R-:W-:Y:S01]  /*0da0*/  IMAD.X R44, R40, 0x1, R5, P0 ;  /* 0x00000001282c7824 */ /* 0x001fe200000e0605 */
[----:B----4-:R0:W-:Y:S02]  /*0db0*/  STL [UR6+0x28], R34 ;  /* 0x00002822ff007987 */ /* 0x0101e40008100806 */
[----:B0-----:R-:W-:-:S04]  /*0dc0*/  LEA R34, P0, R35, UR12, 0x2 ;  /* 0x0000000c23227c11 */ /* 0x001fc8000f8010ff */
[----:B------:R-:W-:-:S05]  /*0dd0*/  LEA.HI.X R35, R35, UR13, R44, 0x2, P0 ;  /* 0x0000000d23237c11 */ /* 0x000fca00080f142c */
[----:B------:R0:W2:Y:S01]  /*0de0*/  LDG.E R36, desc[UR8][R34.64] ;  /* 0x0000000822247981 */ /* 0x0000a2000c1e1900 */
[----:B------:R-:W-:-:S05]  /*0df0*/  IADD3 R44, P0, PT, R33, R12, RZ ;  /* 0x0000000c212c7210 */ /* 0x000fca0007f1e0ff */
[----:B------:R-:W-:Y:S01]  /*0e00*/  IMAD.X R40, R40, 0x1, R38, P0 ;  /* 0x0000000128287824 */ /* 0x000fe200000e0626 */
[----:B------:R-:W-:-:S04]  /*0e10*/  LEA R32, P0, R44, UR12, 0x2 ;  /* 0x0000000c2c207c11 */ /* 0x000fc8000f8010ff */
[----:B------:R-:W-:Y:S01]  /*0e20*/  LEA.HI.X R33, R44, UR13, R40, 0x2, P0 ;  /* 0x0000000d2c217c11 */ /* 0x000fe200080f1428 */
[C---:B0-----:R-:W-:Y:S01]  /*0e30*/  IMAD.IADD R35, R45.reuse, 0x1, R22 ;  /* 0x000000012d237824 */ /* 0x041fe200078e0216 */
[----:B------:R-:W-:Y:S01]  /*0e40*/  IADD3 RZ, P0, PT, R45, R22, RZ ;  /* 0x000000162dff7210 */ /* 0x000fe20007f1e0ff */
[----:B------:R0:W-:Y:S04]  /*0e50*/  STL [UR6+0x24], R42 ;  /* 0x0000242aff007987 */ /* 0x0001e80008100806 */
[----:B------:R-:W-:Y:S01]  /*0e60*/  IMAD.X R40, R41, 0x1, R39, P0 ;  /* 0x0000000129287824 */ /* 0x000fe200000e0627 */
[----:B------:R-:W-:Y:S01]  /*0e70*/  IADD3 R34, P0, PT, R35, R18, RZ ;  /* 0x0000001223227210 */ /* 0x000fe20007f1e0ff */
[----:B------:R1:W4:Y:S04]  /*0e80*/  LDG.E R44, desc[UR8][R32.64] ;  /* 0x00000008202c7981 */ /* 0x000328000c1e1900 */
[----:B-----5:R5:W-:Y:S01]  /*0e90*/  STL [UR6+0x34], R43 ;  /* 0x0000342bff007987 */ /* 0x020be20008100806 */
[----:B-1----:R-:W-:Y:S01]  /*0ea0*/  IMAD.X R33, R40, 0x1, R7, P0 ;  /* 0x0000000128217824 */ /* 0x002fe200000e0607 */
[----:B0-----:R-:W-:-:S04]  /*0eb0*/  LEA R42, P0, R34, UR12, 0x2 ;  /* 0x0000000c222a7c11 */ /* 0x001fc8000f8010ff */
[----:B-----5:R-:W-:Y:S02]  /*0ec0*/  LEA.HI.X R43, R34, UR13, R33, 0x2, P0 ;  /* 0x0000000d222b7c11 */ /* 0x020fe400080f1421 */
[----:B------:R-:W-:-:S03]  /*0ed0*/  IADD3 R33, P0, PT, R35, R16, RZ ;  /* 0x0000001023217210 */ /* 0x000fc60007f1e0ff */
[----:B------:R-:W5:Y:S02]  /*0ee0*/  LDG.E R42, desc[UR8][R42.64] ;  /* 0x000000082a2a7981 */ /* 0x000f64000c1e1900 */
        /* <DEDUP_REMOVED lines=8> */
[----:B------:R-:W-:Y:S01]  /*0f70*/  LEA.HI.X R35, R35, UR13, R32, 0x2, P0 ;  /* 0x0000000d23237c11 */ /* 0x000fe200080f1420 */
[----:B--2---:R0:W-:Y:S04]  /*0f80*/  STL [UR6+0x30], R36 ;  /* 0x00003024ff007987 */ /* 0x0041e80008100806 */
[----:B0-----:R0:W2:Y:S02]  /*0f90*/  LDG.E R36, desc[UR8][R34.64] ;  /* 0x0000000822247981 */ /* 0x0010a4000c1e1900 */
[----:B0-----:R-:W-:-:S05]  /*0fa0*/  IMAD.IADD R35, R45, 0x1, R22 ;  /* 0x000000012d237824 */ /* 0x001fca00078e0216 */
[----:B------:R-:W-:-:S05]  /*0fb0*/  IADD3 R43, P0, PT, R35, R20, RZ ;  /* 0x00000014232b7210 */ /* 0x000fca0007f1e0ff */
[----:B------:R-:W-:Y:S01]  /*0fc0*/  IMAD.X R34, R40, 0x1, R5, P0 ;  /* 0x0000000128227824 */ /* 0x000fe200000e0605 */
[----:B------:R-:W-:-:S04]  /*0fd0*/  LEA R32, P0, R43, UR12, 0x2 ;  /* 0x0000000c2b207c11 */ /* 0x000fc8000f8010ff */
[----:B------:R-:W-:-:S05]  /*0fe0*/  LEA.HI.X R33, R43, UR13, R34, 0x2, P0 ;  /* 0x0000000d2b217c11 */ /* 0x000fca00080f1422 */
[----:B------:R0:W2:Y:S02]  /*0ff0*/  LDG.E R43, desc[UR8][R32.64] ;  /* 0x00000008202b7981 */ /* 0x0000a4000c1e1900 */
[----:B0-----:R-:W-:-:S05]  /*1000*/  IADD3 R32, P0, PT, R35, R12, RZ ;  /* 0x0000000c23207210 */ /* 0x001fca0007f1e0ff */
[----:B------:R-:W-:Y:S01]  /*1010*/  IMAD.X R40, R40, 0x1, R38, P0 ;  /* 0x0000000128287824 */ /* 0x000fe200000e0626 */
[----:B------:R-:W-:-:S04]  /*1020*/  LEA R34, P0, R32, UR12, 0x2 ;  /* 0x0000000c20227c11 */ /* 0x000fc8000f8010ff */
[----:B------:R-:W-:Y:S02]  /*1030*/  LEA.HI.X R35, R32, UR13, R40, 0x2, P0 ;  /* 0x0000000d20237c11 */ /* 0x000fe400080f1428 */
[----:B------:R-:W-:Y:S01]  /*1040*/  IADD3 R45, P0, PT, R45, R28, RZ ;  /* 0x0000001c2d2d7210 */ /* 0x000fe20007f1e0ff */
[----:B-----5:R0:W-:Y:S04]  /*1050*/  STL [UR6+0x3c], R42 ;  /* 0x00003c2aff007987 */ /* 0x0201e80008100806 */
[----:B----4-:R1:W-:Y:S01]  /*1060*/  STL [UR6+0x38], R44 ;  /* 0x0000382cff007987 */ /* 0x0103e20008100806 */
[----:B0-----:R-:W-:Y:S01]  /*1070*/  IMAD.X R42, R41, 0x1, R6, P0 ;  /* 0x00000001292a7824 */ /* 0x001fe200000e0606 */
[C---:B------:R-:W-:Y:S02]  /*1080*/  IADD3 RZ, P0, PT, R45.reuse, R18, RZ ;  /* 0x000000122dff7210 */ /* 0x040fe40007f1e0ff */
[----:B------:R0:W4:Y:S01]  /*1090*/  LDG.E R40, desc[UR8][R34.64] ;  /* 0x0000000822287981 */ /* 0x000122000c1e1900 */
[----:B-1----:R-:W-:-:S02]  /*10a0*/  IMAD.IADD R44, R45, 0x1, R18 ;  /* 0x000000012d2c7824 */ /* 0x002fc400078e0212 */
[----:B------:R-:W-:-:S03]  /*10b0*/  IMAD.X R41, R42, 0x1, R7, P0 ;  /* 0x000000012a297824 */ /* 0x000fc600000e0607 */
[----:B------:R-:W-:-:S04]  /*10c0*/  LEA R32, P0, R44, UR12, 0x2 ;  /* 0x0000000c2c207c11 */ /* 0x000fc8000f8010ff */
[----:B------:R-:W-:Y:S01]  /*10d0*/  LEA.HI.X R33, R44, UR13, R41, 0x2, P0 ;  /* 0x0000000d2c217c11 */ /* 0x000fe200080f1429 */
[C---:B------:R-:W-:Y:S01]  /*10e0*/  IMAD.IADD R44, R45.reuse, 0x1, R16 ;  /* 0x000000012d2c7824 */ /* 0x040fe200078e0210 */
[----:B------:R-:W-:-:S03]  /*10f0*/  IADD3 RZ, P0, PT, R45, R16, RZ ;  /* 0x000000102dff7210 */ /* 0x000fc60007f1e0ff */
[----:B------:R1:W5:Y:S02]  /*1100*/  LDG.E R41, desc[UR8][R32.64] ;  /* 0x0000000820297981 */ /* 0x000364000c1e1900 */
[----:B0-----:R-:W-:Y:S01]  /*1110*/  IMAD.X R35, R42, 0x1, R9, P0 ;  /* 0x000000012a237824 */ /* 0x001fe200000e0609 */
[----:B------:R-:W-:-:S04]  /*1120*/  LEA R34, P0, R44, UR12, 0x2 ;  /* 0x0000000c2c227c11 */ /* 0x000fc8000f8010ff */
[----:B------:R-:W-:Y:S02]  /*1130*/  LEA.HI.X R35, R44, UR13, R35, 0x2, P0 ;  /* 0x0000000d2c237c11 */ /* 0x000fe400080f1423 */
[C---:B------:R-:W-:Y:S01]  /*1140*/  IADD3 RZ, P0, PT, R45.reuse, R20, RZ ;  /* 0x000000142dff7210 */ /* 0x040fe20007f1e0ff */
[C---:B-1----:R-:W-:Y:S01]  /*1150*/  IMAD.IADD R33, R45.reuse, 0x1, R20 ;  /* 0x000000012d217824 */ /* 0x042fe200078e0214 */
[----:B---3--:R-:W-:Y:S03]  /*1160*/  STL [UR6+0x40], R37 ;  /* 0x00004025ff007987 */ /* 0x008fe60008100806 */
[----:B------:R-:W-:Y:S01]  /*1170*/  IMAD.X R32, R42, 0x1, R5, P0 ;  /* 0x000000012a207824 */ /* 0x000fe200000e0605 */
[----:B------:R0:W3:Y:S02]  /*1180*/  LDG.E R44, desc[UR8][R34.64] ;  /* 0x00000008222c7981 */ /* 0x0000e4000c1e1900 */
[----:B0-----:R-:W-:-:S02]  /*1190*/  IMAD.IADD R34, R45, 0x1, R14 ;  /* 0x000000012d227824 */ /* 0x001fc400078e020e */
[----:B--2---:R0:W-:Y:S02]  /*11a0*/  STL [UR6+0x48], R36 ;  /* 0x00004824ff007987 */ /* 0x0041e40008100806 */
[----:B0-----:R-:W-:-:S04]  /*11b0*/  LEA R36, P0, R33, UR12, 0x2 ;  /* 0x0000000c21247c11 */ /* 0x001fc8000f8010ff */
[----:B------:R-:W-:Y:S02]  /*11c0*/  LEA.HI.X R37, R33, UR13, R32, 0x2, P0 ;  /* 0x0000000d21257c11 */ /* 0x000fe400080f1420 */
[C---:B------:R-:W-:Y:S02]  /*11d0*/  IADD3 RZ, P0, PT, R45.reuse, R14, RZ ;  /* 0x0000000e2dff7210 */ /* 0x040fe40007f1e0ff */
[----:B------:R-:W-:Y:S02]  /*11e0*/  IADD3 R45, P1, PT, R45, R12, RZ ;  /* 0x0000000c2d2d7210 */ /* 0x000fe40007f3e0ff */
[----:B------:R-:W2:Y:S01]  /*11f0*/  LDG.E R37, desc[UR8][R36.64] ;  /* 0x0000000824257981 */ /* 0x000ea2000c1e1900 */
[----:B------:R-:W-:Y:S01]  /*1200*/  IMAD.X R33, R42, 0x1, R10, P0 ;  /* 0x000000012a217824 */ /* 0x000fe200000e060a */
[----:B------:R-:W-:Y:S01]  /*1210*/  LEA R32, P0, R34, UR12, 0x2 ;  /* 0x0000000c22207c11 */ /* 0x000fe2000f8010ff */
[----:B------:R-:W-:-:S03]  /*1220*/  IMAD.X R42, R42, 0x1, R38, P1 ;  /* 0x000000012a2a7824 */ /* 0x000fc600008e0626 */
[----:B------:R-:W-:Y:S02]  /*1230*/  LEA.HI.X R33, R34, UR13, R33, 0x2, P0 ;  /* 0x0000000d22217c11 */ /* 0x000fe400080f1421 */
[----:B------:R-:W-:-:S03]  /*1240*/  LEA R34, P0, R45, UR12, 0x2 ;  /* 0x0000000c2d227c11 */ /* 0x000fc6000f8010ff */
[----:B------:R-:W2:Y:S01]  /*1250*/  LDG.E R32, desc[UR8][R32.64] ;  /* 0x0000000820207981 */ /* 0x000ea2000c1e1900 */
[----:B------:R-:W-:-:S05]  /*1260*/  LEA.HI.X R35, R45, UR13, R42, 0x2, P0 ;  /* 0x0000000d2d237c11 */ /* 0x000fca00080f142a */
[----:B------:R-:W2:Y:S04]  /*1270*/  LDG.E R34, desc[UR8][R34.64] ;  /* 0x0000000822227981 */ /* 0x000ea8000c1e1900 */
[----:B------:R0:W-:Y:S01]  /*1280*/  STL [UR6+0x44], R43 ;  /* 0x0000442bff007987 */ /* 0x0001e20008100806 */
[----:B------:R-:W-:-:S04]  /*1290*/  UIADD3 UR5, UPT, UPT, UR5, 0x1, URZ ;  /* 0x0000000105057890 */ /* 0x000fc8000fffe0ff */
[----:B------:R-:W-:Y:S01]  /*12a0*/  UISETP.NE.AND UP0, UPT, UR5, 0x3, UPT ;  /* 0x000000030500788c */ /* 0x000fe2000bf05270 */
[----:B----4-:R0:W-:Y:S04]  /*12b0*/  STL [UR6+0x4c], R40 ;  /* 0x00004c28ff007987 */ /* 0x0101e80008100806 */
[----:B-----5:R0:W-:Y:S04]  /*12c0*/  STL [UR6+0x50], R41 ;  /* 0x00005029ff007987 */ /* 0x0201e80008100806 */
[----:B---3--:R0:W-:Y:S01]  /*12d0*/  STL [UR6+0x54], R44 ;  /* 0x0000542cff007987 */ /* 0x0081e20008100806 */
[----:B------:R-:W-:-:S03]  /*12e0*/  UIADD3 UR4, UPT, UPT, UR4, 0x19, URZ ;  /* 0x0000001904047890 */ /* 0x000fc6000fffe0ff */
[----:B--2---:R0:W-:Y:S04]  /*12f0*/  STL [UR6+0x58], R37 ;  /* 0x00005825ff007987 */ /* 0x0041e80008100806 */
        /* <DEDUP_REMOVED lines=8> */
.L_x_97:
        /* <DEDUP_REMOVED lines=11> */
.L_x_93:
        /* <DEDUP_REMOVED lines=76> */
.L_x_92:
        /* <DEDUP_REMOVED lines=48> */
.L_x_95:
        /* <DEDUP_REMOVED lines=32> */
.L_x_96:
        /* <DEDUP_REMOVED lines=20> */
.L_x_94:
        /* <DEDUP_REMOVED lines=9> */
[----:B--2---:R-:W-:Y:S02]  /*1fc0*/  SHF.L.U64.HI R8, R3, 0x2, R4 ;  /* 0x0000000203087819 */ /* 0x004fe40000010204 */
[----:B------:R-:W2:Y:S02]  /*1fd0*/  LDL R3, [R1+0xf8] ;  /* 0x0000f80001037983 */ /* 0x000ea40000100800 */
[----:B-----5:R-:W-:-:S04]  /*1fe0*/  IADD3 R6, P0, PT, R5, UR12, RZ ;  /* 0x0000000c05067c10 */ /* 0x020fc8000ff1e0ff */
[----:B------:R-:W-:-:S05]  /*1ff0*/  IADD3.X R7, PT, PT, R8, UR13, RZ, P0, !PT ;  /* 0x0000000d08077c10 */ /* 0x000fca00087fe4ff */
[----:B------:R-:W2:Y:S01]  /*2000*/  LDG.E R0, desc[UR8][R6.64] ;  /* 0x0000000806007981 */ /* 0x000ea2000c1e1900 */
[----:B------:R-:W-:-:S04]  /*2010*/  IADD3 R4, P1, PT, R5, UR14, RZ ;  /* 0x0000000e05047c10 */ /* 0x000fc8000ff3e0ff */
[----:B------:R-:W-:Y:S01]  /*2020*/  IADD3.X R5, PT, PT, R8, UR15, RZ, P1, !PT ;  /* 0x0000000f08057c10 */ /* 0x000fe20008ffe4ff */
[----:B--2---:R-:W-:-:S05]  /*2030*/  FADD R2, R0, -R3 ;  /* 0x8000000300027221 */ /* 0x004fca0000000000 */
[----:B------:R-:W-:-:S04]  /*2040*/  FSETP.GE.AND P0, PT, |R2|, UR4, PT ;  /* 0x0000000402007c0b */ /* 0x000fc8000bf06200 */
[----:B------:R-:W-:-:S05]  /*2050*/  FSEL R0, R0, R3, !P0 ;  /* 0x0000000300007208 */ /* 0x000fca0004000000 */
[----:B------:R-:W-:Y:S01]  /*2060*/  STG.E desc[UR8][R4.64], R0 ;  /* 0x0000000004007986 */ /* 0x000fe2000c101908 */
[----:B------:R-:W-:Y:S05]  /*2070*/  EXIT ;  /* 0x000000000000794d */ /* 0x000fea0003800000 */
.L_x_98:
[----:B------:R-:W5:Y:S01]  /*2080*/  LDL R5, [R1+0xf8] ;  /* 0x0000f80001057983 */ /* 0x000f620000100800 */
[----:B------:R-:W0:Y:S02]  /*2090*/  LDCU.64 UR4, c[0x0][0x388] ;  /* 0x00007100ff0477ac */ /* 0x000e240008000a00 */
[----:B0-----:R-:W-:-:S04]  /*20a0*/  LEA R2, P0, R3, UR4, 0x2 ;  /* 0x0000000403027c11 */ /* 0x001fc8000f8010ff */
[----:B------:R-:W-:-:S05]  /*20b0*/  LEA.HI.X R3, R3, UR5, R4, 0x2, P0 ;  /* 0x0000000503037c11 */ /* 0x000fca00080f1404 */
[----:B-----5:R-:W-:Y:S01]  /*20c0*/  STG.E desc[UR8][R2.64], R5 ;  /* 0x0000000502007986 */ /* 0x020fe2000c101908 */
[----:B------:R-:W-:Y:S05]  /*20d0*/  EXIT ;  /* 0x000000000000794d */ /* 0x000fea0003800000 */
.L_x_99:
        /* <DEDUP_REMOVED lines=10> */
.L_x_118:


//--------------------- .text.median_general_kernel3d_float_3 --------------------------
	.section	.text.median_general_kernel3d_float_3,"ax",@progbits
	.align	128
        .global         median_general_kernel3d_float_3
        .type           median_general_kernel3d_float_3,@function
        .size           median_general_kernel3d_float_3,(.L_x_119 - median_general_kernel3d_float_3)
        .other          median_general_kernel3d_float_3,@"STO_CUDA_ENTRY STV_DEFAULT"
median_general_kernel3d_float_3:
.text.median_general_kernel3d_float_3:
        /* <DEDUP_REMOVED lines=23> */
[----:B------:R-:W0:Y:S01]  /*0170*/  LDCU.64 UR12, c[0x0][0x380] ;  /* 0x00007000ff0c77ac */ /* 0x000e220008000a00 */
[----:B------:R-:W-:Y:S02]  /*0180*/  ISETP.NE.AND P2, PT, R14, RZ, PT ;  /* 0x000000ff0e00720c */ /* 0x000fe40003f45270 */
[----:B------:R-:W-:Y:S01]  /*0190*/  ISETP.GE.U32.AND P1, PT, R4, UR10, PT ;  /* 0x0000000a04007c0c */ /* 0x000fe2000bf26070 */
[----:B------:R-:W-:Y:S01]  /*01a0*/  IMAD.X R2, RZ, RZ, -0x1, P0 ;  /* 0xffffffffff027424 */ /* 0x000fe200000e06ff */
[----:B------:R-:W-:Y:S01]  /*01b0*/  IADD3 R10, P0, PT, R23, 0x1, RZ ;  /* 0x00000001170a7810 */ /* 0x000fe20007f1e0ff */
[----:B------:R-:W-:Y:S01]  /*01c0*/  UIMAD UR4, UR11, UR10, URZ ;  /* 0x0000000a0b0472a4 */ /* 0x000fe2000f8e02ff */
[----:B------:R-:W-:Y:S01]  /*01d0*/  IADD3 R0, P3, PT, R9, -0x1, RZ ;  /* 0xffffffff09007810 */ /* 0x000fe20007f7e0ff */
[----:B------:R-:W1:Y:S01]  /*01e0*/  LDCU.64 UR8, c[0x0][0x358] ;  /* 0x00006b00ff0877ac */ /* 0x000e620008000a00 */
[C---:B------:R-:W-:Y:S01]  /*01f0*/  ISETP.GE.U32.AND.EX P1, PT, R2.reuse, RZ, PT, P1 ;  /* 0x000000ff0200720c */ /* 0x040fe20003f26110 */
[----:B------:R-:W-:Y:S01]  /*0200*/  IMAD.X R5, RZ, RZ, RZ, P0 ;  /* 0x000000ffff057224 */ /* 0x000fe200000e06ff */
[----:B------:R-:W-:Y:S01]  /*0210*/  SEL R3, RZ, 0xffffffff, !P2 ;  /* 0xffffffffff037807 */ /* 0x000fe20005000000 */
[----:B------:R-:W-:Y:S01]  /*0220*/  USHF.R.S32.HI UR6, URZ, 0x1f, UR4 ;  /* 0x0000001fff067899 */ /* 0x000fe20008011404 */
[----:B------:R-:W-:-:S02]  /*0230*/  SEL R2, R2, RZ, !P1 ;  /* 0x000000ff02027207 */ /* 0x000fc40004800000 */
[----:B------:R-:W-:Y:S01]  /*0240*/  ISETP.GE.U32.AND P2, PT, R10, UR10, PT ;  /* 0x0000000a0a007c0c */ /* 0x000fe2000bf46070 */
[----:B------:R-:W-:Y:S01]  /*0250*/  USHF.R.S32.HI UR10, URZ, 0x1f, UR4 ;  /* 0x0000001fff0a7899 */ /* 0x000fe20008011404 */
[----:B------:R-:W-:Y:S01]  /*0260*/  ISETP.GE.U32.AND P0, PT, R0, UR7, PT ;  /* 0x0000000700007c0c */ /* 0x000fe2000bf06070 */
[----:B------:R-:W-:Y:S01]  /*0270*/  IMAD R22, R2, UR11, RZ ;  /* 0x0000000b02167c24 */ /* 0x000fe2000f8e02ff */
[----:B------:R-:W-:Y:S01]  /*0280*/  IADD3 R16, P4, PT, R14, R3, RZ ;  /* 0x000000030e107210 */ /* 0x000fe20007f9e0ff */
[----:B------:R-:W-:Y:S01]  /*0290*/  IMAD.X R2, RZ, RZ, -0x1, P3 ;  /* 0xffffffffff027424 */ /* 0x000fe200018e06ff */
[----:B------:R-:W-:Y:S01]  /*02a0*/  ISETP.GE.U32.AND.EX P2, PT, R5, RZ, PT, P2 ;  /* 0x000000ff0500720c */ /* 0x000fe20003f46120 */
[----:B------:R-:W-:Y:S01]  /*02b0*/  IMAD R18, R9, UR6, RZ ;  /* 0x0000000609127c24 */ /* 0x000fe2000f8e02ff */
[----:B------:R-:W-:Y:S01]  /*02c0*/  SEL R25, R4, R23, !P1 ;  /* 0x0000001704197207 */ /* 0x000fe20004800000 */
[----:B------:R-:W-:Y:S01]  /*02d0*/  IMAD.X R17, RZ, RZ, R3, P4 ;  /* 0x000000ffff117224 */ /* 0x000fe200020e0603 */
[----:B------:R-:W-:-:S02]  /*02e0*/  ISETP.GE.U32.AND.EX P0, PT, R2, RZ, PT, P0 ;  /* 0x000000ff0200720c */ /* 0x000fc40003f06100 */
[----:B------:R-:W-:Y:S01]  /*02f0*/  SEL R3, R5, RZ, !P2 ;  /* 0x000000ff05037207 */ /* 0x000fe20005000000 */
[C---:B------:R-:W-:Y:S01]  /*0300*/  IMAD R22, R25.reuse, UR5, R22 ;  /* 0x0000000519167c24 */ /* 0x040fe2000f8e0216 */
[----:B------:R-:W-:Y:S01]  /*0310*/  SEL R2, R2, RZ, !P0 ;  /* 0x000000ff02027207 */ /* 0x000fe20004000000 */
[----:B------:R-:W-:Y:S01]  /*0320*/  IMAD.WIDE.U32 R6, R25, UR11, R16 ;  /* 0x0000000b19067c25 */ /* 0x000fe2000f8e0010 */
[----:B------:R-:W-:Y:S02]  /*0330*/  SEL R10, R10, R23, !P2 ;  /* 0x000000170a0a7207 */ /* 0x000fe40005000000 */
[----:B------:R-:W-:Y:S01]  /*0340*/  SEL R19, R0, R9, !P0 ;  /* 0x0000000900137207 */ /* 0x000fe20004000000 */
[----:B------:R-:W-:Y:S02]  /*0350*/  IMAD R3, R3, UR11, RZ ;  /* 0x0000000b03037c24 */ /* 0x000fe4000f8e02ff */
[----:B------:R-:W-:Y:S02]  /*0360*/  IMAD R2, R2, UR4, RZ ;  /* 0x0000000402027c24 */ /* 0x000fe4000f8e02ff */
[----:B------:R-:W-:-:S02]  /*0370*/  IMAD.IADD R7, R7, 0x1, R22 ;  /* 0x0000000107077824 */ /* 0x000fc400078e0216 */
[C---:B------:R-:W-:Y:S02]  /*0380*/  IMAD R13, R10.reuse, UR5, R3 ;  /* 0x000000050a0d7c24 */ /* 0x040fe4000f8e0203 */
[----:B------:R-:W-:-:S04]  /*0390*/  IMAD.WIDE.U32 R16, R10, UR11, R16 ;  /* 0x0000000b0a107c25 */ /* 0x000fc8000f8e0010 */
[----:B------:R-:W-:Y:S02]  /*03a0*/  IMAD R11, R19, UR10, R2 ;  /* 0x0000000a130b7c24 */ /* 0x000fe4000f8e0202 */
[----:B------:R-:W-:-:S04]  /*03b0*/  IMAD.WIDE.U32 R4, R9, UR4, R6 ;  /* 0x0000000409047c25 */ /* 0x000fc8000f8e0006 */
[----:B------:R-:W-:Y:S01]  /*03c0*/  IMAD.WIDE.U32 R2, R19, UR4, R6 ;  /* 0x0000000413027c25 */ /* 0x000fe2000f8e0006 */
[----:B0-----:R-:W-:-:S03]  /*03d0*/  LEA R30, P1, R4, UR12, 0x2 ;  /* 0x0000000c041e7c11 */ /* 0x001fc6000f8210ff */
[----:B------:R-:W-:Y:S01]  /*03e0*/  IMAD.IADD R17, R17, 0x1, R13 ;  /* 0x0000000111117824 */ /* 0x000fe200078e020d */
[----:B------:R-:W-:Y:S01]  /*03f0*/  LEA R28, P0, R2, UR12, 0x2 ;  /* 0x0000000c021c7c11 */ /* 0x000fe2000f8010ff */
[----:B------:R-:W-:Y:S02]  /*0400*/  IMAD.IADD R5, R18, 0x1, R5 ;  /* 0x0000000112057824 */ /* 0x000fe400078e0205 */
[----:B------:R-:W-:Y:S02]  /*0410*/  IMAD.IADD R3, R3, 0x1, R11 ;  /* 0x0000000103037824 */ /* 0x000fe400078e020b */
[----:B------:R-:W-:Y:S01]  /*0420*/  IMAD.WIDE.U32 R26, R19, UR4, R16 ;  /* 0x00000004131a7c25 */ /* 0x000fe2000f8e0010 */
[----:B------:R-:W-:Y:S02]  /*0430*/  LEA.HI.X R31, R4, UR13, R5, 0x2, P1 ;  /* 0x0000000d041f7c11 */ /* 0x000fe400088f1405 */
[----:B------:R-:W-:Y:S01]  /*0440*/  LEA.HI.X R29, R2, UR13, R3, 0x2, P0 ;  /* 0x0000000d021d7c11 */ /* 0x000fe200080f1403 */
[----:B------:R-:W-:Y:S01]  /*0450*/  IMAD.WIDE.U32 R20, R9, UR4, R16 ;  /* 0x0000000409147c25 */ /* 0x000fe2000f8e0010 */
[----:B------:R-:W-:-:S03]  /*0460*/  LEA R4, P0, R26, UR12, 0x2 ;  /* 0x0000000c1a047c11 */ /* 0x000fc6000f8010ff */
[----:B------:R-:W-:Y:S01]  /*0470*/  IMAD.IADD R5, R11, 0x1, R27 ;  /* 0x000000010b057824 */ /* 0x000fe200078e021b */
[----:B------:R-:W-:Y:S01]  /*0480*/  LEA R2, P1, R20, UR12, 0x2 ;  /* 0x0000000c14027c11 */ /* 0x000fe2000f8210ff */
[----:B------:R-:W-:Y:S02]  /*0490*/  IMAD.IADD R3, R18, 0x1, R21 ;  /* 0x0000000112037824 */ /* 0x000fe400078e0215 */
[----:B-1----:R-:W2:Y:S01]  /*04a0*/  LDG.E R21, desc[UR8][R30.64] ;  /* 0x000000081e157981 */ /* 0x002ea2000c1e1900 */
[----:B------:R-:W-:Y:S02]  /*04b0*/  LEA.HI.X R5, R26, UR13, R5, 0x2, P0 ;  /* 0x0000000d1a057c11 */ /* 0x000fe400080f1405 */
[----:B------:R-:W-:Y:S02]  /*04c0*/  LEA.HI.X R3, R20, UR13, R3, 0x2, P1 ;  /* 0x0000000d14037c11 */ /* 0x000fe400088f1403 */
[----:B------:R-:W2:Y:S04]  /*04d0*/  LDG.E R20, desc[UR8][R28.64] ;  /* 0x000000081c147981 */ /* 0x000ea8000c1e1900 */
[----:B------:R-:W3:Y:S04]  /*04e0*/  LDG.E R26, desc[UR8][R4.64] ;  /* 0x00000008041a7981 */ /* 0x000ee8000c1e1900 */
[----:B------:R0:W3:Y:S01]  /*04f0*/  LDG.E R27, desc[UR8][R2.64] ;  /* 0x00000008021b7981 */ /* 0x0000e2000c1e1900 */
[----:B------:R-:W-:-:S04]  /*0500*/  IADD3 R12, P1, PT, R9, 0x1, RZ ;  /* 0x00000001090c7810 */ /* 0x000fc80007f3e0ff */
[----:B------:R-:W-:Y:S01]  /*0510*/  ISETP.GE.U32.AND P0, PT, R12, UR7, PT ;  /* 0x000000070c007c0c */ /* 0x000fe2000bf06070 */
[----:B------:R-:W-:-:S05]  /*0520*/  IMAD.X R0, RZ, RZ, RZ, P1 ;  /* 0x000000ffff007224 */ /* 0x000fca00008e06ff */
[----:B------:R-:W-:-:S04]  /*0530*/  ISETP.GE.U32.AND.EX P0, PT, R0, RZ, PT, P0 ;  /* 0x000000ff0000720c */ /* 0x000fc80003f06100 */
[----:B------:R-:W-:Y:S02]  /*0540*/  SEL R0, R0, RZ, !P0 ;  /* 0x000000ff00007207 */ /* 0x000fe40004000000 */
[----:B------:R-:W-:-:S03]  /*0550*/  SEL R12, R12, R9, !P0 ;  /* 0x000000090c0c7207 */ /* 0x000fc60004000000 */
[----:B------:R-:W-:Y:S01]  /*0560*/  IMAD R15, R0, UR4, RZ ;  /* 0x00000004000f7c24 */ /* 0x000fe2000f8e02ff */
[----:B------:R-:W-:Y:S01]  /*0570*/  ISETP.NE.AND P0, PT, R14, RZ, PT ;  /* 0x000000ff0e00720c */ /* 0x000fe20003f05270 */
[----:B------:R-:W-:-:S04]  /*0580*/  IMAD.WIDE.U32 R6, R12, UR4, R6 ;  /* 0x000000040c067c25 */ /* 0x000fc8000f8e0006 */
[----:B------:R-:W-:Y:S01]  /*0590*/  IMAD R8, R12, UR10, R15 ;  /* 0x0000000a0c087c24 */ /* 0x000fe2000f8e020f */
[----:B0-----:R-:W-:Y:S01]  /*05a0*/  SEL R3, RZ, 0xffffffff, !P0 ;  /* 0xffffffffff037807 */ /* 0x001fe20004000000 */
[----:B------:R-:W-:Y:S01]  /*05b0*/  IMAD.MOV.U32 R15, RZ, RZ, RZ ;  /* 0x000000ffff0f7224 */ /* 0x000fe200078e00ff */
[----:B------:R-:W-:Y:S01]  /*05c0*/  LEA R4, P0, R6, UR12, 0x2 ;  /* 0x0000000c06047c11 */ /* 0x000fe2000f8010ff */
[----:B------:R-:W-:Y:S02]  /*05d0*/  IMAD.IADD R5, R7, 0x1, R8 ;  /* 0x0000000107057824 */ /* 0x000fe400078e0208 */
[----:B------:R-:W-:Y:S02]  /*05e0*/  IMAD R2, R23, UR11, R14 ;  /* 0x0000000b17027c24 */ /* 0x000fe4000f8e020e */
[----:B------:R-:W-:Y:S01]  /*05f0*/  IMAD.WIDE.U32 R16, R12, UR4, R16 ;  /* 0x000000040c107c25 */ /* 0x000fe2000f8e0010 */
[----:B------:R-:W-:-:S03]  /*0600*/  LEA.HI.X R5, R6, UR13, R5, 0x2, P0 ;  /* 0x0000000d06057c11 */ /* 0x000fc600080f1405 */
[----:B------:R-:W-:Y:S01]  /*0610*/  IMAD R0, R23, UR5, RZ ;  /* 0x0000000517007c24 */ /* 0x000fe2000f8e02ff */
[----:B------:R-:W-:Y:S01]  /*0620*/  IADD3 R6, P0, PT, R3, R2, RZ ;  /* 0x0000000203067210 */ /* 0x000fe20007f1e0ff */
[----:B------:R-:W4:Y:S01]  /*0630*/  LDG.E R4, desc[UR8][R4.64] ;  /* 0x0000000804047981 */ /* 0x000f22000c1e1900 */
[----:B------:R-:W-:-:S03]  /*0640*/  IADD3 R7, PT, PT, R8, R17, RZ ;  /* 0x0000001108077210 */ /* 0x000fc60007ffe0ff */
[----:B--2---:R0:W-:Y:S04]  /*0650*/  STL.64 [R1], R20 ;  /* 0x0000001401007387 */ /* 0x0041e80000100a00 */
[----:B---3--:R1:W-:Y:S01]  /*0660*/  STL.64 [R1+0x18], R26 ;  /* 0x0000181a01007387 */ /* 0x0083e20000100a00 */
[----:B0-----:R-:W-:-:S04]  /*0670*/  IMAD.WIDE.U32 R20, R23, UR11, R14 ;  /* 0x0000000b17147c25 */ /* 0x001fc8000f8e000e */
[----:B------:R-:W-:Y:S01]  /*0680*/  IMAD.IADD R17, R21, 0x1, R0 ;  /* 0x0000000115117824 */ /* 0x000fe200078e0200 */
[----:B-1----:R-:W-:-:S04]  /*0690*/  LEA R26, P1, R16, UR12, 0x2 ;  /* 0x0000000c101a7c11 */ /* 0x002fc8000f8210ff */
[----:B------:R-:W-:Y:S01]  /*06a0*/  LEA.HI.X R27, R16, UR13, R7, 0x2, P1 ;  /* 0x0000000d101b7c11 */ /* 0x000fe200088f1407 */
[----:B------:R-:W-:Y:S02]  /*06b0*/  IMAD.X R7, R3, 0x1, R17, P0 ;  /* 0x0000000103077824 */ /* 0x000fe400000e0611 */
[----:B------:R-:W-:Y:S02]  /*06c0*/  IMAD.MOV.U32 R16, RZ, RZ, R20 ;  /* 0x000000ffff107224 */ /* 0x000fe400078e0014 */
[----:B------:R-:W-:Y:S01]  /*06d0*/  IMAD.WIDE.U32 R20, R19, UR4, R6 ;  /* 0x0000000413147c25 */ /* 0x000fe2000f8e0006 */
[----:B------:R0:W2:Y:S03]  /*06e0*/  LDG.E R2, desc[UR8][R26.64] ;  /* 0x000000081a027981 */ /* 0x0000a6000c1e1900 */
[----:B------:R-:W-:Y:S01]  /*06f0*/  IMAD.IADD R21, R11, 0x1, R21 ;  /* 0x000000010b157824 */ /* 0x000fe200078e0215 */
[----:B------:R-:W-:Y:S01]  /*0700*/  LEA R28, P0, R20, UR12, 0x2 ;  /* 0x0000000c141c7c11 */ /* 0x000fe2000f8010ff */
[----:B------:R-:W-:-:S03]  /*0710*/  IMAD.WIDE.U32 R6, R12, UR4, R6 ;  /* 0x000000040c067c25 */ /* 0x000fc6000f8e0006 */
[----:B------:R-:W-:Y:S01]  /*0720*/  LEA.HI.X R29, R20, UR13, R21, 0x2, P0 ;  /* 0x0000000d141d7c11 */ /* 0x000fe200080f1415 */
[----:B------:R-:W-:Y:S01]  /*0730*/  IMAD.IADD R7, R8, 0x1, R7 ;  /* 0x0000000108077824 */ /* 0x000fe200078e0207 */
[----:B------:R-:W-:-:S03]  /*0740*/  LEA R20, P0, R6, UR12, 0x2 ;  /* 0x0000000c06147c11 */ /* 0x000fc6000f8010ff */
[----:B------:R-:W4:Y:S01]  /*0750*/  LDG.E R5, desc[UR8][R28.64] ;  /* 0x000000081c057981 */ /* 0x000f22000c1e1900 */
[----:B------:R-:W-:Y:S01]  /*0760*/  LEA.HI.X R21, R6, UR13, R7, 0x2, P0 ;  /* 0x0000000d06157c11 */ /* 0x000fe200080f1407 */
[----:B------:R-:W-:-:S04]  /*0770*/  IMAD.WIDE.U32 R6, R9, UR4, R16 ;  /* 0x0000000409067c25 */ /* 0x000fc8000f8e0010 */
[----:B------:R-:W-:Y:S01]  /*0780*/  IMAD.IADD R24, R7, 0x1, R18 ;  /* 0x0000000107187824 */ /* 0x000fe200078e0212 */
[C---:B------:R-:W-:Y:S01]  /*0790*/  IADD3 R6, P0, PT, R3.reuse, R6, RZ ;  /* 0x0000000603067210 */ /* 0x040fe20007f1e0ff */
[----:B------:R-:W3:Y:S04]  /*07a0*/  LDG.E R7, desc[UR8][R20.64] ;  /* 0x0000000814077981 */ /* 0x000ee8000c1e1900 */
[----:B------:R-:W-:Y:S01]  /*07b0*/  IMAD.X R3, R3, 0x1, R24, P0 ;  /* 0x0000000103037824 */ /* 0x000fe200000e0618 */
[----:B0-----:R-:W-:-:S04]  /*07c0*/  LEA R26, P0, R6, UR12, 0x2 ;  /* 0x0000000c061a7c11 */ /* 0x001fc8000f8010ff */
[----:B------:R-:W-:-:S05]  /*07d0*/  LEA.HI.X R27, R6, UR13, R3, 0x2, P0 ;  /* 0x0000000d061b7c11 */ /* 0x000fca00080f1403 */
[----:B------:R0:W3:Y:S02]  /*07e0*/  LDG.E R6, desc[UR8][R26.64] ;  /* 0x000000081a067981 */ /* 0x0000e4000c1e1900 */
[----:B0-----:R-:W-:-:S04]  /*07f0*/  IMAD.WIDE.U32 R26, R25, UR11, R14 ;  /* 0x0000000b191a7c25 */ /* 0x001fc8000f8e000e */
[----:B------:R-:W-:Y:S02]  /*0800*/  IMAD.IADD R27, R22, 0x1, R27 ;  /* 0x00000001161b7824 */ /* 0x000fe400078e021b */
[----:B------:R-:W-:-:S04]  /*0810*/  IMAD.WIDE.U32 R28, R19, UR4, R26 ;  /* 0x00000004131c7c25 */ /* 0x000fc8000f8e001a */
[----:B------:R-:W-:Y:S02]  /*0820*/  IMAD.IADD R3, R11, 0x1, R29 ;  /* 0x000000010b037824 */ /* 0x000fe400078e021d */
[----:B------:R-:W-:-:S04]  /*0830*/  IMAD.WIDE.U32 R20, R9, UR4, R26 ;  /* 0x0000000409147c25 */ /* 0x000fc8000f8e001a */
[----:B------:R-:W-:Y:S01]  /*0840*/  IMAD.WIDE.U32 R26, R12, UR4, R26 ;  /* 0x000000040c1a7c25 */ /* 0x000fe2000f8e001a */
[----:B---3--:R0:W-:Y:S02]  /*0850*/  STL.64 [R1+0x10], R6 ;  /* 0x0000100601007387 */ /* 0x0081e40000100a00 */
[----:B0-----:R-:W-:-:S04]  /*0860*/  LEA R6, P0, R28, UR12, 0x2 ;  /* 0x0000000c1c067c11 */ /* 0x001fc8000f8010ff */
[----:B------:R-:W-:Y:S01]  /*0870*/  LEA.HI.X R7, R28, UR13, R3, 0x2, P0 ;  /* 0x0000000d1c077c11 */ /* 0x000fe200080f1403 */
[----:B------:R-:W-:Y:S01]  /*0880*/  IMAD.IADD R3, R18, 0x1, R21 ;  /* 0x0000000112037824 */ /* 0x000fe200078e0215 */
[----:B------:R-:W-:-:S04]  /*0890*/  LEA R28, P0, R20, UR12, 0x2 ;  /* 0x0000000c141c7c11 */ /* 0x000fc8000f8010ff */
[----:B------:R-:W-:Y:S01]  /*08a0*/  LEA.HI.X R29, R20, UR13, R3, 0x2, P0 ;  /* 0x0000000d141d7c11 */ /* 0x000fe200080f1403 */
[----:B------:R-:W-:Y:S01]  /*08b0*/  IMAD.IADD R3, R8, 0x1, R27 ;  /* 0x0000000108037824 */ /* 0x000fe200078e021b */
[----:B------:R-:W-:-:S04]  /*08c0*/  LEA R20, P0, R26, UR12, 0x2 ;  /* 0x0000000c1a147c11 */ /* 0x000fc8000f8010ff */
[----:B------:R-:W-:Y:S02]  /*08d0*/  LEA.HI.X R21, R26, UR13, R3, 0x2, P0 ;  /* 0x0000000d1a157c11 */ /* 0x000fe400080f1403 */
[----:B------:R0:W2:Y:S01]  /*08e0*/  LDG.E R3, desc[UR8][R6.64] ;  /* 0x0000000806037981 */ /* 0x0000a2000c1e1900 */
[----:B------:R-:W-:-:S04]  /*08f0*/  IMAD.WIDE.U32 R26, R10, UR11, R14 ;  /* 0x0000000b0a1a7c25 */ /* 0x000fc8000f8e000e */
[----:B------:R-:W-:Y:S01]  /*0900*/  IMAD.IADD R27, R13, 0x1, R27 ;  /* 0x000000010d1b7824 */ /* 0x000fe200078e021b */
[----:B----4-:R1:W-:Y:S01]  /*0910*/  STL.64 [R1+0x8], R4 ;  /* 0x0000080401007387 */ /* 0x0103e20000100a00 */
[----:B0-----:R-:W-:-:S03]  /*0920*/  IMAD.WIDE.U32 R6, R19, UR4, R26 ;  /* 0x0000000413067c25 */ /* 0x001fc6000f8e001a */
[----:B-1----:R-:W3:Y:S04]  /*0930*/  LDG.E R4, desc[UR8][R28.64] ;  /* 0x000000081c047981 */ /* 0x002ee8000c1e1900 */
[----:B------:R0:W3:Y:S01]  /*0940*/  LDG.E R5, desc[UR8][R20.64] ;  /* 0x0000000814057981 */ /* 0x0000e2000c1e1900 */
[----:B------:R-:W-:Y:S02]  /*0950*/  IADD3 R15, PT, PT, R11, R7, RZ ;  /* 0x000000070b0f7210 */ /* 0x000fe40007ffe0ff */
[----:B------:R-:W-:Y:S01]  /*0960*/  LEA R26, P0, R6, UR12, 0x2 ;  /* 0x0000000c061a7c11 */ /* 0x000fe2000f8010ff */
[----:B0-----:R-:W-:-:S03]  /*0970*/  IMAD.WIDE.U32 R20, R12, UR4, R16 ;  /* 0x000000040c147c25 */ /* 0x001fc6000f8e0010 */
[----:B------:R-:W-:Y:S01]  /*0980*/  LEA.HI.X R27, R6, UR13, R15, 0x2, P0 ;  /* 0x0000000d061b7c11 */ /* 0x000fe200080f140f */
[----:B------:R-:W-:Y:S01]  /*0990*/  IMAD.IADD R7, R8, 0x1, R21 ;  /* 0x0000000108077824 */ /* 0x000fe200078e0215 */
[----:B------:R-:W-:-:S04]  /*09a0*/  LEA R6, P0, R20, UR12, 0x2 ;  /* 0x0000000c14067c11 */ /* 0x000fc8000f8010ff */
[----:B------:R-:W-:-:S05]  /*09b0*/  LEA.HI.X R7, R20, UR13, R7, 0x2, P0 ;  /* 0x0000000d14077c11 */ /* 0x000fca00080f1407 */
[----:B------:R-:W4:Y:S04]  /*09c0*/  LDG.E R6, desc[UR8][R6.64] ;  /* 0x0000000806067981 */ /* 0x000f28000c1e1900 */
[----:B------:R0:W4:Y:S01]  /*09d0*/  LDG.E R7, desc[UR8][R26.64] ;  /* 0x000000081a077981 */ /* 0x000122000c1e1900 */
[----:B------:R-:W-:Y:S02]  /*09e0*/  IMAD.MOV.U32 R20, RZ, RZ, R14 ;  /* 0x000000ffff147224 */ /* 0x000fe400078e000e */
[----:B------:R-:W-:Y:S02]  /*09f0*/  IMAD.MOV.U32 R21, RZ, RZ, RZ ;  /* 0x000000ffff157224 */ /* 0x000fe400078e00ff */
[----:B------:R-:W-:-:S04]  /*0a00*/  IMAD.WIDE.U32 R20, R10, UR11, R20 ;  /* 0x0000000b0a147c25 */ /* 0x000fc8000f8e0014 */
[----:B0-----:R-:W-:-:S04]  /*0a10*/  IMAD.WIDE.U32 R26, R19, UR4, R16 ;  /* 0x00000004131a7c25 */ /* 0x001fc8000f8e0010 */
[----:B------:R-:W-:Y:S01]  /*0a20*/  IMAD.IADD R21, R13, 0x1, R21 ;  /* 0x000000010d157824 */ /* 0x000fe200078e0215 */
[----:B------:R-:W-:Y:S01]  /*0a30*/  LEA R28, P0, R26, UR12, 0x2 ;  /* 0x0000000c1a1c7c11 */ /* 0x000fe2000f8010ff */
[----:B------:R-:W-:-:S05]  /*0a40*/  IMAD.IADD R15, R11, 0x1, R27 ;  /* 0x000000010b0f7824 */ /* 0x000fca00078e021b */
[----:B------:R-:W-:Y:S02]  /*0a50*/  LEA.HI.X R29, R26, UR13, R15, 0x2, P0 ;  /* 0x0000000d1a1d7c11 */ /* 0x000fe400080f140f */
[----:B------:R-:W-:Y:S01]  /*0a60*/  IADD3 R15, P1, PT, R14, 0x1, RZ ;  /* 0x000000010e0f7810 */ /* 0x000fe20007f3e0ff */
[C---:B------:R-:W-:Y:S02]  /*0a70*/  IMAD.WIDE.U32 R16, R9.reuse, UR4, R16 ;  /* 0x0000000409107c25 */ /* 0x040fe4000f8e0010 */
[----:B------:R-:W5:Y:S04]  /*0a80*/  LDG.E R28, desc[UR8][R28.64] ;  /* 0x000000081c1c7981 */ /* 0x000f68000c1e1900 */
[----:B--2---:R0:W-:Y:S02]  /*0a90*/  STL.64 [R1+0x20], R2 ;  /* 0x0000200201007387 */ /* 0x0041e40000100a00 */
[----:B0-----:R-:W-:-:S04]  /*0aa0*/  IMAD.WIDE.U32 R2, R9, UR4, R20 ;  /* 0x0000000409027c25 */ /* 0x001fc8000f8e0014 */
[----:B------:R-:W-:Y:S01]  /*0ab0*/  IMAD.IADD R27, R18, 0x1, R3 ;  /* 0x00000001121b7824 */ /* 0x000fe200078e0203 */
[----:B------:R-:W-:-:S04]  /*0ac0*/  LEA R26, P0, R2, UR12, 0x2 ;  /* 0x0000000c021a7c11 */ /* 0x000fc8000f8010ff */
[----:B------:R-:W-:Y:S01]  /*0ad0*/  LEA.HI.X R27, R2, UR13, R27, 0x2, P0 ;  /* 0x0000000d021b7c11 */ /* 0x000fe200080f141b */
[----:B------:R-:W-:Y:S01]  /*0ae0*/  IMAD.X R2, RZ, RZ, RZ, P1 ;  /* 0x000000ffff027224 */ /* 0x000fe200008e06ff */
[C---:B------:R-:W-:Y:S01]  /*0af0*/  ISETP.GE.U32.AND P0, PT, R15.reuse, UR11, PT ;  /* 0x0000000b0f007c0c */ /* 0x040fe2000bf06070 */
[----:B---3--:R0:W-:Y:S03]  /*0b00*/  STL.64 [R1+0x28], R4 ;  /* 0x0000280401007387 */ /* 0x0081e60000100a00 */
[----:B------:R-:W-:Y:S01]  /*0b10*/  ISETP.GE.U32.AND.EX P0, PT, R2, UR5, PT, P0 ;  /* 0x0000000502007c0c */ /* 0x000fe2000bf06100 */
[----:B------:R-:W2:Y:S03]  /*0b20*/  LDG.E R26, desc[UR8][R26.64] ;  /* 0x000000081a1a7981 */ /* 0x000ea6000c1e1900 */
[----:B------:R-:W-:-:S02]  /*0b30*/  SEL R14, R15, R14, !P0 ;  /* 0x0000000e0f0e7207 */ /* 0x000fc40004000000 */
[----:B------:R-:W-:Y:S01]  /*0b40*/  SEL R15, R2, RZ, !P0 ;  /* 0x000000ff020f7207 */ /* 0x000fe20004000000 */
[----:B0-----:R-:W-:-:S04]  /*0b50*/  IMAD.WIDE.U32 R4, R12, UR4, R20 ;  /* 0x000000040c047c25 */ /* 0x001fc8000f8e0014 */
[----:B------:R-:W-:Y:S01]  /*0b60*/  IMAD.WIDE.U32 R2, R25, UR11, R14 ;  /* 0x0000000b19027c25 */ /* 0x000fe2000f8e000e */
[----:B------:R-:W-:-:S03]  /*0b70*/  LEA R20, P0, R4, UR12, 0x2 ;  /* 0x0000000c04147c11 */ /* 0x000fc6000f8010ff */
[----:B------:R-:W-:Y:S02]  /*0b80*/  IMAD.IADD R3, R22, 0x1, R3 ;  /* 0x0000000116037824 */ /* 0x000fe400078e0203 */
[----:B------:R-:W-:Y:S02]  /*0b90*/  IMAD.IADD R5, R8, 0x1, R5 ;  /* 0x0000000108057824 */ /* 0x000fe400078e0205 */
[----:B------:R-:W-:-:S03]  /*0ba0*/  IMAD.WIDE.U32 R24, R19, UR4, R2 ;  /* 0x0000000413187c25 */ /* 0x000fc6000f8e0002 */
[----:B------:R-:W-:Y:S01]  /*0bb0*/  LEA.HI.X R21, R4, UR13, R5, 0x2, P0 ;  /* 0x0000000d04157c11 */ /* 0x000fe200080f1405 */
[----:B------:R-:W-:Y:S01]  /*0bc0*/  IMAD.IADD R5, R11, 0x1, R25 ;  /* 0x000000010b057824 */ /* 0x000fe200078e0219 */
[C---:B------:R-:W-:Y:S01]  /*0bd0*/  LEA R4, P0, R24.reuse, UR12, 0x2 ;  /* 0x0000000c18047c11 */ /* 0x040fe2000f8010ff */
[----:B------:R-:W-:Y:S01]  /*0be0*/  IMAD.WIDE.U32 R22, R23, UR11, R14 ;  /* 0x0000000b17167c25 */ /* 0x000fe2000f8e000e */
[----:B----4-:R0:W-:Y:S02]  /*0bf0*/  STL.64 [R1+0x38], R6 ;  /* 0x0000380601007387 */ /* 0x0101e40000100a00 */
[----:B------:R-:W-:Y:S01]  /*0c00*/  LEA.HI.X R5, R24, UR13, R5, 0x2, P0 ;  /* 0x0000000d18057c11 */ /* 0x000fe200080f1405 */
[--C-:B------:R-:W-:Y:S01]  /*0c10*/  IMAD.WIDE.U32 R24, R9, UR4, R2.reuse ;  /* 0x0000000409187c25 */ /* 0x100fe2000f8e0002 */
[----:B------:R-:W-:Y:S01]  /*0c20*/  IADD3 R23, PT, PT, R0, R23, RZ ;  /* 0x0000001700177210 */ /* 0x000fe20007ffe0ff */
[----:B------:R1:W2:Y:S02]  /*0c30*/  LDG.E R27, desc[UR8][R20.64] ;  /* 0x00000008141b7981 */ /* 0x0002a4000c1e1900 */
[----:B0-----:R-:W-:Y:S01]  /*0c40*/  IMAD.WIDE.U32 R6, R12, UR4, R2 ;  /* 0x000000040c067c25 */ /* 0x001fe2000f8e0002 */
[----:B------:R-:W-:-:S03]  /*0c50*/  LEA R2, P0, R24, UR12, 0x2 ;  /* 0x0000000c18027c11 */ /* 0x000fc6000f8010ff */
[----:B------:R-:W-:Y:S02]  /*0c60*/  IMAD.IADD R3, R18, 0x1, R25 ;  /* 0x0000000112037824 */ /* 0x000fe400078e0219 */
[----:B------:R-:W-:-:S03]  /*0c70*/  IMAD.IADD R7, R8, 0x1, R7 ;  /* 0x0000000108077824 */ /* 0x000fc600078e0207 */
[----:B------:R-:W-:Y:S01]  /*0c80*/  LEA.HI.X R3, R24, UR13, R3, 0x2, P0 ;  /* 0x0000000d18037c11 */ /* 0x000fe200080f1403 */
[----:B-1----:R-:W-:Y:S01]  /*0c90*/  IMAD.WIDE.U32 R20, R19, UR4, R22 ;  /* 0x0000000413147c25 */ /* 0x002fe2000f8e0016 */
[----:B------:R-:W-:-:S04]  /*0ca0*/  LEA R24, P0, R6, UR12, 0x2 ;  /* 0x0000000c06187c11 */ /* 0x000fc8000f8010ff */
[----:B------:R-:W-:Y:S01]  /*0cb0*/  LEA.HI.X R25, R6, UR13, R7, 0x2, P0 ;  /* 0x0000000d06197c11 */ /* 0x000fe200080f1407 */
[----:B------:R-:W-:Y:S01]  /*0cc0*/  IMAD.IADD R7, R11, 0x1, R21 ;  /* 0x000000010b077824 */ /* 0x000fe200078e0215 */
[----:B------:R0:W3:Y:S01]  /*0cd0*/  LDG.E R6, desc[UR8][R4.64] ;  /* 0x0000000804067981 */ /* 0x0000e2000c1e1900 */
[----:B------:R-:W-:-:S03]  /*0ce0*/  IMAD.WIDE.U32 R14, R10, UR11, R14 ;  /* 0x0000000b0a0e7c25 */ /* 0x000fc6000f8e000e */
[----:B------:R-:W4:Y:S01]  /*0cf0*/  LDG.E R24, desc[UR8][R24.64] ;  /* 0x0000000818187981 */ /* 0x000f22000c1e1900 */
[----:B0-----:R-:W-:-:S04]  /*0d00*/  LEA R4, P0, R20, UR12, 0x2 ;  /* 0x0000000c14047c11 */ /* 0x001fc8000f8010ff */
[----:B------:R-:W-:Y:S01]  /*0d10*/  LEA.HI.X R5, R20, UR13, R7, 0x2, P0 ;  /* 0x0000000d14057c11 */ /* 0x000fe200080f1407 */
[----:B------:R-:W-:Y:S01]  /*0d20*/  IMAD.WIDE.U32 R20, R9, UR4, R22 ;  /* 0x0000000409147c25 */ /* 0x000fe2000f8e0016 */
[----:B------:R0:W3:Y:S03]  /*0d30*/  LDG.E R7, desc[UR8][R2.64] ;  /* 0x0000000802077981 */ /* 0x0000e6000c1e1900 */
[----:B------:R-:W-:Y:S01]  /*0d40*/  IMAD.IADD R29, R18, 0x1, R21 ;  /* 0x00000001121d7824 */ /* 0x000fe200078e0215 */
[----:B------:R-:W-:Y:S01]  /*0d50*/  LEA R30, P0, R20, UR12, 0x2 ;  /* 0x0000000c141e7c11 */ /* 0x000fe2000f8010ff */
[----:B------:R-:W-:Y:S01]  /*0d60*/  IMAD.WIDE.U32 R22, R12, UR4, R22 ;  /* 0x000000040c167c25 */ /* 0x000fe2000f8e0016 */
[----:B------:R1:W4:Y:S03]  /*0d70*/  LDG.E R25, desc[UR8][R4.64] ;  /* 0x0000000804197981 */ /* 0x000326000c1e1900 */
[----:B------:R-:W-:Y:S01]  /*0d80*/  IMAD.IADD R15, R13, 0x1, R15 ;  /* 0x000000010d0f7824 */ /* 0x000fe200078e020f */
[----:B------:R-:W-:Y:S01]  /*0d90*/  LEA.HI.X R31, R20, UR13, R29, 0x2, P0 ;  /* 0x0000000d141f7c11 */ /* 0x000fe200080f141d */
[----:B------:R-:W-:Y:S01]  /*0da0*/  IMAD.IADD R13, R17, 0x1, R18 ;  /* 0x00000001110d7824 */ /* 0x000fe200078e0212 */
[----:B------:R-:W-:Y:S01]  /*0db0*/  LEA R20, P0, R22, UR12, 0x2 ;  /* 0x0000000c16147c11 */ /* 0x000fe2000f8010ff */
[----:B------:R-:W-:-:S02]  /*0dc0*/  IMAD.IADD R21, R8, 0x1, R23 ;  /* 0x0000000108157824 */ /* 0x000fc400078e0217 */
[----:B0-----:R-:W-:Y:S01]  /*0dd0*/  IMAD.WIDE.U32 R2, R19, UR4, R14 ;  /* 0x0000000413027c25 */ /* 0x001fe2000f8e000e */
[----:B------:R-:W-:Y:S02]  /*0de0*/  SHF.L.U64.HI R0, R16, 0x2, R13 ;  /* 0x0000000210007819 */ /* 0x000fe4000001020d */
[----:B------:R-:W-:Y:S01]  /*0df0*/  LEA.HI.X R21, R22, UR13, R21, 0x2, P0 ;  /* 0x0000000d16157c11 */ /* 0x000fe200080f1415 */
[----:B------:R-:W-:Y:S01]  /*0e00*/  IMAD.SHL.U32 R13, R16, 0x4, RZ ;  /* 0x00000004100d7824 */ /* 0x000fe200078e00ff */
[----:B------:R-:W-:Y:S01]  /*0e10*/  LEA R10, P0, R2, UR12, 0x2 ;  /* 0x0000000c020a7c11 */ /* 0x000fe2000f8010ff */
[----:B------:R-:W-:Y:S02]  /*0e20*/  IMAD.IADD R11, R11, 0x1, R3 ;  /* 0x000000010b0b7824 */ /* 0x000fe400078e0203 */
[----:B------:R-:W-:-:S03]  /*0e30*/  IMAD.WIDE.U32 R16, R9, UR4, R14 ;  /* 0x0000000409107c25 */ /* 0x000fc6000f8e000e */
[----:B------:R-:W-:Y:S01]  /*0e40*/  LEA.HI.X R11, R2, UR13, R11, 0x2, P0 ;  /* 0x0000000d020b7c11 */ /* 0x000fe200080f140b */
[----:B------:R-:W-:Y:S01]  /*0e50*/  IMAD.IADD R3, R18, 0x1, R17 ;  /* 0x0000000112037824 */ /* 0x000fe200078e0211 */
[----:B------:R-:W-:Y:S01]  /*0e60*/  IADD3 R18, P0, PT, R13, UR12, RZ ;  /* 0x0000000c0d127c10 */ /* 0x000fe2000ff1e0ff */
[----:B------:R-:W-:Y:S01]  /*0e70*/  IMAD.WIDE.U32 R14, R12, UR4, R14 ;  /* 0x000000040c0e7c25 */ /* 0x000fe2000f8e000e */
[----:B------:R-:W-:Y:S02]  /*0e80*/  LEA R2, P1, R16, UR12, 0x2 ;  /* 0x0000000c10027c11 */ /* 0x000fe4000f8210ff */
[----:B------:R-:W-:Y:S01]  /*0e90*/  IADD3.X R19, PT, PT, R0, UR13, RZ, P0, !PT ;  /* 0x0000000d00137c10 */ /* 0x000fe200087fe4ff */
[----:B------:R-:W-:Y:S01]  /*0ea0*/  IMAD.IADD R9, R8, 0x1, R15 ;  /* 0x0000000108097824 */ /* 0x000fe200078e020f */
[----:B------:R-:W-:Y:S01]  /*0eb0*/  LEA R8, P0, R14, UR12, 0x2 ;  /* 0x0000000c0e087c11 */ /* 0x000fe2000f8010ff */
[----:B------:R-:W5:Y:S01]  /*0ec0*/  LDG.E R15, desc[UR8][R20.64] ;  /* 0x00000008140f7981 */ /* 0x000f62000c1e1900 */
[----:B------:R-:W-:-:S02]  /*0ed0*/  LEA.HI.X R3, R16, UR13, R3, 0x2, P1 ;  /* 0x0000000d10037c11 */ /* 0x000fc400088f1403 */
[----:B------:R-:W-:Y:S01]  /*0ee0*/  LEA.HI.X R9, R14, UR13, R9, 0x2, P0 ;  /* 0x0000000d0e097c11 */ /* 0x000fe200080f1409 */
[----:B------:R-:W5:Y:S04]  /*0ef0*/  LDG.E R29, desc[UR8][R18.64] ;  /* 0x00000008121d7981 */ /* 0x000f68000c1e1900 */
[----:B------:R-:W5:Y:S04]  /*0f00*/  LDG.E R14, desc[UR8][R30.64] ;  /* 0x000000081e0e7981 */ /* 0x000f68000c1e1900 */
[----:B------:R-:W5:Y:S04]  /*0f10*/  LDG.E R16, desc[UR8][R10.64] ;  /* 0x000000080a107981 */ /* 0x000f68000c1e1900 */
[----:B------:R0:W5:Y:S04]  /*0f20*/  LDG.E R17, desc[UR8][R2.64] ;  /* 0x0000000802117981 */ /* 0x000168000c1e1900 */
[----:B------:R-:W5:Y:S01]  /*0f30*/  LDG.E R8, desc[UR8][R8.64] ;  /* 0x0000000808087981 */ /* 0x000f62000c1e1900 */
[----:B------:R-:W-:-:S02]  /*0f40*/  IMAD.MOV.U32 R12, RZ, RZ, R1 ;  /* 0x000000ffff0c7224 */ /* 0x000fc400078e0001 */
[----:B-1----:R-:W-:Y:S01]  /*0f50*/  VIADD R4, R1, 0x20 ;  /* 0x0000002001047836 */ /* 0x002fe20000000000 */
[----:B0-----:R-:W-:Y:S02]  /*0f60*/  PRMT R2, RZ, 0x7610, R2 ;  /* 0x00007610ff027816 */ /* 0x001fe40000000002 */
[----:B------:R-:W-:Y:S01]  /*0f70*/  PRMT R3, RZ, 0x7610, R3 ;  /* 0x00007610ff037816 */ /* 0x000fe20000000003 */
[----:B------:R-:W-:Y:S01]  /*0f80*/  UMOV UR4, URZ ;  /* 0x000000ff00047c82 */ /* 0x000fe20008000000 */
[----:B------:R-:W-:Y:S01]  /*0f90*/  UMOV UR5, 0x1a ;  /* 0x0000001a00057882 */ /* 0x000fe20000000000 */
[----:B--2---:R0:W-:Y:S04]  /*0fa0*/  STL.64 [R1+0x40], R26 ;  /* 0x0000401a01007387 */ /* 0x0041e80000100a00 */
[----:B---3--:R0:W-:Y:S04]  /*0fb0*/  STL.64 [R1+0x48], R6 ;  /* 0x0000480601007387 */ /* 0x0081e80000100a00 */
[----:B----4-:R0:W-:Y:S04]  /*0fc0*/  STL.64 [R1+0x50], R24 ;  /* 0x0000501801007387 */ /* 0x0101e80000100a00 */
[----:B-----5:R0:W-:Y:S04]  /*0fd0*/  STL.64 [R1+0x30], R28 ;  /* 0x0000301c01007387 */ /* 0x0201e80000100a00 */
[----:B------:R0:W-:Y:S04]  /*0fe0*/  STL.64 [R1+0x58], R14 ;  /* 0x0000580e01007387 */ /* 0x0001e80000100a00 */
[----:B------:R0:W-:Y:S04]  /*0ff0*/  STL.64 [R1+0x60], R16 ;  /* 0x0000601001007387 */ /* 0x0001e80000100a00 */
[----:B------:R0:W-:Y:S02]  /*1000*/  STL [R1+0x68], R8 ;  /* 0x0000680801007387 */ /* 0x0001e40000100800 */
.L_x_105:
[----:B------:R-:W-:Y:S01]  /*1010*/  UIADD3 UR6, UPT, UPT, UR4, -0xb, URZ ;  /* 0xfffffff504067890 */ /* 0x000fe2000fffe0ff */
[----:B------:R-:W-:Y:S01]  /*1020*/  IMAD.MOV.U32 R5, RZ, RZ, RZ ;  /* 0x000000ffff057224 */ /* 0x000fe200078e00ff */
[----:B------:R-:W-:Y:S02]  /*1030*/  UIADD3 UR4, UPT, UPT, UR4, 0x1, URZ ;  /* 0x0000000104047890 */ /* 0x000fe4000fffe0ff */
[----:B------:R-:W-:Y:S02]  /*1040*/  UISETP.GE.U32.AND UP2, UPT, UR6, 0xf, UPT ;  /* 0x0000000f0600788c */ /* 0x000fe4000bf46070 */
[----:B------:R-:W-:Y:S02]  /*1050*/  ULOP3.LUT UP0, URZ, UR5, 0xf, URZ, 0xc0, !UPT ;  /* 0x0000000f05ff7892 */ /* 0x000fe4000f80c0ff */
[----:B------:R-:W-:-:S05]  /*1060*/  UISETP.NE.AND UP1, UPT, UR4, 0x1a, UPT ;  /* 0x0000001a0400788c */ /* 0x000fca000bf25270 */
[----:B012---:R-:W-:Y:S06]  /*1070*/  BRA.U !UP2, `(.L_x_100) ;  /* 0x000000050a447547 */ /* 0x007fec000b800000 */
[----:B0-----:R0:W5:Y:S01]  /*1080*/  LDL R7, [R1] ;  /* 0x0000000001077983 */ /* 0x0011620000100800 */
[----:B------:R-:W-:Y:S01]  /*1090*/  ULOP3.LUT UR6, UR5, 0xfffffff0, URZ, 0xc0, !UPT ;  /* 0xfffffff005067892 */ /* 0x000fe2000f8ec0ff */
[----:B------:R-:W-:-:S03]  /*10a0*/  MOV R24, R4 ;  /* 0x0000000400187202 */ /* 0x000fc60000000f00 */
[----:B------:R-:W-:Y:S02]  /*10b0*/  UIADD3 UR7, UPT, UPT, -UR6, URZ, URZ ;  /* 0x000000ff06077290 */ /* 0x000fe4000fffe1ff */
[----:B------:R-:W-:-:S10]  /*10c0*/  IMAD.U32 R5, RZ, RZ, UR6 ;  /* 0x00000006ff057e24 */ /* 0x000fd4000f8e00ff */
.L_x_101:
        /* <DEDUP_REMOVED lines=17> */
[----:B-1----:R-:W-:Y:S02]  /*11e0*/  @P0 IMAD.MOV.U32 R6, RZ, RZ, R7 ;  /* 0x000000ffff060224 */ /* 0x002fe400078e0007 */
[----:B------:R-:W2:Y:S01]  /*11f0*/  LDL R7, [R24+0x20] ;  /* 0x0000200018077983 */ /* 0x000ea20000100800 */
[----:B------:R-:W-:Y:S02]  /*1200*/  UIADD3 UR7, UPT, UPT, UR7, 0x10, URZ ;  /* 0x0000001007077890 */ /* 0x000fe4000fffe0ff */
[----:B---3--:R-:W-:Y:S02]  /*1210*/  FSETP.GT.AND P0, PT, R6, R9, PT ;  /* 0x000000090600720b */ /* 0x008fe40003f04000 */
[----:B------:R-:W-:-:S11]  /*1220*/  UISETP.NE.AND UP2, UPT, UR7, URZ, UPT ;  /* 0x000000ff0700728c */ /* 0x000fd6000bf45270 */
[----:B------:R1:W-:Y:S04]  /*1230*/  @P0 STL [R24+-0x1c], R9 ;  /* 0xffffe40918000387 */ /* 0x0003e80000100800 */
[----:B------:R-:W-:Y:S01]  /*1240*/  @P0 STL [R24+-0x18], R6 ;  /* 0xffffe80618000387 */ /* 0x000fe20000100800 */
[----:B-1----:R-:W-:-:S05]  /*1250*/  @P0 IMAD.MOV.U32 R9, RZ, RZ, R6 ;  /* 0x000000ffff090224 */ /* 0x002fca00078e0006 */
[----:B----4-:R-:W-:-:S13]  /*1260*/  FSETP.GT.AND P1, PT, R9, R8, PT ;  /* 0x000000080900720b */ /* 0x010fda0003f24000 */
[----:B------:R1:W-:Y:S02]  /*1270*/  @P1 STL.64 [R24+-0x18], R8 ;  /* 0xffffe80818001387 */ /* 0x0003e40000100a00 */
[----:B-1----:R-:W-:-:S05]  /*1280*/  @P1 IMAD.MOV.U32 R8, RZ, RZ, R9 ;  /* 0x000000ffff081224 */ /* 0x002fca00078e0009 */
[----:B------:R-:W-:-:S13]  /*1290*/  FSETP.GT.AND P0, PT, R8, R11, PT ;  /* 0x0000000b0800720b */ /* 0x000fda0003f04000 */
[----:B------:R1:W-:Y:S04]  /*12a0*/  @P0 STL [R24+-0x14], R11 ;  /* 0xffffec0b18000387 */ /* 0x0003e80000100800 */
[----:B------:R-:W-:Y:S01]  /*12b0*/  @P0 STL [R24+-0x10], R8 ;  /* 0xfffff00818000387 */ /* 0x000fe20000100800 */
[----:B-1----:R-:W-:-:S05]  /*12c0*/  @P0 IMAD.MOV.U32 R11, RZ, RZ, R8 ;  /* 0x000000ffff0b0224 */ /* 0x002fca00078e0008 */
[----:B------:R-:W-:-:S13]  /*12d0*/  FSETP.GT.AND P1, PT, R11, R10, PT ;  /* 0x0000000a0b00720b */ /* 0x000fda0003f24000 */
        /* <DEDUP_REMOVED lines=11> */
[----:B------:R-:W-:Y:S01]  /*1390*/  @P0 STL [R24], R14 ;  /* 0x0000000e18000387 */ /* 0x000fe20000100800 */
[----:B-1----:R-:W-:-:S05]  /*13a0*/  @P0 IMAD.MOV.U32 R17, RZ, RZ, R14 ;  /* 0x000000ffff110224 */ /* 0x002fca00078e000e */
[----:B------:R-:W-:-:S13]  /*13b0*/  FSETP.GT.AND P1, PT, R17, R16, PT ;  /* 0x000000101100720b */ /* 0x000fda0003f24000 */
[----:B------:R1:W-:Y:S02]  /*13c0*/  @P1 STL.64 [R24], R16 ;  /* 0x0000001018001387 */ /* 0x0003e40000100a00 */
[----:B-1----:R-:W-:-:S05]  /*13d0*/  @P1 IMAD.MOV.U32 R16, RZ, RZ, R17 ;  /* 0x000000ffff101224 */ /* 0x002fca00078e0011 */
[----:B------:R-:W-:-:S13]  /*13e0*/  FSETP.GT.AND P0, PT, R16, R19, PT ;  /* 0x000000131000720b */ /* 0x000fda0003f04000 */
[----:B------:R1:W-:Y:S04]  /*13f0*/  @P0 STL [R24+0x4], R19 ;  /* 0x0000041318000387 */ /* 0x0003e80000100800 */
[----:B------:R-:W-:Y:S01]  /*1400*/  @P0 STL [R24+0x8], R16 ;  /* 0x0000081018000387 */ /* 0x000fe20000100800 */
[----:B-1----:R-:W-:-:S05]  /*1410*/  @P0 IMAD.MOV.U32 R19, RZ, RZ, R16 ;  /* 0x000000ffff130224 */ /* 0x002fca00078e0010 */
[----:B------:R-:W-:-:S13]  /*1420*/  FSETP.GT.AND P1, PT, R19, R18, PT ;  /* 0x000000121300720b */ /* 0x000fda0003f24000 */
[----:B------:R1:W-:Y:S02]  /*1430*/  @P1 STL.64 [R24+0x8], R18 ;  /* 0x0000081218001387 */ /* 0x0003e40000100a00 */
[----:B-1----:R-:W-:-:S05]  /*1440*/  @P1 IMAD.MOV.U32 R18, RZ, RZ, R19 ;  /* 0x000000ffff121224 */ /* 0x002fca00078e0013 */
[----:B------:R-:W-:-:S13]  /*1450*/  FSETP.GT.AND P0, PT, R18, R21, PT ;  /* 0x000000151200720b */ /* 0x000fda0003f04000 */
[----:B------:R1:W-:Y:S04]  /*1460*/  @P0 STL [R24+0xc], R21 ;  /* 0x00000c1518000387 */ /* 0x0003e80000100800 */
[----:B------:R-:W-:Y:S01]  /*1470*/  @P0 STL [R24+0x10], R18 ;  /* 0x0000101218000387 */ /* 0x000fe20000100800 */
[----:B-1----:R-:W-:-:S04]  /*1480*/  @P0 MOV R21, R18 ;  /* 0x0000001200150202 */ /* 0x002fc80000000f00 */
[----:B------:R-:W-:-:S13]  /*1490*/  FSETP.GT.AND P1, PT, R21, R20, PT ;  /* 0x000000141500720b */ /* 0x000fda0003f24000 */
[----:B------:R1:W-:Y:S02]  /*14a0*/  @P1 STL.64 [R24+0x10], R20 ;  /* 0x0000101418001387 */ /* 0x0003e40000100a00 */
        /* <DEDUP_REMOVED lines=8> */
[----:B--2---:R-:W-:-:S13]  /*1530*/  FSETP.GT.AND P0, PT, R22, R7, PT ;  /* 0x000000071600720b */ /* 0x004fda0003f04000 */
[----:B------:R1:W-:Y:S04]  /*1540*/  @P0 STL [R24+0x1c], R7 ;  /* 0x00001c0718000387 */ /* 0x0003e80000100800 */
[----:B------:R2:W-:Y:S01]  /*1550*/  @P0 STL [R24+0x20], R22 ;  /* 0x0000201618000387 */ /* 0x0005e20000100800 */
[----:B-1----:R-:W-:Y:S02]  /*1560*/  @P0 IMAD.MOV.U32 R7, RZ, RZ, R22 ;  /* 0x000000ffff070224 */ /* 0x002fe400078e0016 */
[----:B--2---:R-:W-:Y:S01]  /*1570*/  VIADD R24, R24, 0x40 ;  /* 0x0000004018187836 */ /* 0x004fe20000000000 */
[----:B------:R-:W-:Y:S06]  /*1580*/  BRA.U UP2, `(.L_x_101) ;  /* 0xfffffff902d07547 */ /* 0x000fec000b83ffff */
.L_x_100:
[----:B------:R-:W-:Y:S05]  /*1590*/  BRA.U !UP0, `(.L_x_102) ;  /* 0x00000005088c7547 */ /* 0x000fea000b800000 */
[----:B0-----:R-:W-:-:S05]  /*15a0*/  IMAD.MOV R6, RZ, RZ, -R3 ;  /* 0x000000ffff067224 */ /* 0x001fca00078e0a03 */
        /* <DEDUP_REMOVED lines=8> */
[----:B------:R-:W2:Y:S04]  /*1630*/  LDL.64 R14, [R18] ;  /* 0x00000000120e7983 */ /* 0x000ea80000100a00 */
[----:B------:R-:W3:Y:S04]  /*1640*/  LDL R11, [R18+0x8] ;  /* 0x00000800120b7983 */ /* 0x000ee80000100800 */
[----:B------:R-:W4:Y:S04]  /*1650*/  LDL R10, [R18+0xc] ;  /* 0x00000c00120a7983 */ /* 0x000f280000100800 */
[----:B------:R-:W5:Y:S04]  /*1660*/  LDL R9, [R18+0x10] ;  /* 0x0000100012097983 */ /* 0x000f680000100800 */
[----:B------:R-:W5:Y:S04]  /*1670*/  LDL R8, [R18+0x14] ;  /* 0x0000140012087983 */ /* 0x000f680000100800 */
[----:B------:R-:W5:Y:S04]  /*1680*/  LDL R7, [R18+0x18] ;  /* 0x0000180012077983 */ /* 0x000f680000100800 */
[----:B------:R-:W5:Y:S04]  /*1690*/  LDL R6, [R18+0x1c] ;  /* 0x00001c0012067983 */ /* 0x000f680000100800 */
[----:B------:R-:W5:Y:S01]  /*16a0*/  LDL R19, [R18+0x20] ;  /* 0x0000200012137983 */ /* 0x000f620000100800 */
[----:B------:R-:W-:Y:S01]  /*16b0*/  VIADD R5, R5, 0x8 ;  /* 0x0000000805057836 */ /* 0x000fe20000000000 */
[----:B--2---:R-:W-:Y:S01]  /*16c0*/  FSETP.GT.AND P1, PT, R14, R15, PT ;  /* 0x0000000f0e00720b */ /* 0x004fe20003f24000 */
[----:B------:R-:W-:-:S02]  /*16d0*/  IMAD.MOV.U32 R16, RZ, RZ, R15 ;  /* 0x000000ffff107224 */ /* 0x000fc400078e000f */
[----:B------:R-:W-:-:S10]  /*16e0*/  IMAD.MOV.U32 R17, RZ, RZ, R14 ;  /* 0x000000ffff117224 */ /* 0x000fd400078e000e */
[----:B------:R-:W-:Y:S01]  /*16f0*/  @P1 IMAD.MOV.U32 R15, RZ, RZ, R14 ;  /* 0x000000ffff0f1224 */ /* 0x000fe200078e000e */
[----:B------:R-:W-:Y:S04]  /*1700*/  @P1 STL.64 [R18], R16 ;  /* 0x0000001012001387 */ /* 0x000fe80000100a00 */
[----:B---3--:R-:W-:-:S13]  /*1710*/  FSETP.GT.AND P2, PT, R15, R11, PT ;  /* 0x0000000b0f00720b */ /* 0x008fda0003f44000 */
[----:B------:R0:W-:Y:S04]  /*1720*/  @P2 STL [R18+0x4], R11 ;  /* 0x0000040b12002387 */ /* 0x0001e80000100800 */
[----:B------:R-:W-:Y:S01]  /*1730*/  @P2 STL [R18+0x8], R15 ;  /* 0x0000080f12002387 */ /* 0x000fe20000100800 */
[----:B0-----:R-:W-:-:S04]  /*1740*/  @P2 MOV R11, R15 ;  /* 0x0000000f000b2202 */ /* 0x001fc80000000f00 */
[----:B----4-:R-:W-:-:S13]  /*1750*/  FSETP.GT.AND P1, PT, R11, R10, PT ;  /* 0x0000000a0b00720b */ /* 0x010fda0003f24000 */
[----:B------:R0:W-:Y:S02]  /*1760*/  @P1 STL.64 [R18+0x8], R10 ;  /* 0x0000080a12001387 */ /* 0x0001e40000100a00 */
[----:B0-----:R-:W-:-:S05]  /*1770*/  @P1 IMAD.MOV.U32 R10, RZ, RZ, R11 ;  /* 0x000000ffff0a1224 */ /* 0x001fca00078e000b */
[----:B-----5:R-:W-:-:S13]  /*1780*/  FSETP.GT.AND P1, PT, R10, R9, PT ;  /* 0x000000090a00720b */ /* 0x020fda0003f24000 */
[----:B------:R0:W-:Y:S04]  /*1790*/  @P1 STL [R18+0xc], R9 ;  /* 0x00000c0912001387 */ /* 0x0001e80000100800 */
[----:B------:R-:W-:Y:S01]  /*17a0*/  @P1 STL [R18+0x10], R10 ;  /* 0x0000100a12001387 */ /* 0x000fe20000100800 */
[----:B0-----:R-:W-:-:S05]  /*17b0*/  @P1 IMAD.MOV.U32 R9, RZ, RZ, R10 ;  /* 0x000000ffff091224 */ /* 0x001fca00078e000a */
[----:B------:R-:W-:-:S13]  /*17c0*/  FSETP.GT.AND P2, PT, R9, R8, PT ;  /* 0x000000080900720b */ /* 0x000fda0003f44000 */
[----:B------:R0:W-:Y:S02]  /*17d0*/  @P2 STL.64 [R18+0x10], R8 ;  /* 0x0000100812002387 */ /* 0x0001e40000100a00 */
[----:B0-----:R-:W-:-:S05]  /*17e0*/  @P2 IMAD.MOV.U32 R8, RZ, RZ, R9 ;  /* 0x000000ffff082224 */ /* 0x001fca00078e0009 */
[----:B------:R-:W-:-:S13]  /*17f0*/  FSETP.GT.AND P1, PT, R8, R7, PT ;  /* 0x000000070800720b */ /* 0x000fda0003f24000 */
        /* <DEDUP_REMOVED lines=8> */
[----:B------:R0:W-:Y:S02]  /*1880*/  @P1 STL [R18+0x20], R6 ;  /* 0x0000200612001387 */ /* 0x0001e40000100800 */
.L_x_103:
[----:B------:R-:W-:Y:S05]  /*1890*/  @!P0 BRA `(.L_x_102) ;  /* 0x0000000000cc8947 */ /* 0x000fea0003800000 */
[----:B0-----:R-:W-:-:S05]  /*18a0*/  IMAD.MOV R6, RZ, RZ, -R2 ;  /* 0x000000ffff067224 */ /* 0x001fca00078e0a02 */
        /* <DEDUP_REMOVED lines=10> */
[----:B------:R-:W2:Y:S04]  /*1950*/  LDL.64 R10, [R14] ;  /* 0x000000000e0a7983 */ /* 0x000ea80000100a00 */
[----:B------:R-:W3:Y:S04]  /*1960*/  LDL R7, [R14+0x8] ;  /* 0x000008000e077983 */ /* 0x000ee80000100800 */
[----:B------:R-:W4:Y:S04]  /*1970*/  LDL R6, [R14+0xc] ;  /* 0x00000c000e067983 */ /* 0x000f280000100800 */
[----:B------:R-:W5:Y:S01]  /*1980*/  LDL R9, [R14+0x10] ;  /* 0x000010000e097983 */ /* 0x000f620000100800 */
[----:B------:R-:W-:Y:S01]  /*1990*/  VIADD R5, R5, 0x4 ;  /* 0x0000000405057836 */ /* 0x000fe20000000000 */
[----:B--2---:R-:W-:Y:S01]  /*19a0*/  FSETP.GT.AND P1, PT, R10, R11, PT ;  /* 0x0000000b0a00720b */ /* 0x004fe20003f24000 */
[----:B------:R-:W-:Y:S01]  /*19b0*/  IMAD.MOV.U32 R16, RZ, RZ, R11 ;  /* 0x000000ffff107224 */ /* 0x000fe200078e000b */
[----:B------:R-:W-:-:S11]  /*19c0*/  MOV R17, R10 ;  /* 0x0000000a00117202 */ /* 0x000fd60000000f00 */
[----:B------:R-:W-:Y:S01]  /*19d0*/  @P1 IMAD.MOV.U32 R11, RZ, RZ, R10 ;  /* 0x000000ffff0b1224 */ /* 0x000fe200078e000a */
[----:B------:R-:W-:Y:S04]  /*19e0*/  @P1 STL.64 [R14], R16 ;  /* 0x000000100e001387 */ /* 0x000fe80000100a00 */
[----:B---3--:R-:W-:-:S13]  /*19f0*/  FSETP.GT.AND P2, PT, R11, R7, PT ;  /* 0x000000070b00720b */ /* 0x008fda0003f44000 */
[----:B------:R0:W-:Y:S04]  /*1a00*/  @P2 STL [R14+0x4], R7 ;  /* 0x000004070e002387 */ /* 0x0001e80000100800 */
[----:B------:R-:W-:Y:S01]  /*1a10*/  @P2 STL [R14+0x8], R11 ;  /* 0x0000080b0e002387 */ /* 0x000fe20000100800 */
[----:B0-----:R-:W-:-:S05]  /*1a20*/  @P2 IMAD.MOV.U32 R7, RZ, RZ, R11 ;  /* 0x000000ffff072224 */ /* 0x001fca00078e000b */
[----:B----4-:R-:W-:-:S13]  /*1a30*/  FSETP.GT.AND P1, PT, R7, R6, PT ;  /* 0x000000060700720b */ /* 0x010fda0003f24000 */
[----:B------:R0:W-:Y:S02]  /*1a40*/  @P1 STL.64 [R14+0x8], R6 ;  /* 0x000008060e001387 */ /* 0x0001e40000100a00 */
[----:B0-----:R-:W-:-:S05]  /*1a50*/  @P1 IMAD.MOV.U32 R6, RZ, RZ, R7 ;  /* 0x000000ffff061224 */ /* 0x001fca00078e0007 */
[----:B-----5:R-:W-:-:S13]  /*1a60*/  FSETP.GT.AND P1, PT, R6, R9, PT ;  /* 0x000000090600720b */ /* 0x020fda0003f24000 */
[----:B------:R0:W-:Y:S04]  /*1a70*/  @P1 STL [R14+0xc], R9 ;  /* 0x00000c090e001387 */ /* 0x0001e80000100800 */
[----:B------:R0:W-:Y:S02]  /*1a80*/  @P1 STL [R14+0x10], R6 ;  /* 0x000010060e001387 */ /* 0x0001e40000100800 */
.L_x_104:
[----:B------:R-:W-:Y:S05]  /*1a90*/  @!P0 BRA `(.L_x_102) ;  /* 0x00000000004c8947 */ /* 0x000fea0003800000 */
[----:B0-----:R-:W-:-:S05]  /*1aa0*/  IMAD R6, R5, 0x4, R12 ;  /* 0x0000000405067824 */ /* 0x001fca00078e020c */
[----:B------:R-:W2:Y:S01]  /*1ab0*/  LDL.64 R10, [R6] ;  /* 0x00000000060a7983 */ /* 0x000ea20000100a00 */
[----:B------:R-:W-:Y:S02]  /*1ac0*/  ISETP.NE.AND P1, PT, R8, 0x1, PT ;  /* 0x000000010800780c */ /* 0x000fe40003f25270 */
[----:B--2---:R-:W-:Y:S01]  /*1ad0*/  FSETP.GT.AND P0, PT, R10, R11, PT ;  /* 0x0000000b0a00720b */ /* 0x004fe20003f04000 */
[----:B------:R-:W-:Y:S02]  /*1ae0*/  IMAD.MOV.U32 R14, RZ, RZ, R11 ;  /* 0x000000ffff0e7224 */ /* 0x000fe400078e000b */
[----:B------:R-:W-:-:S10]  /*1af0*/  IMAD.MOV.U32 R15, RZ, RZ, R10 ;  /* 0x000000ffff0f7224 */ /* 0x000fd400078e000a */
[----:B------:R1:W-:Y:S01]  /*1b00*/  @P0 STL.64 [R6], R14 ;  /* 0x0000000e06000387 */ /* 0x0003e20000100a00 */
[----:B------:R-:W-:Y:S01]  /*1b10*/  @P0 IMAD.MOV.U32 R11, RZ, RZ, R10 ;  /* 0x000000ffff0b0224 */ /* 0x000fe200078e000a */
[----:B------:R-:W-:Y:S06]  /*1b20*/  @!P1 BRA `(.L_x_102) ;  /* 0x0000000000289947 */ /* 0x000fec0003800000 */
[----:B------:R-:W2:Y:S01]  /*1b30*/  LDL R9, [R6+0x8] ;  /* 0x0000080006097983 */ /* 0x000ea20000100800 */
[----:B------:R-:W-:Y:S02]  /*1b40*/  ISETP.NE.AND P1, PT, R8, 0x2, PT ;  /* 0x000000020800780c */ /* 0x000fe40003f25270 */
[----:B--2---:R-:W-:-:S13]  /*1b50*/  FSETP.GT.AND P0, PT, R11, R9, PT ;  /* 0x000000090b00720b */ /* 0x004fda0003f04000 */
[----:B------:R-:W-:Y:S04]  /*1b60*/  @P0 STL [R6+0x8], R11 ;  /* 0x0000080b06000387 */ /* 0x000fe80000100800 */
[----:B------:R0:W-:Y:S02]  /*1b70*/  @P0 STL [R6+0x4], R9 ;  /* 0x0000040906000387 */ /* 0x0001e40000100800 */
[----:B0-----:R-:W-:Y:S01]  /*1b80*/  @P0 IMAD.MOV.U32 R9, RZ, RZ, R11 ;  /* 0x000000ffff090224 */ /* 0x001fe200078e000b */
[----:B------:R-:W-:Y:S06]  /*1b90*/  @!P1 BRA `(.L_x_102) ;  /* 0x00000000000c9947 */ /* 0x000fec0003800000 */
[----:B------:R-:W2:Y:S02]  /*1ba0*/  LDL R8, [R6+0xc] ;  /* 0x00000c0006087983 */ /* 0x000ea40000100800 */
[----:B--2---:R-:W-:-:S13]  /*1bb0*/  FSETP.GT.AND P0, PT, R9, R8, PT ;  /* 0x000000080900720b */ /* 0x004fda0003f04000 */
[----:B------:R2:W-:Y:S02]  /*1bc0*/  @P0 STL.64 [R6+0x8], R8 ;  /* 0x0000080806000387 */ /* 0x0005e40000100a00 */
.L_x_102:
[----:B------:R-:W-:Y:S01]  /*1bd0*/  VIADD R3, R3, 0x1 ;  /* 0x0000000103037836 */ /* 0x000fe20000000000 */
[----:B------:R-:W-:Y:S01]  /*1be0*/  UIADD3 UR5, UPT, UPT, UR5, -0x1, URZ ;  /* 0xffffffff05057890 */ /* 0x000fe2000fffe0ff */
[----:B------:R-:W-:Y:S01]  /*1bf0*/  VIADD R2, R2, 0x1 ;  /* 0x0000000102027836 */ /* 0x000fe20000000000 */
[----:B------:R-:W-:Y:S10]  /*1c00*/  BRA.U UP1, `(.L_x_105) ;  /* 0xfffffff501007547 */ /* 0x000ff4000b83ffff */
[----:B------:R-:W3:Y:S02]  /*1c10*/  LDCU UR4, c[0x0][0x390] ;  /* 0x00007200ff0477ac */ /* 0x000ee40008000800 */
[----:B---3--:R-:W-:-:S13]  /*1c20*/  FSETP.LT.AND P0, PT, RZ, UR4, PT ;  /* 0x00000004ff007c0b */ /* 0x008fda000bf01000 */
[----:B------:R-:W-:Y:S05]  /*1c30*/  @!P0 BRA `(.L_x_106) ;  /* 0x0000000000248947 */ /* 0x000fea0003800000 */
[----:B012---:R-:W2:Y:S01]  /*1c40*/  LDL R6, [R1+0x34] ;  /* 0x0000340001067983 */ /* 0x007ea20000100800 */
[----:B------:R-:W0:Y:S02]  /*1c50*/  LDCU.64 UR6, c[0x0][0x388] ;  /* 0x00007100ff0677ac */ /* 0x000e240008000a00 */
[----:B0-----:R-:W-:-:S04]  /*1c60*/  IADD3 R4, P1, PT, R13, UR6, RZ ;  /* 0x000000060d047c10 */ /* 0x001fc8000ff3e0ff */
[----:B------:R-:W-:Y:S01]  /*1c70*/  IADD3.X R5, PT, PT, R0, UR7, RZ, P1, !PT ;  /* 0x0000000700057c10 */ /* 0x000fe20008ffe4ff */
[----:B--2---:R-:W-:-:S05]  /*1c80*/  FADD R2, R29, -R6 ;  /* 0x800000061d027221 */ /* 0x004fca0000000000 */
[----:B------:R-:W-:-:S04]  /*1c90*/  FSETP.GE.AND P0, PT, |R2|, UR4, PT ;  /* 0x0000000402007c0b */ /* 0x000fc8000bf06200 */
[----:B------:R-:W-:-:S05]  /*1ca0*/  FSEL R29, R29, R6, !P0 ;  /* 0x000000061d1d7208 */ /* 0x000fca0004000000 */
[----:B------:R-:W-:Y:S01]  /*1cb0*/  STG.E desc[UR8][R4.64], R29 ;  /* 0x0000001d04007986 */ /* 0x000fe2000c101908 */
[----:B------:R-:W-:Y:S05]  /*1cc0*/  EXIT ;  /* 0x000000000000794d */ /* 0x000fea0003800000 */
.L_x_106:
[----:B------:R-:W3:Y:S01]  /*1cd0*/  LDL R5, [R1+0x34] ;  /* 0x0000340001057983 */ /* 0x000ee20000100800 */
[----:B------:R-:W4:Y:S02]  /*1ce0*/  LDCU.64 UR4, c[0x0][0x388] ;  /* 0x00007100ff0477ac */ /* 0x000f240008000a00 */
[----:B----4-:R-:W-:-:S04]  /*1cf0*/  IADD3 R2, P0, PT, R13, UR4, RZ ;  /* 0x000000040d027c10 */ /* 0x010fc8000ff1e0ff */
[----:B------:R-:W-:-:S05]  /*1d00*/  IADD3.X R3, PT, PT, R0, UR5, RZ, P0, !PT ;  /* 0x0000000500037c10 */ /* 0x000fca00087fe4ff */
[----:B---3--:R-:W-:Y:S01]  /*1d10*/  STG.E desc[UR8][R2.64], R5 ;  /* 0x0000000502007986 */ /* 0x008fe2000c101908 */
[----:B------:R-:W-:Y:S05]  /*1d20*/  EXIT ;  /* 0x000000000000794d */ /* 0x000fea0003800000 */
.L_x_107:
        /* <DEDUP_REMOVED lines=13> */
.L_x_119:


//--------------------- .nv.shared.reserved.0     --------------------------
	.section	.nv.shared.reserved.0,"aw",@nobits
	.weak		__nv_reservedSMEM_offset_0_alias
	.size		__nv_reservedSMEM_offset_0_alias, 0, 64
	.other		__nv_reservedSMEM_offset_0_alias,@"STO_CUDA_RESERVED_SHARED STV_DEFAULT"
__nv_reservedSMEM_offset_0_alias:
	.zero		0
	.zero		64


//--------------------- .nv.constant0.median_general_kernel3d_unsigned_short_13 --------------------------
	.section	.nv.constant0.median_general_kernel3d_unsigned_short_13,"a",@progbits
	.sectionflags	@""
	.align	4
.nv.constant0.median_general_kernel3d_unsigned_short_13:
	.zero		928


//--------------------- .nv.constant0.median_general_kernel3d_unsigned_short_11 --------------------------
	.section	.nv.constant0.median_general_kernel3d_unsigned_short_11,"a",@progbits
	.sectionflags	@""
	.align	4
.nv.constant0.median_general_kernel3d_unsigned_short_11:
	.zero		928


//--------------------- .nv.constant0.median_general_kernel3d_unsigned_short_9 --------------------------
	.section	.nv.constant0.median_general_kernel3d_unsigned_short_9,"a",@progbits
	.sectionflags	@""
	.align	4
.nv.constant0.median_general_kernel3d_unsigned_short_9:
	.zero		928


//--------------------- .nv.constant0.median_general_kernel3d_unsigned_short_7 --------------------------
	.section	.nv.constant0.median_general_kernel3d_unsigned_short_7,"a",@progbits
	.sectionflags	@""
	.align	4
.nv.constant0.median_general_kernel3d_unsigned_short_7:
	.zero		928


//--------------------- .nv.constant0.median_general_kernel3d_unsigned_short_5 --------------------------
	.section	.nv.constant0.median_general_kernel3d_unsigned_short_5,"a",@progbits
	.sectionflags	@""
	.align	4
.nv.constant0.median_general_kernel3d_unsigned_short_5:
	.zero		928


//--------------------- .nv.constant0.median_general_kernel3d_unsigned_short_3 --------------------------
	.section	.nv.constant0.median_general_kernel3d_unsigned_short_3,"a",@progbits
	.sectionflags	@""
	.align	4
.nv.constant0.median_general_kernel3d_unsigned_short_3:
	.zero		928


//--------------------- .nv.constant0.median_general_kernel3d_float_13 --------------------------
	.section	.nv.constant0.median_general_kernel3d_float_13,"a",@progbits
	.sectionflags	@""
	.align	4
.nv.constant0.median_general_kernel3d_float_13:
	.zero		928


//--------------------- .nv.constant0.median_general_kernel3d_float_11 --------------------------
	.section	.nv.constant0.median_general_kernel3d_float_11,"a",@progbits
	.sectionflags	@""
	.align	4
.nv.constant0.median_general_kernel3d_float_11:
	.zero		928


//--------------------- .nv.constant0.median_general_kernel3d_float_9 --------------------------
	.section	.nv.constant0.median_general_kernel3d_float_9,"a",@progbits
	.sectionflags	@""
	.align	4
.nv.constant0.median_general_kernel3d_float_9:
	.zero		928


//--------------------- .nv.constant0.median_general_kernel3d_float_7 --------------------------
	.section	.nv.constant0.median_general_kernel3d_float_7,"a",@progbits
	.sectionflags	@""
	.align	4
.nv.constant0.median_general_kernel3d_float_7:
	.zero		928


//--------------------- .nv.constant0.median_general_kernel3d_float_5 --------------------------
	.section	.nv.constant0.median_general_kernel3d_float_5,"a",@progbits
	.sectionflags	@""
	.align	4
.nv.constant0.median_general_kernel3d_float_5:
	.zero		928


//--------------------- .nv.constant0.median_general_kernel3d_float_3 --------------------------
	.section	.nv.constant0.median_general_kernel3d_float_3,"a",@progbits
	.sectionflags	@""
	.align	4
.nv.constant0.median_general_kernel3d_float_3:
	.zero		928


//--------------------- SYMBOLS --------------------------

	.type		.nv.reservedSmem.offset0,@object
	.size		.nv.reservedSmem.offset0,0x4
